	.target	sm_90a

	.elftype	@"ET_EXEC"


//--------------------- .note.nv.tkinfo           --------------------------
	.section	.note.nv.tkinfo,"",@"SHT_NOTE"
	.sectionflags	@"SHF_NOTE_NV_TKINFO"
	.tkinfo
        /*0018*/ 	.word	0x00000002
        /*0030*/ 	.string	""
        /*0030*/ 	.string	"ptxas"
        /*0030*/ 	.string	"Cuda compilation tools, release 13.0, V13.0.88"
        /*0030*/ 	.string	"Build cuda_13.0.r13.0/compiler.36424714_0"
        /*0030*/ 	.string	"-v  -suppress-debug-info  -lineinfo  -arch sm_90a "



//--------------------- .note.nv.cuinfo           --------------------------
	.section	.note.nv.cuinfo,"",@"SHT_NOTE"
	.sectionflags	@"SHF_NOTE_NV_CUINFO"
        /*0018*/ 	.short	0x0002
        /*001a*/ 	.short	0x005a
        /*001c*/ 	.short	0x0082
	.zero		2


//--------------------- .nv.info                  --------------------------
	.section	.nv.info,"",@"SHT_CUDA_INFO"
	.align	4


	//----- nvinfo : EIATTR_REGCOUNT
	.align		4
        /*0000*/ 	.byte	0x04, 0x2f
        /*0002*/ 	.short	(.L_1 - .L_0)
	.align		4
.L_0:
        /*0004*/ 	.word	index@(matmul_kernel)
        /*0008*/ 	.word	0x000000ff


	//----- nvinfo : EIATTR_FRAME_SIZE
	.align		4
.L_1:
        /*000c*/ 	.byte	0x04, 0x11
        /*000e*/ 	.short	(.L_3 - .L_2)
	.align		4
.L_2:
        /*0010*/ 	.word	index@(matmul_kernel)
        /*0014*/ 	.word	0x00001e48


	//----- nvinfo : EIATTR_MIN_STACK_SIZE
	.align		4
.L_3:
        /*0018*/ 	.byte	0x04, 0x12
        /*001a*/ 	.short	(.L_5 - .L_4)
	.align		4
.L_4:
        /*001c*/ 	.word	index@(matmul_kernel)
        /*0020*/ 	.word	0x00001e48
.L_5:


//--------------------- .nv.compat                --------------------------
	.section	.nv.compat,"",@"SHT_CUDA_COMPAT_INFO"
	.align	4
        /*0000*/ 	.byte	0x02, 0x09, 0x01, 0x00, 0x02, 0x02, 0x04, 0x00, 0x02, 0x05, 0x05, 0x00, 0x03, 0x07, 0x01, 0x01
        /*0010*/ 	.byte	0x02, 0x03, 0x00, 0x00, 0x02, 0x06, 0x01, 0x00, 0x04, 0x0b, 0x08, 0x00, 0x00, 0x00, 0x00, 0x00
        /*0020*/ 	.byte	0x00, 0x00, 0x00, 0x00


//--------------------- .nv.info.matmul_kernel    --------------------------
	.section	.nv.info.matmul_kernel,"",@"SHT_CUDA_INFO"
	.sectionflags	@""
	.align	4


	//----- nvinfo : EIATTR_CUDA_API_VERSION
	.align		4
        /*0000*/ 	.byte	0x04, 0x37
        /*0002*/ 	.short	(.L_7 - .L_6)
.L_6:
        /*0004*/ 	.word	0x00000082


	//----- nvinfo : EIATTR_KPARAM_INFO
	.align		4
.L_7:
        /*0008*/ 	.byte	0x04, 0x17
        /*000a*/ 	.short	(.L_9 - .L_8)
.L_8:
        /*000c*/ 	.word	0x00000000
        /*0010*/ 	.short	0x000d
        /*0012*/ 	.short	0x0048
        /*0014*/ 	.byte	0x00, 0xf4, 0x21, 0x00


	//----- nvinfo : EIATTR_KPARAM_INFO
	.align		4
.L_9:
        /*0018*/ 	.byte	0x04, 0x17
        /*001a*/ 	.short	(.L_11 - .L_10)
.L_10:
        /*001c*/ 	.word	0x00000000
        /*0020*/ 	.short	0x000c
        /*0022*/ 	.short	0x0040
        /*0024*/ 	.byte	0x00, 0xf4, 0x21, 0x00


	//----- nvinfo : EIATTR_KPARAM_INFO
	.align		4
.L_11:
        /*0028*/ 	.byte	0x04, 0x17
        /*002a*/ 	.short	(.L_13 - .L_12)
.L_12:
        /*002c*/ 	.word	0x00000000
        /*0030*/ 	.short	0x000b
        /*0032*/ 	.short	0x0038
        /*0034*/ 	.byte	0x00, 0xf0, 0x11, 0x00


	//----- nvinfo : EIATTR_KPARAM_INFO
	.align		4
.L_13:
        /*0038*/ 	.byte	0x04, 0x17
        /*003a*/ 	.short	(.L_15 - .L_14)
.L_14:
        /*003c*/ 	.word	0x00000000
        /*0040*/ 	.short	0x000a
        /*0042*/ 	.short	0x0034
        /*0044*/ 	.byte	0x00, 0xf0, 0x11, 0x00


	//----- nvinfo : EIATTR_KPARAM_INFO
	.align		4
.L_15:
        /*0048*/ 	.byte	0x04, 0x17
        /*004a*/ 	.short	(.L_17 - .L_16)
.L_16:
        /*004c*/ 	.word	0x00000000
        /*0050*/ 	.short	0x0009
        /*0052*/ 	.short	0x0030
        /*0054*/ 	.byte	0x00, 0xf0, 0x11, 0x00


	//----- nvinfo : EIATTR_KPARAM_INFO
	.align		4
.L_17:
        /*0058*/ 	.byte	0x04, 0x17
        /*005a*/ 	.short	(.L_19 - .L_18)
.L_18:
        /*005c*/ 	.word	0x00000000
        /*0060*/ 	.short	0x0008
        /*0062*/ 	.short	0x002c
        /*0064*/ 	.byte	0x00, 0xf0, 0x11, 0x00


	//----- nvinfo : EIATTR_KPARAM_INFO
	.align		4
.L_19:
        /*0068*/ 	.byte	0x04, 0x17
        /*006a*/ 	.short	(.L_21 - .L_20)
.L_20:
        /*006c*/ 	.word	0x00000000
        /*0070*/ 	.short	0x0007
        /*0072*/ 	.short	0x0028
        /*0074*/ 	.byte	0x00, 0xf0, 0x11, 0x00


	//----- nvinfo : EIATTR_KPARAM_INFO
	.align		4
.L_21:
        /*0078*/ 	.byte	0x04, 0x17
        /*007a*/ 	.short	(.L_23 - .L_22)
.L_22:
        /*007c*/ 	.word	0x00000000
        /*0080*/ 	.short	0x0006
        /*0082*/ 	.short	0x0024
        /*0084*/ 	.byte	0x00, 0xf0, 0x11, 0x00


	//----- nvinfo : EIATTR_KPARAM_INFO
	.align		4
.L_23:
        /*0088*/ 	.byte	0x04, 0x17
        /*008a*/ 	.short	(.L_25 - .L_24)
.L_24:
        /*008c*/ 	.word	0x00000000
        /*0090*/ 	.short	0x0005
        /*0092*/ 	.short	0x0020
        /*0094*/ 	.byte	0x00, 0xf0, 0x11, 0x00


	//----- nvinfo : EIATTR_KPARAM_INFO
	.align		4
.L_25:
        /*0098*/ 	.byte	0x04, 0x17
        /*009a*/ 	.short	(.L_27 - .L_26)
.L_26:
        /*009c*/ 	.word	0x00000000
        /*00a0*/ 	.short	0x0004
        /*00a2*/ 	.short	0x001c
        /*00a4*/ 	.byte	0x00, 0xf0, 0x11, 0x00


	//----- nvinfo : EIATTR_KPARAM_INFO
	.align		4
.L_27:
        /*00a8*/ 	.byte	0x04, 0x17
        /*00aa*/ 	.short	(.L_29 - .L_28)
.L_28:
        /*00ac*/ 	.word	0x00000000
        /*00b0*/ 	.short	0x0003
        /*00b2*/ 	.short	0x0018
        /*00b4*/ 	.byte	0x00, 0xf0, 0x11, 0x00


	//----- nvinfo : EIATTR_KPARAM_INFO
	.align		4
.L_29:
        /*00b8*/ 	.byte	0x04, 0x17
        /*00ba*/ 	.short	(.L_31 - .L_30)
.L_30:
        /*00bc*/ 	.word	0x00000000
        /*00c0*/ 	.short	0x0002
        /*00c2*/ 	.short	0x0010
        /*00c4*/ 	.byte	0x00, 0xf4, 0x21, 0x00


	//----- nvinfo : EIATTR_KPARAM_INFO
	.align		4
.L_31:
        /*00c8*/ 	.byte	0x04, 0x17
        /*00ca*/ 	.short	(.L_33 - .L_32)
.L_32:
        /*00cc*/ 	.word	0x00000000
        /*00d0*/ 	.short	0x0001
        /*00d2*/ 	.short	0x0008
        /*00d4*/ 	.byte	0x00, 0xf4, 0x21, 0x00


	//----- nvinfo : EIATTR_KPARAM_INFO
	.align		4
.L_33:
        /*00d8*/ 	.byte	0x04, 0x17
        /*00da*/ 	.short	(.L_35 - .L_34)
.L_34:
        /*00dc*/ 	.word	0x00000000
        /*00e0*/ 	.short	0x0000
        /*00e2*/ 	.short	0x0000
        /*00e4*/ 	.byte	0x00, 0xf4, 0x21, 0x00


	//----- nvinfo : EIATTR_SPARSE_MMA_MASK
	.align		4
.L_35:
        /*00e8*/ 	.byte	0x03, 0x50
        /*00ea*/ 	.short	0x0000


	//----- nvinfo : EIATTR_MAXREG_COUNT
	.align		4
        /*00ec*/ 	.byte	0x03, 0x1b
        /*00ee*/ 	.short	0x00ff


	//----- nvinfo : EIATTR_NUM_BARRIERS
	.align		4
        /*00f0*/ 	.byte	0x02, 0x4c
        /*00f2*/ 	.byte	0x01
	.zero		1


	//----- nvinfo : EIATTR_ANNOTATIONS
	.align		4
        /*00f4*/ 	.byte	0x04, 0x55
        /*00f6*/ 	.short	(.L_37 - .L_36)


	//   ....[0]....
.L_36:
        /*00f8*/ 	.word	0x00000001
        /*00fc*/ 	.byte	0xc0, 0x00, 0x00, 0x00, 0x01, 0x00, 0x00, 0x00, 0x40, 0x34, 0x00, 0x00, 0x01, 0x00, 0x00, 0x00
        /* <DEDUP_REMOVED lines=3980> */
        /*f9cc*/ 	.byte	0x10, 0x11, 0x05, 0x00, 0x01, 0x00, 0x00, 0x00, 0x90, 0x11, 0x05, 0x00


	//----- nvinfo : EIATTR_MERCURY_ISA_VERSION
	.align		4
.L_37:
        /*f9d8*/ 	.byte	0x03, 0x5f
        /*f9da*/ 	.short	0x0101


	//----- nvinfo : EIATTR_EXIT_INSTR_OFFSETS
	.align		4
        /*f9dc*/ 	.byte	0x04, 0x1c
        /*f9de*/ 	.short	(.L_39 - .L_38)


	//   ....[0]....
.L_38:
        /*f9e0*/ 	.word	0x000515d0


	//   ....[1]....
        /*f9e4*/ 	.word	0x000515f0


	//----- nvinfo : EIATTR_REQNTID
	.align		4
.L_39:
        /*f9e8*/ 	.byte	0x04, 0x10
        /*f9ea*/ 	.short	(.L_41 - .L_40)
.L_40:
        /*f9ec*/ 	.word	0x00000080
        /*f9f0*/ 	.word	0x00000001
        /*f9f4*/ 	.word	0x00000001


	//----- nvinfo : EIATTR_CBANK_PARAM_SIZE
	.align		4
.L_41:
        /*f9f8*/ 	.byte	0x03, 0x19
        /*f9fa*/ 	.short	0x0050


	//----- nvinfo : EIATTR_PARAM_CBANK
	.align		4
        /*f9fc*/ 	.byte	0x04, 0x0a
        /*f9fe*/ 	.short	(.L_43 - .L_42)
	.align		4
.L_42:
        /*fa00*/ 	.word	index@(.nv.constant0.matmul_kernel)
        /*fa04*/ 	.short	0x0210
        /*fa06*/ 	.short	0x0050


	//----- nvinfo : EIATTR_SW_WAR
	.align		4
.L_43:
        /*fa08*/ 	.byte	0x04, 0x36
        /*fa0a*/ 	.short	(.L_45 - .L_44)
.L_44:
        /*fa0c*/ 	.word	0x00000008
.L_45:


//--------------------- .nv.callgraph             --------------------------
	.section	.nv.callgraph,"",@"SHT_CUDA_CALLGRAPH"
	.align	4
	.sectionentsize	8
	.align		4
        /*0000*/ 	.word	0x00000000
	.align		4
        /*0004*/ 	.word	0xffffffff
	.align		4
        /*0008*/ 	.word	0x00000000
	.align		4
        /*000c*/ 	.word	0xfffffffe
	.align		4
        /*0010*/ 	.word	0x00000000
	.align		4
        /*0014*/ 	.word	0xfffffffd
	.align		4
        /*0018*/ 	.word	0x00000000
	.align		4
        /*001c*/ 	.word	0xfffffffc


//--------------------- .text.matmul_kernel       --------------------------
	.section	.text.matmul_kernel,"ax",@progbits
	.align	128
        .global         matmul_kernel
        .type           matmul_kernel,@function
        .size           matmul_kernel,(.L_x_3 - matmul_kernel)
        .other          matmul_kernel,@"STO_CUDA_ENTRY STV_DEFAULT"
matmul_kernel:
.text.matmul_kernel:
[----:B------:R-:W1:Y:S08]  /*0000*/  LDC R1, c[0x0][0x28] ;  /* 0x00000a00ff017b82 */ /* 0x000e700000000800 */
[----:B------:R-:W2:Y:S01]  /*0010*/  LDC.64 R2, c[0x0][0x228] ;  /* 0x00008a00ff027b82 */ /* 0x000ea20000000a00 */
[----:B-1----:R-:W-:Y:S01]  /*0020*/  VIADD R1, R1, 0xffffe1b8 ;  /* 0xffffe1b801017836 */ /* 0x002fe20000000000 */
[----:B------:R-:W1:Y:S01]  /*0030*/  S2R R7, SR_CTAID.X ;  /* 0x0000000000077919 */ /* 0x000e620000002500 */
[----:B------:R-:W-:Y:S01]  /*0040*/  ULDC.64 UR4, c[0x0][0x218] ;  /* 0x0000860000047ab9 */ /* 0x000fe20000000a00 */
[----:B------:R-:W-:Y:S01]  /*0050*/  ULDC.64 UR6, c[0x0][0x210] ;  /* 0x0000840000067ab9 */ /* 0x000fe20000000a00 */
[----:B------:R-:W-:Y:S01]  /*0060*/  UMOV UR8, 0x400 ;  /* 0x0000040000087882 */ /* 0x000fe20000000000 */
[----:B------:R-:W3:Y:S01]  /*0070*/  S2R R157, SR_TID.X ;  /* 0x00000000009d7919 */ /* 0x000ee20000002100 */
[----:B------:R-:W-:Y:S01]  /*0080*/  ULDC.64 UR34, c[0x0][0x208] ;  /* 0x0000820000227ab9 */ /* 0x000fe20000000a00 */
[----:B------:R-:W4:Y:S08]  /*0090*/  LDC.64 R102, c[0x0][0x238] ;  /* 0x00008e00ff667b82 */ /* 0x000f300000000a00 */
[----:B------:R-:W3:Y:S01]  /*00a0*/  LDC R252, c[0x0][0x230] ;  /* 0x00008c00fffc7b82 */ /* 0x000ee20000000800 */
[----:B--2---:R-:W-:Y:S01]  /*00b0*/  IMAD.MOV.U32 R85, RZ, RZ, R3 ;  /* 0x000000ffff557224 */ /* 0x004fe200078e0003 */
[----:B------:R2:W-:Y:S01]  /*00c0*/  STL.64 [R1+0x13a8], R2 ;  /* 0x0013a80201007387 */ /* 0x0005e20000100a00 */
[----:B------:R-:W-:-:S02]  /*00d0*/  IMAD.MOV.U32 R125, RZ, RZ, R2 ;  /* 0x000000ffff7d7224 */ /* 0x000fc400078e0002 */
[----:B------:R-:W-:Y:S02]  /*00e0*/  VIADD R0, R85, 0xff ;  /* 0x000000ff55007836 */ /* 0x000fe40000000000 */
[C---:B----4-:R-:W-:Y:S01]  /*00f0*/  IMAD R247, R102.reuse, 0x9, RZ ;  /* 0x0000000966f77824 */ /* 0x050fe200078e02ff */
[----:B-1----:R-:W-:Y:S01]  /*0100*/  IABS R8, R7 ;  /* 0x0000000700087213 */ /* 0x002fe20000000000 */
[C---:B------:R-:W-:Y:S01]  /*0110*/  IMAD R239, R102.reuse, 0xa, RZ ;  /* 0x0000000a66ef7824 */ /* 0x040fe200078e02ff */
[----:B--2---:R-:W-:Y:S01]  /*0120*/  SHF.R.S32.HI R3, RZ, 0x1f, R0 ;  /* 0x0000001fff037819 */ /* 0x004fe20000011400 */
[C---:B------:R-:W-:Y:S01]  /*0130*/  IMAD R140, R102.reuse, 0xf, RZ ;  /* 0x0000000f668c7824 */ /* 0x040fe200078e02ff */
[----:B---3--:R-:W-:Y:S01]  /*0140*/  LOP3.LUT R127, R157, 0x7f, RZ, 0xc0, !PT ;  /* 0x0000007f9d7f7812 */ /* 0x008fe200078ec0ff */
[C---:B------:R-:W-:Y:S01]  /*0150*/  IMAD.SHL.U32 R148, R102.reuse, 0x10, RZ ;  /* 0x0000001066947824 */ /* 0x040fe200078e00ff */
[----:B------:R-:W-:Y:S01]  /*0160*/  LEA.HI R3, R3, R0, RZ, 0x8 ;  /* 0x0000000003037211 */ /* 0x000fe200078f40ff */
[C---:B------:R-:W-:Y:S01]  /*0170*/  IMAD R162, R102.reuse, 0x11, RZ ;  /* 0x0000001166a27824 */ /* 0x040fe200078e02ff */
[----:B------:R-:W-:Y:S01]  /*0180*/  LOP3.LUT R86, R157, 0x60, RZ, 0xc0, !PT ;  /* 0x000000609d567812 */ /* 0x000fe200078ec0ff */
[C---:B------:R-:W-:Y:S01]  /*0190*/  IMAD R170, R102.reuse, 0x12, RZ ;  /* 0x0000001266aa7824 */ /* 0x040fe200078e02ff */
[----:B------:R-:W-:Y:S01]  /*01a0*/  SHF.R.S32.HI R3, RZ, 0x8, R3 ;  /* 0x00000008ff037819 */ /* 0x000fe20000011403 */
[----:B------:R-:W-:-:S02]  /*01b0*/  IMAD R178, R102, 0x13, RZ ;  /* 0x0000001366b27824 */ /* 0x000fc400078e02ff */
[C---:B------:R-:W-:Y:S02]  /*01c0*/  IMAD R186, R102.reuse, 0x14, RZ ;  /* 0x0000001466ba7824 */ /* 0x040fe400078e02ff */
[----:B------:R-:W-:Y:S02]  /*01d0*/  IMAD.SHL.U32 R4, R3, 0x8, RZ ;  /* 0x0000000803047824 */ /* 0x000fe400078e00ff */
[C---:B------:R-:W-:Y:S02]  /*01e0*/  IMAD R194, R102.reuse, 0x15, RZ ;  /* 0x0000001566c27824 */ /* 0x040fe400078e02ff */
[C---:B------:R-:W-:Y:S01]  /*01f0*/  IMAD R202, R102.reuse, 0x16, RZ ;  /* 0x0000001666ca7824 */ /* 0x040fe200078e02ff */
[-C--:B------:R-:W-:Y:S01]  /*0200*/  IABS R5, R4.reuse ;  /* 0x0000000400057213 */ /* 0x080fe20000000000 */
[C---:B------:R-:W-:Y:S01]  /*0210*/  IMAD R210, R102.reuse, 0x17, RZ ;  /* 0x0000001766d27824 */ /* 0x040fe200078e02ff */
[----:B------:R-:W-:Y:S01]  /*0220*/  IABS R10, R4 ;  /* 0x00000004000a7213 */ /* 0x000fe20000000000 */
[C---:B------:R-:W-:Y:S01]  /*0230*/  IMAD R220, R102.reuse, 0x18, RZ ;  /* 0x0000001866dc7824 */ /* 0x040fe200078e02ff */
[----:B------:R-:W1:Y:S01]  /*0240*/  I2F.RP R0, R5 ;  /* 0x0000000500007306 */ /* 0x000e620000209400 */
[----:B------:R-:W-:-:S02]  /*0250*/  IMAD R226, R102, 0x19, RZ ;  /* 0x0000001966e27824 */ /* 0x000fc400078e02ff */
[----:B------:R-:W-:Y:S02]  /*0260*/  IMAD R234, R102, 0x1a, RZ ;  /* 0x0000001a66ea7824 */ /* 0x000fe400078e02ff */
[----:B------:R-:W-:-:S03]  /*0270*/  VIADD R252, R252, 0xffffff80 ;  /* 0xffffff80fcfc7836 */ /* 0x000fc60000000000 */
[----:B-1----:R-:W1:Y:S02]  /*0280*/  MUFU.RCP R0, R0 ;  /* 0x0000000000007308 */ /* 0x002e640000001000 */
[----:B-1----:R-:W-:Y:S02]  /*0290*/  VIADD R2, R0, 0xffffffe ;  /* 0x0ffffffe00027836 */ /* 0x002fe40000000000 */
[----:B------:R-:W-:-:S04]  /*02a0*/  IMAD.MOV R0, RZ, RZ, -R10 ;  /* 0x000000ffff007224 */ /* 0x000fc800078e0a0a */
[----:B------:R1:W2:Y:S02]  /*02b0*/  F2I.FTZ.U32.TRUNC.NTZ R3, R2 ;  /* 0x0000000200037305 */ /* 0x0002a4000021f000 */
[----:B-1----:R-:W-:Y:S02]  /*02c0*/  IMAD.MOV.U32 R2, RZ, RZ, RZ ;  /* 0x000000ffff027224 */ /* 0x002fe400078e00ff */
[----:B--2---:R-:W-:-:S04]  /*02d0*/  IMAD.MOV R6, RZ, RZ, -R3 ;  /* 0x000000ffff067224 */ /* 0x004fc800078e0a03 */
[----:B------:R-:W-:Y:S02]  /*02e0*/  IMAD R9, R6, R5, RZ ;  /* 0x0000000506097224 */ /* 0x000fe400078e02ff */
[----:B------:R-:W-:Y:S02]  /*02f0*/  IMAD.MOV.U32 R6, RZ, RZ, R8 ;  /* 0x000000ffff067224 */ /* 0x000fe400078e0008 */
[----:B------:R-:W-:-:S06]  /*0300*/  IMAD.HI.U32 R3, R3, R9, R2 ;  /* 0x0000000903037227 */ /* 0x000fcc00078e0002 */
[----:B------:R-:W-:-:S04]  /*0310*/  IMAD.HI.U32 R3, R3, R6, RZ ;  /* 0x0000000603037227 */ /* 0x000fc800078e00ff */
[----:B------:R-:W-:-:S05]  /*0320*/  IMAD R0, R3, R0, R6 ;  /* 0x0000000003007224 */ /* 0x000fca00078e0206 */
[----:B------:R-:W-:-:S13]  /*0330*/  ISETP.GT.U32.AND P1, PT, R5, R0, PT ;  /* 0x000000000500720c */ /* 0x000fda0003f24070 */
[----:B------:R-:W-:Y:S02]  /*0340*/  @!P1 IMAD.IADD R0, R0, 0x1, -R5 ;  /* 0x0000000100009824 */ /* 0x000fe400078e0a05 */
[----:B------:R-:W-:Y:S01]  /*0350*/  @!P1 VIADD R3, R3, 0x1 ;  /* 0x0000000103039836 */ /* 0x000fe20000000000 */
[----:B------:R-:W-:Y:S02]  /*0360*/  ISETP.NE.AND P1, PT, R4, RZ, PT ;  /* 0x000000ff0400720c */ /* 0x000fe40003f25270 */
[----:B------:R-:W-:Y:S02]  /*0370*/  ISETP.GE.U32.AND P0, PT, R0, R5, PT ;  /* 0x000000050000720c */ /* 0x000fe40003f06070 */
[----:B------:R-:W-:-:S04]  /*0380*/  LOP3.LUT R0, R7, R4, RZ, 0x3c, !PT ;  /* 0x0000000407007212 */ /* 0x000fc800078e3cff */
[----:B------:R-:W-:Y:S01]  /*0390*/  ISETP.GE.AND P2, PT, R0, RZ, PT ;  /* 0x000000ff0000720c */ /* 0x000fe20003f46270 */
[----:B------:R-:W-:-:S06]  /*03a0*/  VIADD R0, R125, 0x1ff ;  /* 0x000001ff7d007836 */ /* 0x000fcc0000000000 */
[----:B------:R-:W-:-:S04]  /*03b0*/  @P0 VIADD R3, R3, 0x1 ;  /* 0x0000000103030836 */ /* 0x000fc80000000000 */
[----:B------:R-:W-:Y:S01]  /*03c0*/  IMAD.MOV.U32 R2, RZ, RZ, R3 ;  /* 0x000000ffff027224 */ /* 0x000fe200078e0003 */
[----:B------:R-:W-:-:S03]  /*03d0*/  SHF.R.S32.HI R3, RZ, 0x1f, R0 ;  /* 0x0000001fff037819 */ /* 0x000fc60000011400 */
[----:B------:R-:W-:Y:S01]  /*03e0*/  @!P2 IMAD.MOV R2, RZ, RZ, -R2 ;  /* 0x000000ffff02a224 */ /* 0x000fe200078e0a02 */
[----:B------:R-:W-:Y:S02]  /*03f0*/  @!P1 LOP3.LUT R2, RZ, R4, RZ, 0x33, !PT ;  /* 0x00000004ff029212 */ /* 0x000fe400078e33ff */
[----:B------:R-:W-:Y:S02]  /*0400*/  LEA.HI R3, R3, R0, RZ, 0x9 ;  /* 0x0000000003037211 */ /* 0x000fe400078f48ff */
[----:B------:R-:W-:Y:S01]  /*0410*/  IABS R0, R85 ;  /* 0x0000005500007213 */ /* 0x000fe20000000000 */
[----:B------:R-:W-:Y:S02]  /*0420*/  IMAD.SHL.U32 R10, R2, 0x8, RZ ;  /* 0x00000008020a7824 */ /* 0x000fe400078e00ff */
[----:B------:R-:W-:Y:S01]  /*0430*/  IMAD.MOV R2, RZ, RZ, -R2 ;  /* 0x000000ffff027224 */ /* 0x000fe200078e0a02 */
[----:B------:R-:W1:Y:S02]  /*0440*/  I2F.RP R9, R0 ;  /* 0x0000000000097306 */ /* 0x000e640000209400 */
[----:B------:R-:W-:Y:S01]  /*0450*/  LEA.HI.SX32 R3, R3, -R10, 0x17 ;  /* 0x8000000a03037211 */ /* 0x000fe200078fbaff */
[----:B------:R-:W-:Y:S01]  /*0460*/  IMAD R12, R4, R2, R7 ;  /* 0x00000002040c7224 */ /* 0x000fe200078e0207 */
[----:B------:R-:W-:Y:S01]  /*0470*/  IABS R7, R125 ;  /* 0x0000007d00077213 */ /* 0x000fe20000000000 */
[----:B------:R-:W-:Y:S01]  /*0480*/  IMAD.MOV.U32 R2, RZ, RZ, RZ ;  /* 0x000000ffff027224 */ /* 0x000fe200078e00ff */
[----:B------:R-:W-:-:S02]  /*0490*/  VIMNMX R15, R3, 0x8, PT ;  /* 0x00000008030f7848 */ /* 0x000fc40003fe0100 */
[----:B------:R-:W-:Y:S02]  /*04a0*/  IABS R4, R12 ;  /* 0x0000000c00047213 */ /* 0x000fe40000000000 */
[----:B------:R-:W-:-:S04]  /*04b0*/  IABS R11, R15 ;  /* 0x0000000f000b7213 */ /* 0x000fc80000000000 */
[----:B------:R-:W2:Y:S08]  /*04c0*/  I2F.RP R5, R11 ;  /* 0x0000000b00057306 */ /* 0x000eb00000209400 */
[----:B-1----:R-:W-:Y:S08]  /*04d0*/  MUFU.RCP R9, R9 ;  /* 0x0000000900097308 */ /* 0x002ff00000001000 */
[----:B--2---:R-:W1:Y:S02]  /*04e0*/  MUFU.RCP R5, R5 ;  /* 0x0000000500057308 */ /* 0x004e640000001000 */
[----:B-1----:R-:W-:-:S06]  /*04f0*/  VIADD R3, R5, 0xffffffe ;  /* 0x0ffffffe05037836 */ /* 0x002fcc0000000000 */
[----:B------:R-:W1:Y:S02]  /*0500*/  F2I.FTZ.U32.TRUNC.NTZ R3, R3 ;  /* 0x0000000300037305 */ /* 0x000e64000021f000 */
[----:B-1----:R-:W-:-:S04]  /*0510*/  IMAD.MOV R6, RZ, RZ, -R3 ;  /* 0x000000ffff067224 */ /* 0x002fc800078e0a03 */
[----:B------:R-:W-:Y:S01]  /*0520*/  IMAD R5, R6, R11, RZ ;  /* 0x0000000b06057224 */ /* 0x000fe200078e02ff */
[----:B------:R-:W-:-:S03]  /*0530*/  IABS R6, R15 ;  /* 0x0000000f00067213 */ /* 0x000fc60000000000 */
[----:B------:R-:W-:-:S04]  /*0540*/  IMAD.HI.U32 R3, R3, R5, R2 ;  /* 0x0000000503037227 */ /* 0x000fc800078e0002 */
[----:B------:R-:W-:Y:S02]  /*0550*/  IMAD.MOV.U32 R2, RZ, RZ, R7 ;  /* 0x000000ffff027224 */ /* 0x000fe400078e0007 */
[----:B------:R-:W-:Y:S02]  /*0560*/  IMAD.MOV R5, RZ, RZ, -R6 ;  /* 0x000000ffff057224 */ /* 0x000fe400078e0a06 */
[----:B------:R-:W-:Y:S01]  /*0570*/  IMAD.HI.U32 R3, R3, R4, RZ ;  /* 0x0000000403037227 */ /* 0x000fe200078e00ff */
[----:B------:R-:W1:Y:S03]  /*0580*/  I2F.RP R8, R2 ;  /* 0x0000000200087306 */ /* 0x000e660000209400 */
[----:B------:R-:W-:Y:S02]  /*0590*/  IMAD R4, R3, R5, R4 ;  /* 0x0000000503047224 */ /* 0x000fe400078e0204 */
[----:B------:R-:W-:-:S03]  /*05a0*/  VIADD R6, R9, 0xffffffe ;  /* 0x0ffffffe09067836 */ /* 0x000fc60000000000 */
[----:B------:R-:W-:Y:S01]  /*05b0*/  ISETP.GT.U32.AND P1, PT, R11, R4, PT ;  /* 0x000000040b00720c */ /* 0x000fe20003f24070 */
[----:B------:R2:W3:Y:S08]  /*05c0*/  F2I.FTZ.U32.TRUNC.NTZ R7, R6 ;  /* 0x0000000600077305 */ /* 0x0004f0000021f000 */
[----:B-1----:R-:W1:Y:S01]  /*05d0*/  MUFU.RCP R8, R8 ;  /* 0x0000000800087308 */ /* 0x002e620000001000 */
[----:B--2---:R-:W-:-:S03]  /*05e0*/  IMAD.MOV.U32 R6, RZ, RZ, RZ ;  /* 0x000000ffff067224 */ /* 0x004fc600078e00ff */
[----:B------:R-:W-:Y:S02]  /*05f0*/  @!P1 IMAD.IADD R4, R4, 0x1, -R11 ;  /* 0x0000000104049824 */ /* 0x000fe400078e0a0b */
[----:B------:R-:W-:Y:S01]  /*0600*/  @!P1 VIADD R3, R3, 0x1 ;  /* 0x0000000103039836 */ /* 0x000fe20000000000 */
[----:B------:R-:W-:Y:S02]  /*0610*/  ISETP.NE.AND P1, PT, R15, RZ, PT ;  /* 0x000000ff0f00720c */ /* 0x000fe40003f25270 */
[----:B------:R-:W-:Y:S01]  /*0620*/  ISETP.GE.U32.AND P0, PT, R4, R11, PT ;  /* 0x0000000b0400720c */ /* 0x000fe20003f06070 */
[----:B---3--:R-:W-:Y:S01]  /*0630*/  IMAD.MOV R11, RZ, RZ, -R7 ;  /* 0x000000ffff0b7224 */ /* 0x008fe200078e0a07 */
[----:B------:R-:W-:-:S03]  /*0640*/  LOP3.LUT R4, R12, R15, RZ, 0x3c, !PT ;  /* 0x0000000f0c047212 */ /* 0x000fc600078e3cff */
[----:B------:R-:W-:Y:S01]  /*0650*/  IMAD R11, R11, R0, RZ ;  /* 0x000000000b0b7224 */ /* 0x000fe200078e02ff */
[----:B------:R-:W-:Y:S01]  /*0660*/  ISETP.GE.AND P2, PT, R4, RZ, PT ;  /* 0x000000ff0400720c */ /* 0x000fe20003f46270 */
[----:B-1----:R-:W-:Y:S01]  /*0670*/  VIADD R5, R8, 0xffffffe ;  /* 0x0ffffffe08057836 */ /* 0x002fe20000000000 */
[----:B------:R-:W-:Y:S01]  /*0680*/  SHF.R.U32.HI R4, RZ, 0x5, R157 ;  /* 0x00000005ff047819 */ /* 0x000fe2000001169d */
[----:B------:R-:W-:-:S03]  /*0690*/  IMAD.HI.U32 R11, R7, R11, R6 ;  /* 0x0000000b070b7227 */ /* 0x000fc600078e0006 */
[----:B------:R-:W-:Y:S01]  /*06a0*/  SGXT.U32 R4, R4, 0x2 ;  /* 0x000000020404781a */ /* 0x000fe20000000000 */
[----:B------:R-:W1:Y:S01]  /*06b0*/  F2I.FTZ.U32.TRUNC.NTZ R5, R5 ;  /* 0x0000000500057305 */ /* 0x000e62000021f000 */
[----:B------:R-:W-:-:S05]  /*06c0*/  @P0 VIADD R3, R3, 0x1 ;  /* 0x0000000103030836 */ /* 0x000fca0000000000 */
[----:B------:R-:W-:Y:S01]  /*06d0*/  @!P2 IMAD.MOV R3, RZ, RZ, -R3 ;  /* 0x000000ffff03a224 */ /* 0x000fe200078e0a03 */
[----:B------:R-:W-:-:S05]  /*06e0*/  @!P1 LOP3.LUT R3, RZ, R15, RZ, 0x33, !PT ;  /* 0x0000000fff039212 */ /* 0x000fca00078e33ff */
[----:B------:R-:W-:Y:S02]  /*06f0*/  IMAD.SHL.U32 R23, R3, 0x100, RZ ;  /* 0x0000010003177824 */ /* 0x000fe400078e00ff */
[----:B------:R-:W-:Y:S02]  /*0700*/  IMAD.MOV R152, RZ, RZ, -R3 ;  /* 0x000000ffff987224 */ /* 0x000fe400078e0a03 */
[--C-:B-1----:R-:W-:Y:S01]  /*0710*/  IMAD.MOV R8, RZ, RZ, -R5.reuse ;  /* 0x000000ffff087224 */ /* 0x102fe200078e0a05 */
[----:B------:R-:W-:Y:S01]  /*0720*/  LOP3.LUT R13, R23, R4, RZ, 0xfc, !PT ;  /* 0x00000004170d7212 */ /* 0x000fe200078efcff */
[----:B------:R-:W-:Y:S02]  /*0730*/  IMAD R152, R15, R152, R12 ;  /* 0x000000980f987224 */ /* 0x000fe400078e020c */
[----:B------:R-:W-:Y:S01]  /*0740*/  IMAD.MOV.U32 R3, RZ, RZ, R8 ;  /* 0x000000ffff037224 */ /* 0x000fe200078e0008 */
[----:B------:R-:W-:Y:S01]  /*0750*/  LOP3.LUT R19, R13, 0xfc, RZ, 0xfc, !PT ;  /* 0x000000fc0d137812 */ /* 0x000fe200078efcff */
[----:B------:R-:W-:Y:S01]  /*0760*/  IMAD.MOV.U32 R4, RZ, RZ, RZ ;  /* 0x000000ffff047224 */ /* 0x000fe200078e00ff */
[----:B------:R-:W-:Y:S01]  /*0770*/  IABS R6, R13 ;  /* 0x0000000d00067213 */ /* 0x000fe20000000000 */
[----:B------:R-:W-:Y:S01]  /*0780*/  IMAD R3, R3, R2, RZ ;  /* 0x0000000203037224 */ /* 0x000fe200078e02ff */
[----:B------:R-:W-:Y:S01]  /*0790*/  IABS R15, R19 ;  /* 0x00000013000f7213 */ /* 0x000fe20000000000 */
[----:B------:R-:W-:Y:S01]  /*07a0*/  IMAD.IADD R152, R10, 0x1, R152 ;  /* 0x000000010a987824 */ /* 0x000fe200078e0298 */
[----:B------:R-:W-:Y:S01]  /*07b0*/  LOP3.LUT R7, R13, 0x4, RZ, 0xfc, !PT ;  /* 0x000000040d077812 */ /* 0x000fe200078efcff */
[----:B------:R-:W-:Y:S01]  /*07c0*/  IMAD.HI.U32 R3, R5, R3, R4 ;  /* 0x0000000305037227 */ /* 0x000fe200078e0004 */
[----:B------:R-:W-:-:S02]  /*07d0*/  LOP3.LUT R12, R13, 0x8, RZ, 0xfc, !PT ;  /* 0x000000080d0c7812 */ /* 0x000fc400078efcff */
[----:B------:R-:W-:Y:S01]  /*07e0*/  IABS R8, R7 ;  /* 0x0000000700087213 */ /* 0x000fe20000000000 */
[----:B------:R-:W-:Y:S01]  /*07f0*/  IMAD.HI.U32 R5, R11, R15, RZ ;  /* 0x0000000f0b057227 */ /* 0x000fe200078e00ff */
[----:B------:R-:W-:Y:S02]  /*0800*/  ISETP.GE.AND P5, PT, R7, RZ, PT ;  /* 0x000000ff0700720c */ /* 0x000fe40003fa6270 */
[----:B------:R-:W-:Y:S01]  /*0810*/  IABS R9, R12 ;  /* 0x0000000c00097213 */ /* 0x000fe20000000000 */
[----:B------:R-:W-:Y:S01]  /*0820*/  IMAD.HI.U32 R4, R11, R6, RZ ;  /* 0x000000060b047227 */ /* 0x000fe200078e00ff */
[C---:B------:R-:W-:Y:S02]  /*0830*/  LOP3.LUT R18, R13.reuse, 0xc, RZ, 0xfc, !PT ;  /* 0x0000000c0d127812 */ /* 0x040fe400078efcff */
[----:B------:R-:W-:Y:S01]  /*0840*/  LOP3.LUT R20, R13, 0x10, RZ, 0xfc, !PT ;  /* 0x000000100d147812 */ /* 0x000fe200078efcff */
[----:B------:R-:W-:Y:S01]  /*0850*/  IMAD.MOV R10, RZ, RZ, -R5 ;  /* 0x000000ffff0a7224 */ /* 0x000fe200078e0a05 */
[----:B------:R-:W-:Y:S01]  /*0860*/  ISETP.GE.AND P1, PT, R12, RZ, PT ;  /* 0x000000ff0c00720c */ /* 0x000fe20003f26270 */
[----:B------:R-:W-:Y:S01]  /*0870*/  IMAD.MOV R7, RZ, RZ, -R4 ;  /* 0x000000ffff077224 */ /* 0x000fe200078e0a04 */
[----:B------:R-:W-:Y:S01]  /*0880*/  IABS R12, R20 ;  /* 0x00000014000c7213 */ /* 0x000fe20000000000 */
[----:B------:R-:W-:Y:S01]  /*0890*/  IMAD.HI.U32 R4, R11, R8, RZ ;  /* 0x000000080b047227 */ /* 0x000fe200078e00ff */
[----:B------:R-:W-:-:S02]  /*08a0*/  LOP3.LUT R21, R13, 0x14, RZ, 0xfc, !PT ;  /* 0x000000140d157812 */ /* 0x000fc400078efcff */
[----:B------:R-:W-:Y:S01]  /*08b0*/  LOP3.LUT R22, R13, 0x18, RZ, 0xfc, !PT ;  /* 0x000000180d167812 */ /* 0x000fe200078efcff */
[C---:B------:R-:W-:Y:S01]  /*08c0*/  IMAD R15, R0.reuse, R10, R15 ;  /* 0x0000000a000f7224 */ /* 0x040fe200078e020f */
[----:B------:R-:W-:Y:S01]  /*08d0*/  IABS R10, R18 ;  /* 0x00000012000a7213 */ /* 0x000fe20000000000 */
[C---:B------:R-:W-:Y:S01]  /*08e0*/  IMAD R5, R0.reuse, R7, R6 ;  /* 0x0000000700057224 */ /* 0x040fe200078e0206 */
[----:B------:R-:W-:Y:S01]  /*08f0*/  IABS R14, R21 ;  /* 0x00000015000e7213 */ /* 0x000fe20000000000 */
[----:B------:R-:W-:Y:S01]  /*0900*/  IMAD.MOV R7, RZ, RZ, -R4 ;  /* 0x000000ffff077224 */ /* 0x000fe200078e0a04 */
[C---:B------:R-:W-:Y:S01]  /*0910*/  ISETP.GT.U32.AND P2, PT, R0.reuse, R15, PT ;  /* 0x0000000f0000720c */ /* 0x040fe20003f44070 */
[----:B------:R-:W-:Y:S01]  /*0920*/  IMAD.HI.U32 R4, R11, R9, RZ ;  /* 0x000000090b047227 */ /* 0x000fe200078e00ff */
[C---:B------:R-:W-:Y:S02]  /*0930*/  ISETP.GT.U32.AND P0, PT, R0.reuse, R5, PT ;  /* 0x000000050000720c */ /* 0x040fe40003f04070 */
[----:B------:R-:W-:Y:S01]  /*0940*/  IABS R16, R22 ;  /* 0x0000001600107213 */ /* 0x000fe20000000000 */
[----:B------:R-:W-:Y:S01]  /*0950*/  IMAD.MOV R4, RZ, RZ, -R4 ;  /* 0x000000ffff047224 */ /* 0x000fe200078e0a04 */
[C---:B------:R-:W-:Y:S01]  /*0960*/  LOP3.LUT R29, R13.reuse, 0x38, RZ, 0xfc, !PT ;  /* 0x000000380d1d7812 */ /* 0x040fe200078efcff */
[C---:B------:R-:W-:Y:S01]  /*0970*/  IMAD R6, R0.reuse, R7, R8 ;  /* 0x0000000700067224 */ /* 0x040fe200078e0208 */
[C---:B------:R-:W-:Y:S01]  /*0980*/  LOP3.LUT R28, R13.reuse, 0x34, RZ, 0xfc, !PT ;  /* 0x000000340d1c7812 */ /* 0x040fe200078efcff */
[----:B------:R-:W-:Y:S01]  /*0990*/  IMAD R7, R0, R4, R9 ;  /* 0x0000000400077224 */ /* 0x000fe200078e0209 */
[----:B------:R-:W-:Y:S01]  /*09a0*/  LOP3.LUT R30, R13, 0x3c, RZ, 0xfc, !PT ;  /* 0x0000003c0d1e7812 */ /* 0x000fe200078efcff */
[----:B------:R-:W-:Y:S01]  /*09b0*/  IMAD.HI.U32 R4, R11, R10, RZ ;  /* 0x0000000a0b047227 */ /* 0x000fe200078e00ff */
[----:B------:R-:W-:-:S02]  /*09c0*/  IABS R26, R29 ;  /* 0x0000001d001a7213 */ /* 0x000fc40000000000 */
[----:B------:R-:W-:Y:S01]  /*09d0*/  IABS R24, R28 ;  /* 0x0000001c00187213 */ /* 0x000fe20000000000 */
[----:B------:R-:W-:Y:S01]  /*09e0*/  IMAD.HI.U32 R8, R11, R12, RZ ;  /* 0x0000000c0b087227 */ /* 0x000fe200078e00ff */
[----:B------:R-:W-:Y:S02]  /*09f0*/  IABS R27, R30 ;  /* 0x0000001e001b7213 */ /* 0x000fe40000000000 */
[----:B------:R-:W-:Y:S01]  /*0a00*/  LOP3.LUT R32, R13, 0x4c, RZ, 0xfc, !PT ;  /* 0x0000004c0d207812 */ /* 0x000fe200078efcff */
[----:B------:R-:W-:Y:S01]  /*0a10*/  @!P2 IMAD.IADD R15, R15, 0x1, -R0 ;  /* 0x000000010f0fa824 */ /* 0x000fe200078e0a00 */
[C---:B------:R-:W-:Y:S01]  /*0a20*/  ISETP.GT.U32.AND P2, PT, R0.reuse, R6, PT ;  /* 0x000000060000720c */ /* 0x040fe20003f44070 */
[----:B------:R-:W-:Y:S01]  /*0a30*/  IMAD.MOV R9, RZ, RZ, -R4 ;  /* 0x000000ffff097224 */ /* 0x000fe200078e0a04 */
[----:B------:R-:W-:Y:S01]  /*0a40*/  LOP3.LUT R33, R13, 0x50, RZ, 0xfc, !PT ;  /* 0x000000500d217812 */ /* 0x000fe200078efcff */
[----:B------:R-:W-:Y:S01]  /*0a50*/  IMAD.MOV R17, RZ, RZ, -R8 ;  /* 0x000000ffff117224 */ /* 0x000fe200078e0a08 */
[C---:B------:R-:W-:Y:S01]  /*0a60*/  ISETP.GT.U32.AND P6, PT, R0.reuse, R15, PT ;  /* 0x0000000f0000720c */ /* 0x040fe20003fc4070 */
[C---:B------:R-:W-:Y:S01]  /*0a70*/  IMAD R8, R0.reuse, R9, R10 ;  /* 0x0000000900087224 */ /* 0x040fe200078e020a */
[----:B------:R-:W-:Y:S01]  /*0a80*/  IABS R31, R33 ;  /* 0x00000021001f7213 */ /* 0x000fe20000000000 */
[----:B------:R-:W-:Y:S01]  /*0a90*/  @!P0 IMAD.IADD R5, R5, 0x1, -R0 ;  /* 0x0000000105058824 */ /* 0x000fe200078e0a00 */
[C---:B------:R-:W-:Y:S01]  /*0aa0*/  ISETP.GT.U32.AND P0, PT, R0.reuse, R7, PT ;  /* 0x000000070000720c */ /* 0x040fe20003f04070 */
[C---:B------:R-:W-:Y:S01]  /*0ab0*/  IMAD R9, R0.reuse, R17, R12 ;  /* 0x0000001100097224 */ /* 0x040fe200078e020c */
[C---:B------:R-:W-:Y:S01]  /*0ac0*/  ISETP.GT.U32.AND P3, PT, R0.reuse, R8, PT ;  /* 0x000000080000720c */ /* 0x040fe20003f64070 */
[----:B------:R-:W-:Y:S01]  /*0ad0*/  IMAD.HI.U32 R4, R11, R14, RZ ;  /* 0x0000000e0b047227 */ /* 0x000fe200078e00ff */
[----:B------:R-:W-:-:S02]  /*0ae0*/  ISETP.GT.U32.AND P4, PT, R0, R5, PT ;  /* 0x000000050000720c */ /* 0x000fc40003f84070 */
[----:B------:R-:W-:Y:S01]  /*0af0*/  LOP3.LUT R35, R13, 0x54, RZ, 0xfc, !PT ;  /* 0x000000540d237812 */ /* 0x000fe200078efcff */
[--C-:B------:R-:W-:Y:S01]  /*0b00*/  @!P2 IMAD.IADD R6, R6, 0x1, -R0.reuse ;  /* 0x000000010606a824 */ /* 0x100fe200078e0a00 */
[----:B------:R-:W-:Y:S01]  /*0b10*/  ISETP.GT.U32.AND P2, PT, R0, R9, PT ;  /* 0x000000090000720c */ /* 0x000fe20003f44070 */
[----:B------:R-:W-:Y:S01]  /*0b20*/  IMAD.HI.U32 R10, R11, R16, RZ ;  /* 0x000000100b0a7227 */ /* 0x000fe200078e00ff */
[C---:B------:R-:W-:Y:S02]  /*0b30*/  LOP3.LUT R37, R13.reuse, 0x58, RZ, 0xfc, !PT ;  /* 0x000000580d257812 */ /* 0x040fe400078efcff */
[----:B------:R-:W-:Y:S01]  /*0b40*/  LOP3.LUT R38, R13, 0x5c, RZ, 0xfc, !PT ;  /* 0x0000005c0d267812 */ /* 0x000fe200078efcff */
[--C-:B------:R-:W-:Y:S01]  /*0b50*/  @!P0 IMAD.IADD R7, R7, 0x1, -R0.reuse ;  /* 0x0000000107078824 */ /* 0x100fe200078e0a00 */
[----:B------:R-:W-:Y:S01]  /*0b60*/  ISETP.GE.AND P0, PT, R18, RZ, PT ;  /* 0x000000ff1200720c */ /* 0x000fe20003f06270 */
[----:B------:R-:W-:Y:S01]  /*0b70*/  @!P3 IMAD.IADD R8, R8, 0x1, -R0 ;  /* 0x000000010808b824 */ /* 0x000fe200078e0a00 */
[C---:B------:R-:W-:Y:S01]  /*0b80*/  ISETP.GE.AND P3, PT, R13.reuse, RZ, PT ;  /* 0x000000ff0d00720c */ /* 0x040fe20003f66270 */
[----:B------:R-:W-:Y:S01]  /*0b90*/  IMAD.MOV R17, RZ, RZ, -R4 ;  /* 0x000000ffff117224 */ /* 0x000fe200078e0a04 */
[----:B------:R-:W-:Y:S01]  /*0ba0*/  LOP3.LUT R39, R13, 0x60, RZ, 0xfc, !PT ;  /* 0x000000600d277812 */ /* 0x000fe200078efcff */
[--C-:B------:R-:W-:Y:S01]  /*0bb0*/  @!P6 IMAD.IADD R15, R15, 0x1, -R0.reuse ;  /* 0x000000010f0fe824 */ /* 0x100fe200078e0a00 */
[C---:B------:R-:W-:Y:S01]  /*0bc0*/  ISETP.GT.U32.AND P6, PT, R0.reuse, R6, PT ;  /* 0x000000060000720c */ /* 0x040fe20003fc4070 */
[--C-:B------:R-:W-:Y:S01]  /*0bd0*/  @!P2 IMAD.IADD R9, R9, 0x1, -R0.reuse ;  /* 0x000000010909a824 */ /* 0x100fe200078e0a00 */
[C---:B------:R-:W-:Y:S01]  /*0be0*/  ISETP.GT.U32.AND P2, PT, R0.reuse, R7, PT ;  /* 0x000000070000720c */ /* 0x040fe20003f44070 */
[----:B------:R-:W-:Y:S01]  /*0bf0*/  @!P4 IMAD.IADD R5, R5, 0x1, -R0 ;  /* 0x000000010505c824 */ /* 0x000fe200078e0a00 */
[----:B------:R-:W-:Y:S01]  /*0c00*/  ISETP.GE.AND P4, PT, R19, RZ, PT ;  /* 0x000000ff1300720c */ /* 0x000fe20003f86270 */
[----:B------:R-:W-:Y:S01]  /*0c10*/  IMAD.MOV R19, RZ, RZ, -R10 ;  /* 0x000000ffff137224 */ /* 0x000fe200078e0a0a */
[C---:B------:R-:W-:Y:S01]  /*0c20*/  LOP3.LUT R40, R13.reuse, 0x64, RZ, 0xfc, !PT ;  /* 0x000000640d287812 */ /* 0x040fe200078efcff */
[C---:B------:R-:W-:Y:S01]  /*0c30*/  IMAD R10, R0.reuse, R17, R14 ;  /* 0x00000011000a7224 */ /* 0x040fe200078e020e */
[----:B------:R-:W-:Y:S01]  /*0c40*/  LOP3.LUT R17, R13, 0x1c, RZ, 0xfc, !PT ;  /* 0x0000001c0d117812 */ /* 0x000fe200078efcff */
[----:B------:R-:W-:Y:S01]  /*0c50*/  @!P3 IMAD.MOV R5, RZ, RZ, -R5 ;  /* 0x000000ffff05b224 */ /* 0x000fe200078e0a05 */
[----:B------:R-:W-:Y:S01]  /*0c60*/  IABS R34, R39 ;  /* 0x0000002700227213 */ /* 0x000fe20000000000 */
[C---:B------:R-:W-:Y:S01]  /*0c70*/  IMAD R12, R0.reuse, R19, R16 ;  /* 0x00000013000c7224 */ /* 0x040fe200078e0210 */
[----:B------:R-:W-:Y:S01]  /*0c80*/  ISETP.GT.U32.AND P3, PT, R0, R10, PT ;  /* 0x0000000a0000720c */ /* 0x000fe20003f64070 */
[--C-:B------:R-:W-:Y:S01]  /*0c90*/  @!P6 IMAD.IADD R6, R6, 0x1, -R0.reuse ;  /* 0x000000010606e824 */ /* 0x100fe200078e0a00 */
[C---:B------:R-:W-:Y:S01]  /*0ca0*/  ISETP.GT.U32.AND P6, PT, R0.reuse, R9, PT ;  /* 0x000000090000720c */ /* 0x040fe20003fc4070 */
[----:B------:R-:W-:Y:S01]  /*0cb0*/  @!P2 IMAD.IADD R7, R7, 0x1, -R0 ;  /* 0x000000010707a824 */ /* 0x000fe200078e0a00 */
[----:B------:R-:W-:Y:S01]  /*0cc0*/  IABS R16, R17 ;  /* 0x0000001100107213 */ /* 0x000fe20000000000 */
[----:B------:R-:W-:Y:S01]  /*0cd0*/  IMAD.MOV.U32 R4, RZ, RZ, R15 ;  /* 0x000000ffff047224 */ /* 0x000fe200078e000f */
[----:B------:R-:W-:Y:S01]  /*0ce0*/  ISETP.GT.U32.AND P2, PT, R0, R12, PT ;  /* 0x0000000c0000720c */ /* 0x000fe20003f44070 */
[----:B------:R-:W-:Y:S01]  /*0cf0*/  @!P5 IMAD.MOV R6, RZ, RZ, -R6 ;  /* 0x000000ffff06d224 */ /* 0x000fe200078e0a06 */
[----:B------:R-:W-:Y:S01]  /*0d00*/  ISETP.GE.AND P5, PT, R20, RZ, PT ;  /* 0x000000ff1400720c */ /* 0x000fe20003fa6270 */
[----:B------:R-:W-:Y:S01]  /*0d10*/  IMAD.HI.U32 R14, R11, R16, RZ ;  /* 0x000000100b0e7227 */ /* 0x000fe200078e00ff */
[----:B------:R-:W-:-:S02]  /*0d20*/  LOP3.LUT R19, R13, 0x20, RZ, 0xfc, !PT ;  /* 0x000000200d137812 */ /* 0x000fc400078efcff */
[----:B------:R-:W-:Y:S01]  /*0d30*/  IABS R36, R40 ;  /* 0x0000002800247213 */ /* 0x000fe20000000000 */
[----:B------:R-:W-:Y:S01]  /*0d40*/  @!P4 IMAD.MOV R4, RZ, RZ, -R4 ;  /* 0x000000ffff04c224 */ /* 0x000fe200078e0a04 */
[----:B------:R-:W-:Y:S01]  /*0d50*/  ISETP.GT.U32.AND P4, PT, R0, R8, PT ;  /* 0x000000080000720c */ /* 0x000fe20003f84070 */
[----:B------:R-:W-:Y:S01]  /*0d60*/  @!P3 IMAD.IADD R10, R10, 0x1, -R0 ;  /* 0x000000010a0ab824 */ /* 0x000fe200078e0a00 */
[----:B------:R-:W-:Y:S01]  /*0d70*/  ISETP.GE.AND P3, PT, R17, RZ, PT ;  /* 0x000000ff1100720c */ /* 0x000fe20003f66270 */
[----:B------:R-:W-:Y:S01]  /*0d80*/  IMAD.MOV R17, RZ, RZ, -R14 ;  /* 0x000000ffff117224 */ /* 0x000fe200078e0a0e */
[----:B------:R-:W-:Y:S01]  /*0d90*/  IABS R18, R19 ;  /* 0x0000001300127213 */ /* 0x000fe20000000000 */
[--C-:B------:R-:W-:Y:S01]  /*0da0*/  @!P6 IMAD.IADD R9, R9, 0x1, -R0.reuse ;  /* 0x000000010909e824 */ /* 0x100fe200078e0a00 */
[----:B------:R-:W-:Y:S01]  /*0db0*/  ISETP.GE.AND P6, PT, R22, RZ, PT ;  /* 0x000000ff1600720c */ /* 0x000fe20003fc6270 */
[----:B------:R-:W-:Y:S01]  /*0dc0*/  @!P2 IMAD.IADD R12, R12, 0x1, -R0 ;  /* 0x000000010c0ca824 */ /* 0x000fe200078e0a00 */
[C---:B------:R-:W-:Y:S01]  /*0dd0*/  ISETP.GT.U32.AND P2, PT, R0.reuse, R10, PT ;  /* 0x0000000a0000720c */ /* 0x040fe20003f44070 */
[C---:B------:R-:W-:Y:S01]  /*0de0*/  IMAD R14, R0.reuse, R17, R16 ;  /* 0x00000011000e7224 */ /* 0x040fe200078e0210 */
[----:B------:R-:W-:Y:S01]  /*0df0*/  LOP3.LUT R16, R13, 0x24, RZ, 0xfc, !PT ;  /* 0x000000240d107812 */ /* 0x000fe200078efcff */
[----:B------:R-:W-:Y:S01]  /*0e00*/  @!P1 IMAD.MOV R7, RZ, RZ, -R7 ;  /* 0x000000ffff079224 */ /* 0x000fe200078e0a07 */
[C---:B------:R-:W-:Y:S01]  /*0e10*/  ISETP.GT.U32.AND P1, PT, R0.reuse, R12, PT ;  /* 0x0000000c0000720c */ /* 0x040fe20003f24070 */
[----:B------:R-:W-:Y:S01]  /*0e20*/  @!P5 IMAD.MOV R9, RZ, RZ, -R9 ;  /* 0x000000ffff09d224 */ /* 0x000fe200078e0a09 */
[----:B------:R-:W-:Y:S01]  /*0e30*/  ISETP.GT.U32.AND P5, PT, R0, R14, PT ;  /* 0x0000000e0000720c */ /* 0x000fe20003fa4070 */
[----:B------:R-:W-:Y:S01]  /*0e40*/  IMAD.HI.U32 R15, R11, R18, RZ ;  /* 0x000000120b0f7227 */ /* 0x000fe200078e00ff */
[----:B------:R-:W-:-:S02]  /*0e50*/  LOP3.LUT R17, R13, 0x28, RZ, 0xfc, !PT ;  /* 0x000000280d117812 */ /* 0x000fc400078efcff */
[----:B------:R-:W-:Y:S01]  /*0e60*/  LOP3.LUT R22, R13, 0x2c, RZ, 0xfc, !PT ;  /* 0x0000002c0d167812 */ /* 0x000fe200078efcff */
[----:B------:R-:W-:Y:S01]  /*0e70*/  @!P4 IMAD.IADD R8, R8, 0x1, -R0 ;  /* 0x000000010808c824 */ /* 0x000fe200078e0a00 */
[----:B------:R-:W-:Y:S01]  /*0e80*/  ISETP.GE.AND P4, PT, R21, RZ, PT ;  /* 0x000000ff1500720c */ /* 0x000fe20003f86270 */
[----:B------:R-:W-:Y:S01]  /*0e90*/  IMAD.MOV R15, RZ, RZ, -R15 ;  /* 0x000000ffff0f7224 */ /* 0x000fe200078e0a0f */
[----:B------:R-:W-:Y:S01]  /*0ea0*/  IABS R20, R17 ;  /* 0x0000001100147213 */ /* 0x000fe20000000000 */
[----:B------:R-:W-:Y:S01]  /*0eb0*/  @!P0 IMAD.MOV R8, RZ, RZ, -R8 ;  /* 0x000000ffff088224 */ /* 0x000fe200078e0a08 */
[----:B------:R-:W-:Y:S01]  /*0ec0*/  ISETP.GE.AND P0, PT, R19, RZ, PT ;  /* 0x000000ff1300720c */ /* 0x000fe20003f06270 */
[----:B------:R-:W-:Y:S01]  /*0ed0*/  IMAD R15, R0, R15, R18 ;  /* 0x0000000f000f7224 */ /* 0x000fe200078e0212 */
[----:B------:R-:W-:Y:S01]  /*0ee0*/  IABS R19, R16 ;  /* 0x0000001000137213 */ /* 0x000fe20000000000 */
[--C-:B------:R-:W-:Y:S01]  /*0ef0*/  @!P2 IMAD.IADD R10, R10, 0x1, -R0.reuse ;  /* 0x000000010a0aa824 */ /* 0x100fe200078e0a00 */
[----:B------:R-:W-:Y:S01]  /*0f00*/  ISETP.GE.AND P2, PT, R16, RZ, PT ;  /* 0x000000ff1000720c */ /* 0x000fe20003f46270 */
[--C-:B------:R-:W-:Y:S01]  /*0f10*/  @!P1 IMAD.IADD R12, R12, 0x1, -R0.reuse ;  /* 0x000000010c0c9824 */ /* 0x100fe200078e0a00 */
[----:B------:R-:W-:Y:S01]  /*0f20*/  ISETP.GT.U32.AND P1, PT, R0, R15, PT ;  /* 0x0000000f0000720c */ /* 0x000fe20003f24070 */
[----:B------:R-:W-:Y:S01]  /*0f30*/  @!P5 IMAD.IADD R14, R14, 0x1, -R0 ;  /* 0x000000010e0ed824 */ /* 0x000fe200078e0a00 */
[----:B------:R-:W-:Y:S01]  /*0f40*/  IABS R21, R22 ;  /* 0x0000001600157213 */ /* 0x000fe20000000000 */
[----:B------:R-:W-:Y:S01]  /*0f50*/  @!P4 IMAD.MOV R10, RZ, RZ, -R10 ;  /* 0x000000ffff0ac224 */ /* 0x000fe200078e0a0a */
[----:B------:R-:W-:Y:S01]  /*0f60*/  ISETP.GE.AND P5, PT, R17, RZ, PT ;  /* 0x000000ff1100720c */ /* 0x000fe20003fa6270 */
[----:B------:R-:W-:Y:S01]  /*0f70*/  IMAD.HI.U32 R16, R11, R19, RZ ;  /* 0x000000130b107227 */ /* 0x000fe200078e00ff */
[----:B------:R-:W-:-:S02]  /*0f80*/  ISETP.GT.U32.AND P4, PT, R0, R14, PT ;  /* 0x0000000e0000720c */ /* 0x000fc40003f84070 */
[C---:B------:R-:W-:Y:S01]  /*0f90*/  LOP3.LUT R41, R13.reuse, 0x74, RZ, 0xfc, !PT ;  /* 0x000000740d297812 */ /* 0x040fe200078efcff */
[----:B------:R-:W-:Y:S01]  /*0fa0*/  IMAD.MOV R16, RZ, RZ, -R16 ;  /* 0x000000ffff107224 */ /* 0x000fe200078e0a10 */
[----:B------:R-:W-:Y:S01]  /*0fb0*/  LOP3.LUT R44, R13, 0x78, RZ, 0xfc, !PT ;  /* 0x000000780d2c7812 */ /* 0x000fe200078efcff */
[----:B------:R-:W-:Y:S01]  /*0fc0*/  IMAD.HI.U32 R17, R11, R20, RZ ;  /* 0x000000140b117227 */ /* 0x000fe200078e00ff */
[C---:B------:R-:W-:Y:S02]  /*0fd0*/  LOP3.LUT R45, R13.reuse, 0x7c, RZ, 0xfc, !PT ;  /* 0x0000007c0d2d7812 */ /* 0x040fe400078efcff */
[----:B------:R-:W-:Y:S01]  /*0fe0*/  LOP3.LUT R46, R13, 0x80, RZ, 0xfc, !PT ;  /* 0x000000800d2e7812 */ /* 0x000fe200078efcff */
[--C-:B------:R-:W-:Y:S01]  /*0ff0*/  @!P1 IMAD.IADD R15, R15, 0x1, -R0.reuse ;  /* 0x000000010f0f9824 */ /* 0x100fe200078e0a00 */
[----:B------:R-:W-:Y:S01]  /*1000*/  IABS R42, R45 ;  /* 0x0000002d002a7213 */ /* 0x000fe20000000000 */
[----:B------:R-:W-:Y:S01]  /*1010*/  IMAD R16, R0, R16, R19 ;  /* 0x0000001000107224 */ /* 0x000fe200078e0213 */
[----:B------:R-:W-:Y:S01]  /*1020*/  IABS R43, R46 ;  /* 0x0000002e002b7213 */ /* 0x000fe20000000000 */
[----:B------:R-:W-:Y:S01]  /*1030*/  @!P4 IMAD.IADD R14, R14, 0x1, -R0 ;  /* 0x000000010e0ec824 */ /* 0x000fe200078e0a00 */
[C---:B------:R-:W-:Y:S01]  /*1040*/  ISETP.GT.U32.AND P1, PT, R0.reuse, R15, PT ;  /* 0x0000000f0000720c */ /* 0x040fe20003f24070 */
[----:B------:R-:W-:Y:S01]  /*1050*/  IMAD.HI.U32 R18, R11, R21, RZ ;  /* 0x000000150b127227 */ /* 0x000fe200078e00ff */
[----:B------:R-:W-:-:S02]  /*1060*/  ISETP.GT.U32.AND P4, PT, R0, R16, PT ;  /* 0x000000100000720c */ /* 0x000fc40003f84070 */
[C---:B------:R-:W-:Y:S01]  /*1070*/  LOP3.LUT R47, R13.reuse, 0x88, RZ, 0xfc, !PT ;  /* 0x000000880d2f7812 */ /* 0x040fe200078efcff */
[----:B------:R-:W-:Y:S01]  /*1080*/  IMAD.MOV R17, RZ, RZ, -R17 ;  /* 0x000000ffff117224 */ /* 0x000fe200078e0a11 */
[C---:B------:R-:W-:Y:S01]  /*1090*/  LOP3.LUT R50, R13.reuse, 0x90, RZ, 0xfc, !PT ;  /* 0x000000900d327812 */ /* 0x040fe200078efcff */
[----:B------:R-:W-:Y:S01]  /*10a0*/  IMAD.MOV R18, RZ, RZ, -R18 ;  /* 0x000000ffff127224 */ /* 0x000fe200078e0a12 */
[C---:B------:R-:W-:Y:S01]  /*10b0*/  LOP3.LUT R49, R13.reuse, 0x8c, RZ, 0xfc, !PT ;  /* 0x0000008c0d317812 */ /* 0x040fe200078efcff */
[C---:B------:R-:W-:Y:S01]  /*10c0*/  IMAD R17, R0.reuse, R17, R20 ;  /* 0x0000001100117224 */ /* 0x040fe200078e0214 */
[C---:B------:R-:W-:Y:S01]  /*10d0*/  LOP3.LUT R51, R13.reuse, 0x94, RZ, 0xfc, !PT ;  /* 0x000000940d337812 */ /* 0x040fe200078efcff */
[----:B------:R-:W-:Y:S01]  /*10e0*/  IMAD R18, R0, R18, R21 ;  /* 0x0000001200127224 */ /* 0x000fe200078e0215 */
[----:B------:R-:W-:Y:S01]  /*10f0*/  LOP3.LUT R56, R13, 0xa0, RZ, 0xfc, !PT ;  /* 0x000000a00d387812 */ /* 0x000fe200078efcff */
[----:B------:R-:W-:Y:S01]  /*1100*/  @!P6 IMAD.MOV R12, RZ, RZ, -R12 ;  /* 0x000000ffff0ce224 */ /* 0x000fe200078e0a0c */
[----:B------:R-:W-:Y:S01]  /*1110*/  ISETP.GE.AND P6, PT, R22, RZ, PT ;  /* 0x000000ff1600720c */ /* 0x000fe20003fc6270 */
[--C-:B------:R-:W-:Y:S01]  /*1120*/  @!P1 IMAD.IADD R15, R15, 0x1, -R0.reuse ;  /* 0x000000010f0f9824 */ /* 0x100fe200078e0a00 */
[----:B------:R-:W-:Y:S01]  /*1130*/  LOP3.LUT R22, R13, 0x30, RZ, 0xfc, !PT ;  /* 0x000000300d167812 */ /* 0x000fe200078efcff */
[----:B------:R-:W-:Y:S01]  /*1140*/  @!P4 IMAD.IADD R16, R16, 0x1, -R0 ;  /* 0x000000011010c824 */ /* 0x000fe200078e0a00 */
[C---:B------:R-:W-:Y:S01]  /*1150*/  ISETP.GT.U32.AND P1, PT, R0.reuse, R17, PT ;  /* 0x000000110000720c */ /* 0x040fe20003f24070 */
[----:B------:R-:W-:Y:S01]  /*1160*/  @!P3 IMAD.MOV R14, RZ, RZ, -R14 ;  /* 0x000000ffff0eb224 */ /* 0x000fe200078e0a0e */
[----:B------:R-:W-:Y:S01]  /*1170*/  ISETP.GT.U32.AND P4, PT, R0, R18, PT ;  /* 0x000000120000720c */ /* 0x000fe20003f84070 */
[----:B------:R-:W-:Y:S01]  /*1180*/  IMAD.HI.U32 R21, R11, R26, RZ ;  /* 0x0000001a0b157227 */ /* 0x000fe200078e00ff */
[----:B------:R-:W-:-:S02]  /*1190*/  IABS R20, R22 ;  /* 0x0000001600147213 */ /* 0x000fc40000000000 */
[----:B------:R-:W-:Y:S01]  /*11a0*/  ISETP.GT.U32.AND P3, PT, R0, R16, PT ;  /* 0x000000100000720c */ /* 0x000fe20003f64070 */
[----:B------:R-:W-:Y:S01]  /*11b0*/  @!P0 IMAD.MOV R15, RZ, RZ, -R15 ;  /* 0x000000ffff0f8224 */ /* 0x000fe200078e0a0f */
[----:B------:R-:W-:Y:S01]  /*11c0*/  ISETP.GE.AND P0, PT, R22, RZ, PT ;  /* 0x000000ff1600720c */ /* 0x000fe20003f06270 */
[----:B------:R-:W-:Y:S01]  /*11d0*/  IMAD.HI.U32 R19, R11, R20, RZ ;  /* 0x000000140b137227 */ /* 0x000fe200078e00ff */
[----:B------:R-:W-:Y:S02]  /*11e0*/  IABS R48, R51 ;  /* 0x0000003300307213 */ /* 0x000fe40000000000 */
[----:B------:R-:W-:Y:S01]  /*11f0*/  IABS R52, R56 ;  /* 0x0000003800347213 */ /* 0x000fe20000000000 */
[--C-:B------:R-:W-:Y:S01]  /*1200*/  @!P1 IMAD.IADD R17, R17, 0x1, -R0.reuse ;  /* 0x0000000111119824 */ /* 0x100fe200078e0a00 */
[C---:B------:R-:W-:Y:S01]  /*1210*/  LOP3.LUT R57, R13.reuse, 0xa4, RZ, 0xfc, !PT ;  /* 0x000000a40d397812 */ /* 0x040fe200078efcff */
[----:B------:R-:W-:Y:S01]  /*1220*/  IMAD.MOV R19, RZ, RZ, -R19 ;  /* 0x000000ffff137224 */ /* 0x000fe200078e0a13 */
[----:B------:R-:W-:Y:S01]  /*1230*/  LOP3.LUT R58, R13, 0xa8, RZ, 0xfc, !PT ;  /* 0x000000a80d3a7812 */ /* 0x000fe200078efcff */
[----:B------:R-:W-:Y:S01]  /*1240*/  @!P4 IMAD.IADD R18, R18, 0x1, -R0 ;  /* 0x000000011212c824 */ /* 0x000fe200078e0a00 */
[C---:B------:R-:W-:Y:S01]  /*1250*/  ISETP.GT.U32.AND P1, PT, R0.reuse, R17, PT ;  /* 0x000000110000720c */ /* 0x040fe20003f24070 */
[----:B------:R-:W-:Y:S01]  /*1260*/  IMAD R19, R0, R19, R20 ;  /* 0x0000001300137224 */ /* 0x000fe200078e0214 */
[----:B------:R-:W-:Y:S01]  /*1270*/  IABS R54, R57 ;  /* 0x0000003900367213 */ /* 0x000fe20000000000 */
[----:B------:R-:W-:Y:S01]  /*1280*/  @!P3 IMAD.IADD R16, R16, 0x1, -R0 ;  /* 0x000000011010b824 */ /* 0x000fe200078e0a00 */
[C---:B------:R-:W-:Y:S01]  /*1290*/  ISETP.GT.U32.AND P4, PT, R0.reuse, R18, PT ;  /* 0x000000120000720c */ /* 0x040fe20003f84070 */
[----:B------:R-:W-:Y:S01]  /*12a0*/  IMAD.HI.U32 R20, R11, R24, RZ ;  /* 0x000000180b147227 */ /* 0x000fe200078e00ff */
[----:B------:R-:W-:-:S02]  /*12b0*/  ISETP.GT.U32.AND P3, PT, R0, R19, PT ;  /* 0x000000130000720c */ /* 0x000fc40003f64070 */
[----:B------:R-:W-:Y:S01]  /*12c0*/  IABS R55, R58 ;  /* 0x0000003a00377213 */ /* 0x000fe20000000000 */
[----:B------:R-:W-:Y:S01]  /*12d0*/  IMAD.HI.U32 R22, R11, R27, RZ ;  /* 0x0000001b0b167227 */ /* 0x000fe200078e00ff */
[C---:B------:R-:W-:Y:S02]  /*12e0*/  LOP3.LUT R60, R13.reuse, 0xb8, RZ, 0xfc, !PT ;  /* 0x000000b80d3c7812 */ /* 0x040fe400078efcff */
[C---:B------:R-:W-:Y:S01]  /*12f0*/  LOP3.LUT R61, R13.reuse, 0xc8, RZ, 0xfc, !PT ;  /* 0x000000c80d3d7812 */ /* 0x040fe200078efcff */
[----:B------:R-:W-:Y:S01]  /*1300*/  IMAD.MOV R21, RZ, RZ, -R21 ;  /* 0x000000ffff157224 */ /* 0x000fe200078e0a15 */
[----:B------:R-:W-:Y:S01]  /*1310*/  IABS R59, R60 ;  /* 0x0000003c003b7213 */ /* 0x000fe20000000000 */
[----:B------:R-:W-:Y:S01]  /*1320*/  IMAD.MOV R25, RZ, RZ, -R20 ;  /* 0x000000ffff197224 */ /* 0x000fe200078e0a14 */
[----:B------:R-:W-:Y:S01]  /*1330*/  IABS R62, R61 ;  /* 0x0000003d003e7213 */ /* 0x000fe20000000000 */
[----:B------:R-:W-:Y:S01]  /*1340*/  IMAD.MOV R22, RZ, RZ, -R22 ;  /* 0x000000ffff167224 */ /* 0x000fe200078e0a16 */
[C---:B------:R-:W-:Y:S01]  /*1350*/  LOP3.LUT R66, R13.reuse, 0xcc, RZ, 0xfc, !PT ;  /* 0x000000cc0d427812 */ /* 0x040fe200078efcff */
[----:B------:R-:W-:Y:S01]  /*1360*/  IMAD R21, R0, R21, R26 ;  /* 0x0000001500157224 */ /* 0x000fe200078e021a */
[----:B------:R-:W-:Y:S01]  /*1370*/  LOP3.LUT R68, R13, 0xd0, RZ, 0xfc, !PT ;  /* 0x000000d00d447812 */ /* 0x000fe200078efcff */
[----:B------:R-:W-:Y:S01]  /*1380*/  @!P1 IMAD.IADD R17, R17, 0x1, -R0 ;  /* 0x0000000111119824 */ /* 0x000fe200078e0a00 */
[----:B------:R-:W-:Y:S01]  /*1390*/  ISETP.GE.AND P1, PT, R28, RZ, PT ;  /* 0x000000ff1c00720c */ /* 0x000fe20003f26270 */
[C---:B------:R-:W-:Y:S01]  /*13a0*/  IMAD R20, R0.reuse, R25, R24 ;  /* 0x0000001900147224 */ /* 0x040fe200078e0218 */
[C---:B------:R-:W-:Y:S01]  /*13b0*/  LOP3.LUT R28, R13.reuse, 0x40, RZ, 0xfc, !PT ;  /* 0x000000400d1c7812 */ /* 0x040fe200078efcff */
[----:B------:R-:W-:Y:S01]  /*13c0*/  IMAD R22, R0, R22, R27 ;  /* 0x0000001600167224 */ /* 0x000fe200078e021b */
[----:B------:R-:W-:Y:S01]  /*13d0*/  LOP3.LUT R27, R13, 0x44, RZ, 0xfc, !PT ;  /* 0x000000440d1b7812 */ /* 0x000fe200078efcff */
[--C-:B------:R-:W-:Y:S01]  /*13e0*/  @!P4 IMAD.IADD R18, R18, 0x1, -R0.reuse ;  /* 0x000000011212c824 */ /* 0x100fe200078e0a00 */
[C---:B------:R-:W-:Y:S01]  /*13f0*/  ISETP.GT.U32.AND P4, PT, R0.reuse, R21, PT ;  /* 0x000000150000720c */ /* 0x040fe20003f84070 */
[----:B------:R-:W-:Y:S01]  /*1400*/  @!P3 IMAD.IADD R19, R19, 0x1, -R0 ;  /* 0x000000011313b824 */ /* 0x000fe200078e0a00 */
[C---:B------:R-:W-:Y:S01]  /*1410*/  ISETP.GT.U32.AND P3, PT, R0.reuse, R20, PT ;  /* 0x000000140000720c */ /* 0x040fe20003f64070 */
[----:B------:R-:W-:Y:S01]  /*1420*/  @!P6 IMAD.MOV R18, RZ, RZ, -R18 ;  /* 0x000000ffff12e224 */ /* 0x000fe200078e0a12 */
[C---:B------:R-:W-:Y:S01]  /*1430*/  ISETP.GT.U32.AND P6, PT, R0.reuse, R22, PT ;  /* 0x000000160000720c */ /* 0x040fe20003fc4070 */
[----:B------:R-:W-:Y:S01]  /*1440*/  @!P2 IMAD.MOV R16, RZ, RZ, -R16 ;  /* 0x000000ffff10a224 */ /* 0x000fe200078e0a10 */
[----:B------:R-:W-:Y:S01]  /*1450*/  IABS R25, R28 ;  /* 0x0000001c00197213 */ /* 0x000fe20000000000 */
[----:B------:R-:W-:Y:S01]  /*1460*/  @!P5 IMAD.MOV R17, RZ, RZ, -R17 ;  /* 0x000000ffff11d224 */ /* 0x000fe200078e0a11 */
[----:B------:R-:W-:Y:S01]  /*1470*/  ISETP.GT.U32.AND P2, PT, R0, R19, PT ;  /* 0x000000130000720c */ /* 0x000fe20003f44070 */
[----:B------:R-:W-:Y:S01]  /*1480*/  IMAD R152, R152, 0x200, R127 ;  /* 0x0000020098987824 */ /* 0x000fe200078e027f */
[----:B------:R-:W-:Y:S01]  /*1490*/  IABS R26, R27 ;  /* 0x0000001b001a7213 */ /* 0x000fe20000000000 */
[----:B------:R-:W-:Y:S01]  /*14a0*/  IMAD.HI.U32 R24, R11, R25, RZ ;  /* 0x000000190b187227 */ /* 0x000fe200078e00ff */
[----:B------:R-:W-:-:S02]  /*14b0*/  ISETP.GE.AND P5, PT, R29, RZ, PT ;  /* 0x000000ff1d00720c */ /* 0x000fc40003fa6270 */
[----:B------:R-:W-:Y:S01]  /*14c0*/  LOP3.LUT R70, R13, 0xd4, RZ, 0xfc, !PT ;  /* 0x000000d40d467812 */ /* 0x000fe200078efcff */
[----:B------:R-:W-:Y:S01]  /*14d0*/  @!P4 IMAD.IADD R21, R21, 0x1, -R0 ;  /* 0x000000011515c824 */ /* 0x000fe200078e0a00 */
[----:B------:R-:W-:Y:S01]  /*14e0*/  IABS R65, R68 ;  /* 0x0000004400417213 */ /* 0x000fe20000000000 */
[----:B------:R-:W-:Y:S01]  /*14f0*/  IMAD.MOV R24, RZ, RZ, -R24 ;  /* 0x000000ffff187224 */ /* 0x000fe200078e0a18 */
[----:B------:R-:W-:Y:S01]  /*1500*/  LOP3.LUT R72, R13, 0xd8, RZ, 0xfc, !PT ;  /* 0x000000d80d487812 */ /* 0x000fe200078efcff */
[--C-:B------:R-:W-:Y:S01]  /*1510*/  @!P3 IMAD.IADD R20, R20, 0x1, -R0.reuse ;  /* 0x000000011414b824 */ /* 0x100fe200078e0a00 */
[----:B------:R-:W-:Y:S01]  /*1520*/  ISETP.GE.AND P3, PT, R28, RZ, PT ;  /* 0x000000ff1c00720c */ /* 0x000fe20003f66270 */
[----:B------:R-:W-:Y:S01]  /*1530*/  @!P6 IMAD.IADD R22, R22, 0x1, -R0 ;  /* 0x000000011616e824 */ /* 0x000fe200078e0a00 */
[C---:B------:R-:W-:Y:S01]  /*1540*/  ISETP.GT.U32.AND P6, PT, R0.reuse, R21, PT ;  /* 0x000000150000720c */ /* 0x040fe20003fc4070 */
[C---:B------:R-:W-:Y:S01]  /*1550*/  IMAD R24, R0.reuse, R24, R25 ;  /* 0x0000001800187224 */ /* 0x040fe200078e0219 */
[----:B------:R-:W-:Y:S01]  /*1560*/  ISETP.GT.U32.AND P4, PT, R0, R20, PT ;  /* 0x000000140000720c */ /* 0x000fe20003f84070 */
[----:B------:R-:W-:Y:S01]  /*1570*/  IMAD.HI.U32 R25, R11, R26, RZ ;  /* 0x0000001a0b197227 */ /* 0x000fe200078e00ff */
[----:B------:R-:W-:-:S02]  /*1580*/  LOP3.LUT R28, R13, 0x48, RZ, 0xfc, !PT ;  /* 0x000000480d1c7812 */ /* 0x000fc400078efcff */
[----:B------:R-:W-:Y:S01]  /*1590*/  IABS R64, R72 ;  /* 0x0000004800407213 */ /* 0x000fe20000000000 */
[----:B------:R-:W-:Y:S01]  /*15a0*/  IMAD.MOV R25, RZ, RZ, -R25 ;  /* 0x000000ffff197224 */ /* 0x000fe200078e0a19 */
[----:B------:R-:W-:Y:S01]  /*15b0*/  IABS R29, R28 ;  /* 0x0000001c001d7213 */ /* 0x000fe20000000000 */
[----:B------:R-:W-:Y:S01]  /*15c0*/  @!P2 IMAD.IADD R19, R19, 0x1, -R0 ;  /* 0x000000011313a824 */ /* 0x000fe200078e0a00 */
[----:B------:R-:W-:Y:S01]  /*15d0*/  ISETP.GE.AND P2, PT, R30, RZ, PT ;  /* 0x000000ff1e00720c */ /* 0x000fe20003f46270 */
[C---:B------:R-:W-:Y:S01]  /*15e0*/  IMAD R25, R0.reuse, R25, R26 ;  /* 0x0000001900197224 */ /* 0x040fe200078e021a */
[----:B------:R-:W-:Y:S01]  /*15f0*/  IABS R30, R32 ;  /* 0x00000020001e7213 */ /* 0x000fe20000000000 */
[----:B------:R-:W-:Y:S01]  /*1600*/  @!P0 IMAD.MOV R19, RZ, RZ, -R19 ;  /* 0x000000ffff138224 */ /* 0x000fe200078e0a13 */
[C---:B------:R-:W-:Y:S01]  /*1610*/  ISETP.GT.U32.AND P0, PT, R0.reuse, R22, PT ;  /* 0x000000160000720c */ /* 0x040fe20003f04070 */
[--C-:B------:R-:W-:Y:S01]  /*1620*/  @!P6 IMAD.IADD R21, R21, 0x1, -R0.reuse ;  /* 0x000000011515e824 */ /* 0x100fe200078e0a00 */
[----:B------:R-:W-:Y:S01]  /*1630*/  ISETP.GT.U32.AND P6, PT, R0, R25, PT ;  /* 0x000000190000720c */ /* 0x000fe20003fc4070 */
[----:B------:R-:W-:Y:S01]  /*1640*/  @!P4 IMAD.IADD R20, R20, 0x1, -R0 ;  /* 0x000000011414c824 */ /* 0x000fe200078e0a00 */
[----:B------:R-:W-:Y:S01]  /*1650*/  ISETP.GT.U32.AND P4, PT, R0, R24, PT ;  /* 0x000000180000720c */ /* 0x000fe20003f84070 */
[----:B------:R-:W-:Y:S01]  /*1660*/  IMAD.HI.U32 R26, R11, R29, RZ ;  /* 0x0000001d0b1a7227 */ /* 0x000fe200078e00ff */
[----:B------:R-:W-:-:S02]  /*1670*/  LOP3.LUT R74, R13, 0xdc, RZ, 0xfc, !PT ;  /* 0x000000dc0d4a7812 */ /* 0x000fc400078efcff */
[----:B------:R-:W-:Y:S01]  /*1680*/  LOP3.LUT R76, R13, 0xe0, RZ, 0xfc, !PT ;  /* 0x000000e00d4c7812 */ /* 0x000fe200078efcff */
[----:B------:R-:W-:Y:S01]  /*1690*/  @!P1 IMAD.MOV R20, RZ, RZ, -R20 ;  /* 0x000000ffff149224 */ /* 0x000fe200078e0a14 */
[----:B------:R-:W-:Y:S01]  /*16a0*/  IABS R69, R74 ;  /* 0x0000004a00457213 */ /* 0x000fe20000000000 */
[----:B------:R-:W-:Y:S01]  /*16b0*/  IMAD.MOV R26, RZ, RZ, -R26 ;  /* 0x000000ffff1a7224 */ /* 0x000fe200078e0a1a */
[----:B------:R-:W-:Y:S01]  /*16c0*/  IABS R71, R76 ;  /* 0x0000004c00477213 */ /* 0x000fe20000000000 */
[--C-:B------:R-:W-:Y:S01]  /*16d0*/  @!P0 IMAD.IADD R22, R22, 0x1, -R0.reuse ;  /* 0x0000000116168824 */ /* 0x100fe200078e0a00 */
[----:B------:R-:W-:Y:S01]  /*16e0*/  ISETP.GE.AND P0, PT, R27, RZ, PT ;  /* 0x000000ff1b00720c */ /* 0x000fe20003f06270 */
[----:B------:R-:W-:Y:S01]  /*16f0*/  @!P6 IMAD.IADD R25, R25, 0x1, -R0 ;  /* 0x000000011919e824 */ /* 0x000fe200078e0a00 */
[----:B------:R-:W-:Y:S01]  /*1700*/  LOP3.LUT R78, R13, 0xe4, RZ, 0xfc, !PT ;  /* 0x000000e40d4e7812 */ /* 0x000fe200078efcff */
[----:B------:R-:W-:Y:S01]  /*1710*/  IMAD.HI.U32 R27, R11, R30, RZ ;  /* 0x0000001e0b1b7227 */ /* 0x000fe200078e00ff */
[----:B------:R-:W-:-:S02]  /*1720*/  LOP3.LUT R80, R13, 0xe8, RZ, 0xfc, !PT ;  /* 0x000000e80d507812 */ /* 0x000fc400078efcff */
[----:B------:R-:W-:Y:S01]  /*1730*/  ISETP.GT.U32.AND P6, PT, R0, R25, PT ;  /* 0x000000190000720c */ /* 0x000fe20003fc4070 */
[----:B------:R-:W-:Y:S01]  /*1740*/  @!P4 IMAD.IADD R24, R24, 0x1, -R0 ;  /* 0x000000011818c824 */ /* 0x000fe200078e0a00 */
[----:B------:R-:W-:Y:S01]  /*1750*/  ISETP.GE.AND P4, PT, R28, RZ, PT ;  /* 0x000000ff1c00720c */ /* 0x000fe20003f86270 */
[----:B------:R-:W-:Y:S01]  /*1760*/  IMAD.HI.U32 R28, R11, R31, RZ ;  /* 0x0000001f0b1c7227 */ /* 0x000fe200078e00ff */
[----:B------:R-:W-:Y:S02]  /*1770*/  IABS R73, R80 ;  /* 0x0000005000497213 */ /* 0x000fe40000000000 */
[C---:B------:R-:W-:Y:S01]  /*1780*/  ISETP.GT.U32.AND P1, PT, R0.reuse, R24, PT ;  /* 0x000000180000720c */ /* 0x040fe20003f24070 */
[----:B------:R-:W-:Y:S01]  /*1790*/  IMAD.MOV R27, RZ, RZ, -R27 ;  /* 0x000000ffff1b7224 */ /* 0x000fe200078e0a1b */
[C---:B------:R-:W-:Y:S01]  /*17a0*/  LOP3.LUT R82, R13.reuse, 0xec, RZ, 0xfc, !PT ;  /* 0x000000ec0d527812 */ /* 0x040fe200078efcff */
[----:B------:R-:W-:Y:S01]  /*17b0*/  IMAD.MOV R28, RZ, RZ, -R28 ;  /* 0x000000ffff1c7224 */ /* 0x000fe200078e0a1c */
[----:B------:R-:W-:Y:S01]  /*17c0*/  LOP3.LUT R83, R13, 0xf0, RZ, 0xfc, !PT ;  /* 0x000000f00d537812 */ /* 0x000fe200078efcff */
[C---:B------:R-:W-:Y:S01]  /*17d0*/  IMAD R27, R0.reuse, R27, R30 ;  /* 0x0000001b001b7224 */ /* 0x040fe200078e021e */
[----:B------:R-:W-:Y:S01]  /*17e0*/  IABS R75, R82 ;  /* 0x00000052004b7213 */ /* 0x000fe20000000000 */
[C---:B------:R-:W-:Y:S01]  /*17f0*/  IMAD R28, R0.reuse, R28, R31 ;  /* 0x0000001c001c7224 */ /* 0x040fe200078e021f */
[----:B------:R-:W-:Y:S01]  /*1800*/  IABS R31, R35 ;  /* 0x00000023001f7213 */ /* 0x000fe20000000000 */
[----:B------:R-:W-:Y:S01]  /*1810*/  @!P2 IMAD.MOV R22, RZ, RZ, -R22 ;  /* 0x000000ffff16a224 */ /* 0x000fe200078e0a16 */
[C---:B------:R-:W-:Y:S01]  /*1820*/  ISETP.GT.U32.AND P2, PT, R0.reuse, R27, PT ;  /* 0x0000001b0000720c */ /* 0x040fe20003f44070 */
[C---:B------:R-:W-:Y:S01]  /*1830*/  IMAD R26, R0.reuse, R26, R29 ;  /* 0x0000001a001a7224 */ /* 0x040fe200078e021d */
[----:B------:R-:W-:Y:S01]  /*1840*/  IABS R77, R83 ;  /* 0x00000053004d7213 */ /* 0x000fe20000000000 */
[--C-:B------:R-:W-:Y:S01]  /*1850*/  @!P6 IMAD.IADD R25, R25, 0x1, -R0.reuse ;  /* 0x000000011919e824 */ /* 0x100fe200078e0a00 */
[C---:B------:R-:W-:Y:S01]  /*1860*/  ISETP.GT.U32.AND P6, PT, R0.reuse, R28, PT ;  /* 0x0000001c0000720c */ /* 0x040fe20003fc4070 */
[----:B------:R-:W-:Y:S01]  /*1870*/  @!P5 IMAD.MOV R21, RZ, RZ, -R21 ;  /* 0x000000ffff15d224 */ /* 0x000fe200078e0a15 */
[----:B------:R-:W-:Y:S01]  /*1880*/  ISETP.GT.U32.AND P5, PT, R0, R26, PT ;  /* 0x0000001a0000720c */ /* 0x000fe20003fa4070 */
[----:B------:R-:W-:Y:S01]  /*1890*/  @!P1 IMAD.IADD R24, R24, 0x1, -R0 ;  /* 0x0000000118189824 */ /* 0x000fe200078e0a00 */
[----:B------:R-:W-:Y:S01]  /*18a0*/  ISETP.GE.AND P1, PT, R32, RZ, PT ;  /* 0x000000ff2000720c */ /* 0x000fe20003f26270 */
[----:B------:R-:W-:Y:S01]  /*18b0*/  IMAD.HI.U32 R29, R11, R31, RZ ;  /* 0x0000001f0b1d7227 */ /* 0x000fe200078e00ff */
[----:B------:R-:W-:-:S02]  /*18c0*/  IABS R32, R37 ;  /* 0x0000002500207213 */ /* 0x000fc40000000000 */
[----:B------:R-:W-:Y:S01]  /*18d0*/  LOP3.LUT R84, R13, 0xf4, RZ, 0xfc, !PT ;  /* 0x000000f40d547812 */ /* 0x000fe200078efcff */
[--C-:B------:R-:W-:Y:S02]  /*18e0*/  @!P2 IMAD.IADD R27, R27, 0x1, -R0.reuse ;  /* 0x000000011b1ba824 */ /* 0x100fe400078e0a00 */
[----:B------:R-:W-:Y:S01]  /*18f0*/  IMAD.MOV R29, RZ, RZ, -R29 ;  /* 0x000000ffff1d7224 */ /* 0x000fe200078e0a1d */
[----:B------:R-:W-:Y:S01]  /*1900*/  IABS R79, R84 ;  /* 0x00000054004f7213 */ /* 0x000fe20000000000 */
[----:B------:R-:W-:Y:S01]  /*1910*/  @!P6 IMAD.IADD R28, R28, 0x1, -R0 ;  /* 0x000000011c1ce824 */ /* 0x000fe200078e0a00 */
[----:B------:R-:W-:Y:S01]  /*1920*/  ISETP.GT.U32.AND P6, PT, R0, R27, PT ;  /* 0x0000001b0000720c */ /* 0x000fe20003fc4070 */
[----:B------:R-:W-:-:S04]  /*1930*/  IMAD.HI.U32 R30, R11, R32, RZ ;  /* 0x000000200b1e7227 */ /* 0x000fc800078e00ff */
[----:B------:R-:W-:Y:S01]  /*1940*/  @!P5 IMAD.IADD R26, R26, 0x1, -R0 ;  /* 0x000000011a1ad824 */ /* 0x000fe200078e0a00 */
[----:B------:R-:W-:Y:S01]  /*1950*/  ISETP.GE.AND P5, PT, R33, RZ, PT ;  /* 0x000000ff2100720c */ /* 0x000fe20003fa6270 */
[C---:B------:R-:W-:Y:S01]  /*1960*/  IMAD R29, R0.reuse, R29, R31 ;  /* 0x0000001d001d7224 */ /* 0x040fe200078e021f */
[----:B------:R-:W-:Y:S01]  /*1970*/  IABS R33, R38 ;  /* 0x0000002600217213 */ /* 0x000fe20000000000 */
[----:B------:R-:W-:Y:S01]  /*1980*/  IMAD.MOV R31, RZ, RZ, -R30 ;  /* 0x000000ffff1f7224 */ /* 0x000fe200078e0a1e */
[C---:B------:R-:W-:Y:S01]  /*1990*/  ISETP.GT.U32.AND P2, PT, R0.reuse, R26, PT ;  /* 0x0000001a0000720c */ /* 0x040fe20003f44070 */
[----:B------:R-:W-:Y:S01]  /*19a0*/  @!P3 IMAD.MOV R24, RZ, RZ, -R24 ;  /* 0x000000ffff18b224 */ /* 0x000fe200078e0a18 */
[C---:B------:R-:W-:Y:S01]  /*19b0*/  ISETP.GT.U32.AND P3, PT, R0.reuse, R28, PT ;  /* 0x0000001c0000720c */ /* 0x040fe20003f64070 */
[----:B------:R-:W-:Y:S02]  /*19c0*/  IMAD R30, R0, R31, R32 ;  /* 0x0000001f001e7224 */ /* 0x000fe400078e0220 */
[----:B------:R-:W-:-:S02]  /*19d0*/  @!P6 IMAD.IADD R27, R27, 0x1, -R0 ;  /* 0x000000011b1be824 */ /* 0x000fc400078e0a00 */
[----:B------:R-:W-:Y:S01]  /*19e0*/  IMAD.HI.U32 R31, R11, R33, RZ ;  /* 0x000000210b1f7227 */ /* 0x000fe200078e00ff */
[----:B------:R-:W-:-:S03]  /*19f0*/  ISETP.GT.U32.AND P6, PT, R0, R30, PT ;  /* 0x0000001e0000720c */ /* 0x000fc60003fc4070 */
[----:B------:R-:W-:Y:S02]  /*1a00*/  IMAD.MOV R31, RZ, RZ, -R31 ;  /* 0x000000ffff1f7224 */ /* 0x000fe400078e0a1f */
[----:B------:R-:W-:Y:S01]  /*1a10*/  @!P2 IMAD.IADD R26, R26, 0x1, -R0 ;  /* 0x000000011a1aa824 */ /* 0x000fe200078e0a00 */
[----:B------:R-:W-:Y:S01]  /*1a20*/  ISETP.GT.U32.AND P2, PT, R0, R29, PT ;  /* 0x0000001d0000720c */ /* 0x000fe20003f44070 */
[----:B------:R-:W-:-:S04]  /*1a30*/  IMAD.HI.U32 R32, R11, R34, RZ ;  /* 0x000000220b207227 */ /* 0x000fc800078e00ff */
[----:B------:R-:W-:Y:S02]  /*1a40*/  IMAD R31, R0, R31, R33 ;  /* 0x0000001f001f7224 */ /* 0x000fe400078e0221 */
[--C-:B------:R-:W-:Y:S02]  /*1a50*/  @!P6 IMAD.IADD R30, R30, 0x1, -R0.reuse ;  /* 0x000000011e1ee824 */ /* 0x100fe400078e0a00 */
[----:B------:R-:W-:Y:S01]  /*1a60*/  @!P3 IMAD.IADD R28, R28, 0x1, -R0 ;  /* 0x000000011c1cb824 */ /* 0x000fe200078e0a00 */
[----:B------:R-:W-:Y:S01]  /*1a70*/  ISETP.GE.AND P3, PT, R35, RZ, PT ;  /* 0x000000ff2300720c */ /* 0x000fe20003f66270 */
[----:B------:R-:W-:Y:S01]  /*1a80*/  IMAD.HI.U32 R33, R11, R36, RZ ;  /* 0x000000240b217227 */ /* 0x000fe200078e00ff */
[----:B------:R-:W-:-:S03]  /*1a90*/  ISETP.GT.U32.AND P6, PT, R0, R30, PT ;  /* 0x0000001e0000720c */ /* 0x000fc60003fc4070 */
[----:B------:R-:W-:Y:S01]  /*1aa0*/  @!P2 IMAD.IADD R29, R29, 0x1, -R0 ;  /* 0x000000011d1da824 */ /* 0x000fe200078e0a00 */
[----:B------:R-:W-:Y:S01]  /*1ab0*/  ISETP.GE.AND P2, PT, R37, RZ, PT ;  /* 0x000000ff2500720c */ /* 0x000fe20003f46270 */
[----:B------:R-:W-:Y:S02]  /*1ac0*/  IMAD.MOV R35, RZ, RZ, -R32 ;  /* 0x000000ffff237224 */ /* 0x000fe400078e0a20 */
[----:B------:R-:W-:Y:S01]  /*1ad0*/  @!P4 IMAD.MOV R26, RZ, RZ, -R26 ;  /* 0x000000ffff1ac224 */ /* 0x000fe200078e0a1a */
[C---:B------:R-:W-:Y:S01]  /*1ae0*/  ISETP.GT.U32.AND P4, PT, R0.reuse, R31, PT ;  /* 0x0000001f0000720c */ /* 0x040fe20003f84070 */
[----:B------:R-:W-:Y:S02]  /*1af0*/  IMAD.MOV R33, RZ, RZ, -R33 ;  /* 0x000000ffff217224 */ /* 0x000fe400078e0a21 */
[C---:B------:R-:W-:Y:S01]  /*1b00*/  IMAD R32, R0.reuse, R35, R34 ;  /* 0x0000002300207224 */ /* 0x040fe200078e0222 */
[C---:B------:R-:W-:Y:S01]  /*1b10*/  LOP3.LUT R34, R13.reuse, 0x68, RZ, 0xfc, !PT ;  /* 0x000000680d227812 */ /* 0x040fe200078efcff */
[----:B------:R-:W-:Y:S01]  /*1b20*/  @!P0 IMAD.MOV R25, RZ, RZ, -R25 ;  /* 0x000000ffff198224 */ /* 0x000fe200078e0a19 */
[----:B------:R-:W-:Y:S01]  /*1b30*/  ISETP.GT.U32.AND P0, PT, R0, R29, PT ;  /* 0x0000001d0000720c */ /* 0x000fe20003f04070 */
[----:B------:R-:W-:Y:S01]  /*1b40*/  @!P6 IMAD.IADD R30, R30, 0x1, -R0 ;  /* 0x000000011e1ee824 */ /* 0x000fe200078e0a00 */
[C---:B------:R-:W-:Y:S01]  /*1b50*/  ISETP.GT.U32.AND P6, PT, R0.reuse, R32, PT ;  /* 0x000000200000720c */ /* 0x040fe20003fc4070 */
[C---:B------:R-:W-:Y:S01]  /*1b60*/  IMAD R33, R0.reuse, R33, R36 ;  /* 0x0000002100217224 */ /* 0x040fe200078e0224 */
[----:B------:R-:W-:Y:S01]  /*1b70*/  IABS R35, R34 ;  /* 0x0000002200237213 */ /* 0x000fe20000000000 */
[----:B------:R-:W-:Y:S01]  /*1b80*/  @!P2 IMAD.MOV R30, RZ, RZ, -R30 ;  /* 0x000000ffff1ea224 */ /* 0x000fe200078e0a1e */
[----:B------:R-:W-:Y:S01]  /*1b90*/  LOP3.LUT R36, R13, 0x6c, RZ, 0xfc, !PT ;  /* 0x0000006c0d247812 */ /* 0x000fe200078efcff */
[----:B------:R-:W-:Y:S01]  /*1ba0*/  @!P4 IMAD.IADD R31, R31, 0x1, -R0 ;  /* 0x000000011f1fc824 */ /* 0x000fe200078e0a00 */
[----:B------:R-:W-:Y:S01]  /*1bb0*/  ISETP.GT.U32.AND P2, PT, R0, R33, PT ;  /* 0x000000210000720c */ /* 0x000fe20003f44070 */
[----:B------:R-:W-:Y:S01]  /*1bc0*/  @!P1 IMAD.MOV R27, RZ, RZ, -R27 ;  /* 0x000000ffff1b9224 */ /* 0x000fe200078e0a1b */
[----:B------:R-:W-:Y:S01]  /*1bd0*/  ISETP.GE.AND P1, PT, R38, RZ, PT ;  /* 0x000000ff2600720c */ /* 0x000fe20003f26270 */
[----:B------:R-:W-:Y:S01]  /*1be0*/  @!P5 IMAD.MOV R28, RZ, RZ, -R28 ;  /* 0x000000ffff1cd224 */ /* 0x000fe200078e0a1c */
[----:B------:R-:W-:Y:S01]  /*1bf0*/  ISETP.GT.U32.AND P4, PT, R0, R31, PT ;  /* 0x0000001f0000720c */ /* 0x000fe20003f84070 */
[--C-:B------:R-:W-:Y:S01]  /*1c00*/  @!P0 IMAD.IADD R29, R29, 0x1, -R0.reuse ;  /* 0x000000011d1d8824 */ /* 0x100fe200078e0a00 */
[----:B------:R-:W-:Y:S01]  /*1c10*/  ISETP.GE.AND P5, PT, R39, RZ, PT ;  /* 0x000000ff2700720c */ /* 0x000fe20003fa6270 */
[----:B------:R-:W-:Y:S01]  /*1c20*/  @!P6 IMAD.IADD R32, R32, 0x1, -R0 ;  /* 0x000000012020e824 */ /* 0x000fe200078e0a00 */
[----:B------:R-:W-:Y:S01]  /*1c30*/  LOP3.LUT R39, R13, 0x70, RZ, 0xfc, !PT ;  /* 0x000000700d277812 */ /* 0x000fe200078efcff */
[----:B------:R-:W-:Y:S01]  /*1c40*/  @!P3 IMAD.MOV R29, RZ, RZ, -R29 ;  /* 0x000000ffff1db224 */ /* 0x000fe200078e0a1d */
[----:B------:R-:W-:Y:S01]  /*1c50*/  ISETP.GE.AND P3, PT, R34, RZ, PT ;  /* 0x000000ff2200720c */ /* 0x000fe20003f66270 */
[----:B------:R-:W-:Y:S01]  /*1c60*/  IMAD.HI.U32 R34, R11, R35, RZ ;  /* 0x000000230b227227 */ /* 0x000fe200078e00ff */
[----:B------:R-:W-:-:S02]  /*1c70*/  ISETP.GT.U32.AND P6, PT, R0, R32, PT ;  /* 0x000000200000720c */ /* 0x000fc40003fc4070 */
[----:B------:R-:W-:Y:S01]  /*1c80*/  IABS R37, R36 ;  /* 0x0000002400257213 */ /* 0x000fe20000000000 */
[----:B------:R-:W-:Y:S01]  /*1c90*/  @!P2 IMAD.IADD R33, R33, 0x1, -R0 ;  /* 0x000000012121a824 */ /* 0x000fe200078e0a00 */
[----:B------:R-:W-:Y:S01]  /*1ca0*/  IABS R38, R39 ;  /* 0x0000002700267213 */ /* 0x000fe20000000000 */
[----:B------:R-:W-:Y:S01]  /*1cb0*/  IMAD.MOV R34, RZ, RZ, -R34 ;  /* 0x000000ffff227224 */ /* 0x000fe200078e0a22 */
[----:B------:R-:W-:Y:S01]  /*1cc0*/  ISETP.GE.AND P0, PT, R40, RZ, PT ;  /* 0x000000ff2800720c */ /* 0x000fe20003f06270 */
[----:B------:R-:W-:Y:S01]  /*1cd0*/  @!P4 IMAD.IADD R31, R31, 0x1, -R0 ;  /* 0x000000011f1fc824 */ /* 0x000fe200078e0a00 */
[C---:B------:R-:W-:Y:S01]  /*1ce0*/  ISETP.GT.U32.AND P2, PT, R0.reuse, R33, PT ;  /* 0x000000210000720c */ /* 0x040fe20003f44070 */
[----:B------:R-:W-:Y:S01]  /*1cf0*/  IMAD R34, R0, R34, R35 ;  /* 0x0000002200227224 */ /* 0x000fe200078e0223 */
[----:B------:R-:W-:Y:S01]  /*1d00*/  ISETP.GE.AND P4, PT, R36, RZ, PT ;  /* 0x000000ff2400720c */ /* 0x000fe20003f86270 */
[----:B------:R-:W-:Y:S01]  /*1d10*/  IMAD.HI.U32 R35, R11, R37, RZ ;  /* 0x000000250b237227 */ /* 0x000fe200078e00ff */
[----:B------:R-:W-:-:S03]  /*1d20*/  IABS R40, R41 ;  /* 0x0000002900287213 */ /* 0x000fc60000000000 */
[----:B------:R-:W-:-:S04]  /*1d30*/  IMAD.HI.U32 R36, R11, R38, RZ ;  /* 0x000000260b247227 */ /* 0x000fc800078e00ff */
[----:B------:R-:W-:Y:S01]  /*1d40*/  @!P1 IMAD.MOV R31, RZ, RZ, -R31 ;  /* 0x000000ffff1f9224 */ /* 0x000fe200078e0a1f */
[----:B------:R-:W-:Y:S01]  /*1d50*/  ISETP.GE.AND P1, PT, R39, RZ, PT ;  /* 0x000000ff2700720c */ /* 0x000fe20003f26270 */
[----:B------:R-:W-:Y:S02]  /*1d60*/  IMAD.MOV R35, RZ, RZ, -R35 ;  /* 0x000000ffff237224 */ /* 0x000fe400078e0a23 */
[----:B------:R-:W-:Y:S02]  /*1d70*/  IMAD.MOV R39, RZ, RZ, -R36 ;  /* 0x000000ffff277224 */ /* 0x000fe400078e0a24 */
[----:B------:R-:W-:Y:S01]  /*1d80*/  @!P6 IMAD.IADD R32, R32, 0x1, -R0 ;  /* 0x000000012020e824 */ /* 0x000fe200078e0a00 */
[C---:B------:R-:W-:Y:S01]  /*1d90*/  ISETP.GT.U32.AND P6, PT, R0.reuse, R34, PT ;  /* 0x000000220000720c */ /* 0x040fe20003fc4070 */
[C---:B------:R-:W-:Y:S02]  /*1da0*/  IMAD R35, R0.reuse, R35, R37 ;  /* 0x0000002300237224 */ /* 0x040fe400078e0225 */
[----:B------:R-:W-:-:S02]  /*1db0*/  IMAD R36, R0, R39, R38 ;  /* 0x0000002700247224 */ /* 0x000fc400078e0226 */
[----:B------:R-:W-:Y:S01]  /*1dc0*/  @!P2 IMAD.IADD R33, R33, 0x1, -R0 ;  /* 0x000000012121a824 */ /* 0x000fe200078e0a00 */
[C---:B------:R-:W-:Y:S01]  /*1dd0*/  ISETP.GT.U32.AND P2, PT, R0.reuse, R35, PT ;  /* 0x000000230000720c */ /* 0x040fe20003f44070 */
[----:B------:R-:W-:Y:S01]  /*1de0*/  @!P5 IMAD.MOV R32, RZ, RZ, -R32 ;  /* 0x000000ffff20d224 */ /* 0x000fe200078e0a20 */
[----:B------:R-:W-:Y:S01]  /*1df0*/  ISETP.GE.AND P5, PT, R41, RZ, PT ;  /* 0x000000ff2900720c */ /* 0x000fe20003fa6270 */
[----:B------:R-:W-:Y:S01]  /*1e00*/  @!P0 IMAD.MOV R33, RZ, RZ, -R33 ;  /* 0x000000ffff218224 */ /* 0x000fe200078e0a21 */
[----:B------:R-:W-:Y:S01]  /*1e10*/  ISETP.GT.U32.AND P0, PT, R0, R36, PT ;  /* 0x000000240000720c */ /* 0x000fe20003f04070 */
[----:B------:R-:W-:Y:S01]  /*1e20*/  IMAD.HI.U32 R37, R11, R40, RZ ;  /* 0x000000280b257227 */ /* 0x000fe200078e00ff */
[----:B------:R-:W-:-:S03]  /*1e30*/  IABS R41, R44 ;  /* 0x0000002c00297213 */ /* 0x000fc60000000000 */
[--C-:B------:R-:W-:Y:S02]  /*1e40*/  @!P6 IMAD.IADD R34, R34, 0x1, -R0.reuse ;  /* 0x000000012222e824 */ /* 0x100fe400078e0a00 */
[----:B------:R-:W-:Y:S02]  /*1e50*/  IMAD.MOV R37, RZ, RZ, -R37 ;  /* 0x000000ffff257224 */ /* 0x000fe400078e0a25 */
[----:B------:R-:W-:Y:S01]  /*1e60*/  @!P2 IMAD.IADD R35, R35, 0x1, -R0 ;  /* 0x000000012323a824 */ /* 0x000fe200078e0a00 */
[----:B------:R-:W-:Y:S01]  /*1e70*/  ISETP.GT.U32.AND P6, PT, R0, R34, PT ;  /* 0x000000220000720c */ /* 0x000fe20003fc4070 */
[----:B------:R-:W-:-:S03]  /*1e80*/  IMAD.HI.U32 R38, R11, R41, RZ ;  /* 0x000000290b267227 */ /* 0x000fc600078e00ff */
[----:B------:R-:W-:Y:S01]  /*1e90*/  ISETP.GT.U32.AND P2, PT, R0, R35, PT ;  /* 0x000000230000720c */ /* 0x000fe20003f44070 */
[----:B------:R-:W-:Y:S02]  /*1ea0*/  @!P0 IMAD.IADD R36, R36, 0x1, -R0 ;  /* 0x0000000124248824 */ /* 0x000fe400078e0a00 */
[C---:B------:R-:W-:Y:S02]  /*1eb0*/  IMAD R37, R0.reuse, R37, R40 ;  /* 0x0000002500257224 */ /* 0x040fe400078e0228 */
[----:B------:R-:W-:Y:S01]  /*1ec0*/  IMAD.HI.U32 R39, R11, R42, RZ ;  /* 0x0000002a0b277227 */ /* 0x000fe200078e00ff */
[----:B------:R-:W-:-:S03]  /*1ed0*/  ISETP.GT.U32.AND P0, PT, R0, R36, PT ;  /* 0x000000240000720c */ /* 0x000fc60003f04070 */
[----:B------:R-:W-:Y:S02]  /*1ee0*/  IMAD.MOV R38, RZ, RZ, -R38 ;  /* 0x000000ffff267224 */ /* 0x000fe400078e0a26 */
[--C-:B------:R-:W-:Y:S01]  /*1ef0*/  @!P6 IMAD.IADD R34, R34, 0x1, -R0.reuse ;  /* 0x000000012222e824 */ /* 0x100fe200078e0a00 */
[C---:B------:R-:W-:Y:S01]  /*1f00*/  ISETP.GT.U32.AND P6, PT, R0.reuse, R37, PT ;  /* 0x000000250000720c */ /* 0x040fe20003fc4070 */
[----:B------:R-:W-:Y:S02]  /*1f10*/  IMAD.MOV R39, RZ, RZ, -R39 ;  /* 0x000000ffff277224 */ /* 0x000fe400078e0a27 */
[C---:B------:R-:W-:Y:S01]  /*1f20*/  IMAD R38, R0.reuse, R38, R41 ;  /* 0x0000002600267224 */ /* 0x040fe200078e0229 */
[----:B------:R-:W-:Y:S01]  /*1f30*/  LOP3.LUT R41, R13, 0x84, RZ, 0xfc, !PT ;  /* 0x000000840d297812 */ /* 0x000fe200078efcff */
[----:B------:R-:W-:Y:S01]  /*1f40*/  @!P2 IMAD.IADD R35, R35, 0x1, -R0 ;  /* 0x000000012323a824 */ /* 0x000fe200078e0a00 */
[----:B------:R-:W-:Y:S01]  /*1f50*/  ISETP.GE.AND P2, PT, R45, RZ, PT ;  /* 0x000000ff2d00720c */ /* 0x000fe20003f46270 */
[----:B------:R-:W-:Y:S01]  /*1f60*/  IMAD R39, R0, R39, R42 ;  /* 0x0000002700277224 */ /* 0x000fe200078e022a */
[----:B------:R-:W-:Y:S01]  /*1f70*/  IABS R45, R49 ;  /* 0x00000031002d7213 */ /* 0x000fe20000000000 */
[----:B------:R-:W-:Y:S01]  /*1f80*/  @!P0 IMAD.IADD R36, R36, 0x1, -R0 ;  /* 0x0000000124248824 */ /* 0x000fe200078e0a00 */
[C---:B------:R-:W-:Y:S01]  /*1f90*/  ISETP.GT.U32.AND P0, PT, R0.reuse, R38, PT ;  /* 0x000000260000720c */ /* 0x040fe20003f04070 */
[----:B------:R-:W-:Y:S01]  /*1fa0*/  @!P4 IMAD.MOV R35, RZ, RZ, -R35 ;  /* 0x000000ffff23c224 */ /* 0x000fe200078e0a23 */
[----:B------:R-:W-:Y:S01]  /*1fb0*/  ISETP.GT.U32.AND P4, PT, R0, R39, PT ;  /* 0x000000270000720c */ /* 0x000fe20003f84070 */
[----:B------:R-:W-:-:S04]  /*1fc0*/  IMAD.HI.U32 R40, R11, R43, RZ ;  /* 0x0000002b0b287227 */ /* 0x000fc800078e00ff */
[----:B------:R-:W-:Y:S02]  /*1fd0*/  @!P6 IMAD.IADD R37, R37, 0x1, -R0 ;  /* 0x000000012525e824 */ /* 0x000fe400078e0a00 */
[----:B------:R-:W-:Y:S02]  /*1fe0*/  IMAD.MOV R40, RZ, RZ, -R40 ;  /* 0x000000ffff287224 */ /* 0x000fe400078e0a28 */
[----:B------:R-:W-:Y:S01]  /*1ff0*/  @!P3 IMAD.MOV R34, RZ, RZ, -R34 ;  /* 0x000000ffff22b224 */ /* 0x000fe200078e0a22 */
[C---:B------:R-:W-:Y:S01]  /*2000*/  ISETP.GT.U32.AND P6, PT, R0.reuse, R37, PT ;  /* 0x000000250000720c */ /* 0x040fe20003fc4070 */
[----:B------:R-:W-:Y:S01]  /*2010*/  IMAD R40, R0, R40, R43 ;  /* 0x0000002800287224 */ /* 0x000fe200078e022b */
[----:B------:R-:W-:Y:S01]  /*2020*/  IABS R43, R41 ;  /* 0x00000029002b7213 */ /* 0x000fe20000000000 */
[--C-:B------:R-:W-:Y:S01]  /*2030*/  @!P0 IMAD.IADD R38, R38, 0x1, -R0.reuse ;  /* 0x0000000126268824 */ /* 0x100fe200078e0a00 */
[----:B------:R-:W-:Y:S01]  /*2040*/  ISETP.GE.AND P0, PT, R41, RZ, PT ;  /* 0x000000ff2900720c */ /* 0x000fe20003f06270 */
[----:B------:R-:W-:Y:S01]  /*2050*/  @!P4 IMAD.IADD R39, R39, 0x1, -R0 ;  /* 0x000000012727c824 */ /* 0x000fe200078e0a00 */
[----:B------:R-:W-:Y:S01]  /*2060*/  ISETP.GE.AND P3, PT, R44, RZ, PT ;  /* 0x000000ff2c00720c */ /* 0x000fe20003f66270 */
[----:B------:R-:W-:Y:S01]  /*2070*/  IMAD.HI.U32 R41, R11, R43, RZ ;  /* 0x0000002b0b297227 */ /* 0x000fe200078e00ff */
[----:B------:R-:W-:-:S02]  /*2080*/  ISETP.GT.U32.AND P4, PT, R0, R38, PT ;  /* 0x000000260000720c */ /* 0x000fc40003f84070 */
[----:B------:R-:W-:Y:S01]  /*2090*/  IABS R44, R47 ;  /* 0x0000002f002c7213 */ /* 0x000fe20000000000 */
[----:B------:R-:W-:Y:S02]  /*20a0*/  IMAD.MOV R41, RZ, RZ, -R41 ;  /* 0x000000ffff297224 */ /* 0x000fe400078e0a29 */
[----:B------:R-:W-:Y:S01]  /*20b0*/  @!P6 IMAD.IADD R37, R37, 0x1, -R0 ;  /* 0x000000012525e824 */ /* 0x000fe200078e0a00 */
[C---:B------:R-:W-:Y:S01]  /*20c0*/  ISETP.GT.U32.AND P6, PT, R0.reuse, R40, PT ;  /* 0x000000280000720c */ /* 0x040fe20003fc4070 */
[C---:B------:R-:W-:Y:S02]  /*20d0*/  IMAD R41, R0.reuse, R41, R43 ;  /* 0x0000002900297224 */ /* 0x040fe400078e022b */
[----:B------:R-:W-:Y:S01]  /*20e0*/  @!P5 IMAD.MOV R37, RZ, RZ, -R37 ;  /* 0x000000ffff25d224 */ /* 0x000fe200078e0a25 */
[----:B------:R-:W-:Y:S01]  /*20f0*/  ISETP.GT.U32.AND P5, PT, R0, R39, PT ;  /* 0x000000270000720c */ /* 0x000fe20003fa4070 */
[----:B------:R-:W-:-:S04]  /*2100*/  IMAD.HI.U32 R42, R11, R44, RZ ;  /* 0x0000002c0b2a7227 */ /* 0x000fc800078e00ff */
[----:B------:R-:W-:Y:S01]  /*2110*/  @!P4 IMAD.IADD R38, R38, 0x1, -R0 ;  /* 0x000000012626c824 */ /* 0x000fe200078e0a00 */
[----:B------:R-:W-:Y:S01]  /*2120*/  ISETP.GT.U32.AND P4, PT, R0, R41, PT ;  /* 0x000000290000720c */ /* 0x000fe20003f84070 */
[----:B------:R-:W-:Y:S02]  /*2130*/  IMAD.MOV R43, RZ, RZ, -R42 ;  /* 0x000000ffff2b7224 */ /* 0x000fe400078e0a2a */
[----:B------:R-:W-:Y:S02]  /*2140*/  @!P6 IMAD.IADD R40, R40, 0x1, -R0 ;  /* 0x000000012828e824 */ /* 0x000fe400078e0a00 */
[C---:B------:R-:W-:Y:S02]  /*2150*/  IMAD R42, R0.reuse, R43, R44 ;  /* 0x0000002b002a7224 */ /* 0x040fe400078e022c */
[----:B------:R-:W-:Y:S01]  /*2160*/  @!P5 IMAD.IADD R39, R39, 0x1, -R0 ;  /* 0x000000012727d824 */ /* 0x000fe200078e0a00 */
[C---:B------:R-:W-:Y:S01]  /*2170*/  ISETP.GT.U32.AND P6, PT, R0.reuse, R40, PT ;  /* 0x000000280000720c */ /* 0x040fe20003fc4070 */
[----:B------:R-:W-:Y:S01]  /*2180*/  @!P1 IMAD.MOV R36, RZ, RZ, -R36 ;  /* 0x000000ffff249224 */ /* 0x000fe200078e0a24 */
[----:B------:R-:W-:Y:S01]  /*2190*/  ISETP.GT.U32.AND P5, PT, R0, R42, PT ;  /* 0x0000002a0000720c */ /* 0x000fe20003fa4070 */
[----:B------:R-:W-:Y:S01]  /*21a0*/  IMAD.HI.U32 R43, R11, R45, RZ ;  /* 0x0000002d0b2b7227 */ /* 0x000fe200078e00ff */
[----:B------:R-:W-:-:S02]  /*21b0*/  ISETP.GE.AND P1, PT, R46, RZ, PT ;  /* 0x000000ff2e00720c */ /* 0x000fc40003f26270 */
[----:B------:R-:W-:Y:S01]  /*21c0*/  IABS R46, R50 ;  /* 0x00000032002e7213 */ /* 0x000fe20000000000 */
[----:B------:R-:W-:Y:S02]  /*21d0*/  @!P4 IMAD.IADD R41, R41, 0x1, -R0 ;  /* 0x000000012929c824 */ /* 0x000fe400078e0a00 */
[----:B------:R-:W-:Y:S02]  /*21e0*/  IMAD.MOV R43, RZ, RZ, -R43 ;  /* 0x000000ffff2b7224 */ /* 0x000fe400078e0a2b */
[----:B------:R-:W-:Y:S01]  /*21f0*/  IMAD.HI.U32 R44, R11, R46, RZ ;  /* 0x0000002e0b2c7227 */ /* 0x000fe200078e00ff */
[----:B------:R-:W-:-:S03]  /*2200*/  ISETP.GT.U32.AND P4, PT, R0, R41, PT ;  /* 0x000000290000720c */ /* 0x000fc60003f84070 */
[--C-:B------:R-:W-:Y:S01]  /*2210*/  @!P6 IMAD.IADD R40, R40, 0x1, -R0.reuse ;  /* 0x000000012828e824 */ /* 0x100fe200078e0a00 */
[----:B------:R-:W-:Y:S01]  /*2220*/  ISETP.GE.AND P6, PT, R47, RZ, PT ;  /* 0x000000ff2f00720c */ /* 0x000fe20003fc6270 */
[----:B------:R-:W-:Y:S02]  /*2230*/  @!P5 IMAD.IADD R42, R42, 0x1, -R0 ;  /* 0x000000012a2ad824 */ /* 0x000fe400078e0a00 */
[----:B------:R-:W-:Y:S02]  /*2240*/  IMAD.MOV R47, RZ, RZ, -R44 ;  /* 0x000000ffff2f7224 */ /* 0x000fe400078e0a2c */
[----:B------:R-:W-:Y:S01]  /*2250*/  @!P1 IMAD.MOV R40, RZ, RZ, -R40 ;  /* 0x000000ffff289224 */ /* 0x000fe200078e0a28 */
[C---:B------:R-:W-:Y:S01]  /*2260*/  ISETP.GT.U32.AND P5, PT, R0.reuse, R42, PT ;  /* 0x0000002a0000720c */ /* 0x040fe20003fa4070 */
[C---:B------:R-:W-:Y:S01]  /*2270*/  IMAD R44, R0.reuse, R47, R46 ;  /* 0x0000002f002c7224 */ /* 0x040fe200078e022e */
[----:B------:R-:W-:Y:S01]  /*2280*/  LOP3.LUT R46, R13, 0x98, RZ, 0xfc, !PT ;  /* 0x000000980d2e7812 */ /* 0x000fe200078efcff */
[----:B------:R-:W-:Y:S01]  /*2290*/  @!P4 IMAD.IADD R41, R41, 0x1, -R0 ;  /* 0x000000012929c824 */ /* 0x000fe200078e0a00 */
[----:B------:R-:W-:Y:S01]  /*22a0*/  LOP3.LUT R47, R13, 0x9c, RZ, 0xfc, !PT ;  /* 0x0000009c0d2f7812 */ /* 0x000fe200078efcff */
[----:B------:R-:W-:Y:S01]  /*22b0*/  IMAD R43, R0, R43, R45 ;  /* 0x0000002b002b7224 */ /* 0x000fe200078e022d */
[----:B------:R-:W-:Y:S01]  /*22c0*/  ISETP.GE.AND P1, PT, R50, RZ, PT ;  /* 0x000000ff3200720c */ /* 0x000fe20003f26270 */
[----:B------:R-:W-:Y:S01]  /*22d0*/  @!P0 IMAD.MOV R41, RZ, RZ, -R41 ;  /* 0x000000ffff298224 */ /* 0x000fe200078e0a29 */
[C---:B------:R-:W-:Y:S01]  /*22e0*/  ISETP.GT.U32.AND P0, PT, R0.reuse, R44, PT ;  /* 0x0000002c0000720c */ /* 0x040fe20003f04070 */
[----:B------:R-:W-:Y:S01]  /*22f0*/  @!P2 IMAD.MOV R39, RZ, RZ, -R39 ;  /* 0x000000ffff27a224 */ /* 0x000fe200078e0a27 */
[----:B------:R-:W-:Y:S01]  /*2300*/  IABS R50, R47 ;  /* 0x0000002f00327213 */ /* 0x000fe20000000000 */
[----:B------:R-:W-:Y:S01]  /*2310*/  IMAD.HI.U32 R45, R11, R48, RZ ;  /* 0x000000300b2d7227 */ /* 0x000fe200078e00ff */
[----:B------:R-:W-:-:S02]  /*2320*/  ISETP.GT.U32.AND P2, PT, R0, R43, PT ;  /* 0x0000002b0000720c */ /* 0x000fc40003f44070 */
[----:B------:R-:W-:Y:S01]  /*2330*/  ISETP.GE.AND P4, PT, R51, RZ, PT ;  /* 0x000000ff3300720c */ /* 0x000fe20003f86270 */
[----:B------:R-:W-:Y:S01]  /*2340*/  @!P5 IMAD.IADD R42, R42, 0x1, -R0 ;  /* 0x000000012a2ad824 */ /* 0x000fe200078e0a00 */
[----:B------:R-:W-:Y:S01]  /*2350*/  ISETP.GE.AND P5, PT, R46, RZ, PT ;  /* 0x000000ff2e00720c */ /* 0x000fe20003fa6270 */
[----:B------:R-:W-:Y:S01]  /*2360*/  @!P3 IMAD.MOV R38, RZ, RZ, -R38 ;  /* 0x000000ffff26b224 */ /* 0x000fe200078e0a26 */
[----:B------:R-:W-:Y:S01]  /*2370*/  IABS R46, R46 ;  /* 0x0000002e002e7213 */ /* 0x000fe20000000000 */
[----:B------:R-:W-:Y:S01]  /*2380*/  @!P6 IMAD.MOV R42, RZ, RZ, -R42 ;  /* 0x000000ffff2ae224 */ /* 0x000fe200078e0a2a */
[----:B------:R-:W-:Y:S01]  /*2390*/  ISETP.GE.AND P6, PT, R47, RZ, PT ;  /* 0x000000ff2f00720c */ /* 0x000fe20003fc6270 */
[----:B------:R-:W-:Y:S01]  /*23a0*/  @!P0 IMAD.IADD R44, R44, 0x1, -R0 ;  /* 0x000000012c2c8824 */ /* 0x000fe200078e0a00 */
[----:B------:R-:W-:Y:S01]  /*23b0*/  ISETP.GE.AND P3, PT, R49, RZ, PT ;  /* 0x000000ff3100720c */ /* 0x000fe20003f66270 */
[----:B------:R-:W-:Y:S02]  /*23c0*/  IMAD.MOV.U32 R47, RZ, RZ, R46 ;  /* 0x000000ffff2f7224 */ /* 0x000fe400078e002e */
[----:B------:R-:W-:Y:S01]  /*23d0*/  IMAD.MOV R45, RZ, RZ, -R45 ;  /* 0x000000ffff2d7224 */ /* 0x000fe200078e0a2d */
[----:B------:R-:W-:Y:S01]  /*23e0*/  ISETP.GT.U32.AND P0, PT, R0, R44, PT ;  /* 0x0000002c0000720c */ /* 0x000fe20003f04070 */
[----:B------:R-:W-:-:S04]  /*23f0*/  IMAD.HI.U32 R46, R11, R47, RZ ;  /* 0x0000002f0b2e7227 */ /* 0x000fc800078e00ff */
[----:B------:R-:W-:Y:S02]  /*2400*/  IMAD.MOV R49, RZ, RZ, -R46 ;  /* 0x000000ffff317224 */ /* 0x000fe400078e0a2e */
[C---:B------:R-:W-:Y:S02]  /*2410*/  IMAD R45, R0.reuse, R45, R48 ;  /* 0x0000002d002d7224 */ /* 0x040fe400078e0230 */
[----:B------:R-:W-:Y:S02]  /*2420*/  IMAD R47, R0, R49, R47 ;  /* 0x00000031002f7224 */ /* 0x000fe400078e022f */
[----:B------:R-:W-:-:S04]  /*2430*/  IMAD.HI.U32 R48, R11, R52, RZ ;  /* 0x000000340b307227 */ /* 0x000fc800078e00ff */
[--C-:B------:R-:W-:Y:S01]  /*2440*/  @!P0 IMAD.IADD R44, R44, 0x1, -R0.reuse ;  /* 0x000000012c2c8824 */ /* 0x100fe200078e0a00 */
[----:B------:R-:W-:Y:S01]  /*2450*/  ISETP.GT.U32.AND P0, PT, R0, R47, PT ;  /* 0x0000002f0000720c */ /* 0x000fe20003f04070 */
[----:B------:R-:W-:Y:S02]  /*2460*/  @!P2 IMAD.IADD R43, R43, 0x1, -R0 ;  /* 0x000000012b2ba824 */ /* 0x000fe400078e0a00 */
[----:B------:R-:W-:-:S03]  /*2470*/  IMAD.HI.U32 R46, R11, R50, RZ ;  /* 0x000000320b2e7227 */ /* 0x000fc600078e00ff */
[----:B------:R-:W-:Y:S01]  /*2480*/  ISETP.GT.U32.AND P2, PT, R0, R43, PT ;  /* 0x0000002b0000720c */ /* 0x000fe20003f44070 */
[----:B------:R-:W-:Y:S02]  /*2490*/  IMAD.MOV R53, RZ, RZ, -R48 ;  /* 0x000000ffff357224 */ /* 0x000fe400078e0a30 */
[----:B------:R-:W-:-:S04]  /*24a0*/  IMAD.HI.U32 R49, R11, R54, RZ ;  /* 0x000000360b317227 */ /* 0x000fc800078e00ff */
[----:B------:R-:W-:Y:S02]  /*24b0*/  IMAD.MOV R51, RZ, RZ, -R46 ;  /* 0x000000ffff337224 */ /* 0x000fe400078e0a2e */
[C---:B------:R-:W-:Y:S01]  /*24c0*/  IMAD R46, R0.reuse, R53, R52 ;  /* 0x00000035002e7224 */ /* 0x040fe200078e0234 */
[----:B------:R-:W-:Y:S01]  /*24d0*/  LOP3.LUT R52, R13, 0xac, RZ, 0xfc, !PT ;  /* 0x000000ac0d347812 */ /* 0x000fe200078efcff */
[----:B------:R-:W-:Y:S02]  /*24e0*/  IMAD.MOV R49, RZ, RZ, -R49 ;  /* 0x000000ffff317224 */ /* 0x000fe400078e0a31 */
[----:B------:R-:W-:Y:S01]  /*24f0*/  @!P1 IMAD.MOV R44, RZ, RZ, -R44 ;  /* 0x000000ffff2c9224 */ /* 0x000fe200078e0a2c */
[C---:B------:R-:W-:Y:S01]  /*2500*/  ISETP.GT.U32.AND P1, PT, R0.reuse, R46, PT ;  /* 0x0000002e0000720c */ /* 0x040fe20003f24070 */
[C---:B------:R-:W-:Y:S01]  /*2510*/  IMAD R49, R0.reuse, R49, R54 ;  /* 0x0000003100317224 */ /* 0x040fe200078e0236 */
[----:B------:R-:W-:Y:S01]  /*2520*/  IABS R53, R52 ;  /* 0x0000003400357213 */ /* 0x000fe20000000000 */
[----:B------:R-:W-:Y:S01]  /*2530*/  @!P0 IMAD.IADD R47, R47, 0x1, -R0 ;  /* 0x000000012f2f8824 */ /* 0x000fe200078e0a00 */
[----:B------:R-:W-:Y:S01]  /*2540*/  LOP3.LUT R54, R13, 0xb0, RZ, 0xfc, !PT ;  /* 0x000000b00d367812 */ /* 0x000fe200078efcff */
[C---:B------:R-:W-:Y:S01]  /*2550*/  IMAD R48, R0.reuse, R51, R50 ;  /* 0x0000003300307224 */ /* 0x040fe200078e0232 */
[C---:B------:R-:W-:Y:S01]  /*2560*/  ISETP.GT.U32.AND P0, PT, R0.reuse, R49, PT ;  /* 0x000000310000720c */ /* 0x040fe20003f04070 */
[----:B------:R-:W-:Y:S01]  /*2570*/  IMAD.MOV.U32 R51, RZ, RZ, R55 ;  /* 0x000000ffff337224 */ /* 0x000fe200078e0037 */
[----:B------:R-:W-:Y:S01]  /*2580*/  IABS R55, R54 ;  /* 0x0000003600377213 */ /* 0x000fe20000000000 */
[----:B------:R-:W-:Y:S01]  /*2590*/  @!P2 IMAD.IADD R43, R43, 0x1, -R0 ;  /* 0x000000012b2ba824 */ /* 0x000fe200078e0a00 */
[----:B------:R-:W-:Y:S01]  /*25a0*/  ISETP.GT.U32.AND P2, PT, R0, R45, PT ;  /* 0x0000002d0000720c */ /* 0x000fe20003f44070 */
[----:B------:R-:W-:-:S04]  /*25b0*/  IMAD.HI.U32 R50, R11, R51, RZ ;  /* 0x000000330b327227 */ /* 0x000fc800078e00ff */
[----:B------:R-:W-:Y:S01]  /*25c0*/  @!P3 IMAD.MOV R43, RZ, RZ, -R43 ;  /* 0x000000ffff2bb224 */ /* 0x000fe200078e0a2b */
[----:B------:R-:W-:Y:S01]  /*25d0*/  ISETP.GT.U32.AND P3, PT, R0, R48, PT ;  /* 0x000000300000720c */ /* 0x000fe20003f64070 */
[----:B------:R-:W-:Y:S02]  /*25e0*/  @!P1 IMAD.IADD R46, R46, 0x1, -R0 ;  /* 0x000000012e2e9824 */ /* 0x000fe400078e0a00 */
[----:B------:R-:W-:Y:S02]  /*25f0*/  IMAD.MOV R50, RZ, RZ, -R50 ;  /* 0x000000ffff327224 */ /* 0x000fe400078e0a32 */
[----:B------:R-:W-:Y:S01]  /*2600*/  @!P0 IMAD.IADD R49, R49, 0x1, -R0 ;  /* 0x0000000131318824 */ /* 0x000fe200078e0a00 */
[C---:B------:R-:W-:Y:S01]  /*2610*/  ISETP.GT.U32.AND P0, PT, R0.reuse, R46, PT ;  /* 0x0000002e0000720c */ /* 0x040fe20003f04070 */
[----:B------:R-:W-:Y:S02]  /*2620*/  IMAD R51, R0, R50, R51 ;  /* 0x0000003200337224 */ /* 0x000fe400078e0233 */
[----:B------:R-:W-:-:S04]  /*2630*/  IMAD.HI.U32 R50, R11, R53, RZ ;  /* 0x000000350b327227 */ /* 0x000fc800078e00ff */
[----:B------:R-:W-:Y:S02]  /*2640*/  @!P2 IMAD.IADD R45, R45, 0x1, -R0 ;  /* 0x000000012d2da824 */ /* 0x000fe400078e0a00 */
[----:B------:R-:W-:Y:S02]  /*2650*/  IMAD.MOV R50, RZ, RZ, -R50 ;  /* 0x000000ffff327224 */ /* 0x000fe400078e0a32 */
[--C-:B------:R-:W-:Y:S01]  /*2660*/  @!P3 IMAD.IADD R48, R48, 0x1, -R0.reuse ;  /* 0x000000013030b824 */ /* 0x100fe200078e0a00 */
[C---:B------:R-:W-:Y:S01]  /*2670*/  ISETP.GT.U32.AND P2, PT, R0.reuse, R45, PT ;  /* 0x0000002d0000720c */ /* 0x040fe20003f44070 */
[C---:B------:R-:W-:Y:S01]  /*2680*/  IMAD R53, R0.reuse, R50, R53 ;  /* 0x0000003200357224 */ /* 0x040fe200078e0235 */
[----:B------:R-:W-:Y:S01]  /*2690*/  ISETP.GT.U32.AND P3, PT, R0, R47, PT ;  /* 0x0000002f0000720c */ /* 0x000fe20003f64070 */
[----:B------:R-:W-:Y:S01]  /*26a0*/  @!P0 IMAD.IADD R46, R46, 0x1, -R0 ;  /* 0x000000012e2e8824 */ /* 0x000fe200078e0a00 */
[C---:B------:R-:W-:Y:S01]  /*26b0*/  ISETP.GT.U32.AND P1, PT, R0.reuse, R48, PT ;  /* 0x000000300000720c */ /* 0x040fe20003f24070 */
[----:B------:R-:W-:Y:S01]  /*26c0*/  IMAD.HI.U32 R50, R11, R55, RZ ;  /* 0x000000370b327227 */ /* 0x000fe200078e00ff */
[----:B------:R-:W-:-:S03]  /*26d0*/  ISETP.GT.U32.AND P0, PT, R0, R53, PT ;  /* 0x000000350000720c */ /* 0x000fc60003f04070 */
[----:B------:R-:W-:Y:S02]  /*26e0*/  IMAD.MOV R50, RZ, RZ, -R50 ;  /* 0x000000ffff327224 */ /* 0x000fe400078e0a32 */
[----:B------:R-:W-:Y:S02]  /*26f0*/  VIADD R154, R152, 0x80 ;  /* 0x00000080989a7836 */ /* 0x000fe40000000000 */
[--C-:B------:R-:W-:Y:S01]  /*2700*/  @!P2 IMAD.IADD R45, R45, 0x1, -R0.reuse ;  /* 0x000000012d2da824 */ /* 0x100fe200078e0a00 */
[----:B------:R-:W-:Y:S01]  /*2710*/  ISETP.GE.AND P2, PT, R56, RZ, PT ;  /* 0x000000ff3800720c */ /* 0x000fe20003f46270 */
[--C-:B------:R-:W-:Y:S01]  /*2720*/  @!P3 IMAD.IADD R47, R47, 0x1, -R0.reuse ;  /* 0x000000012f2fb824 */ /* 0x100fe200078e0a00 */
[----:B------:R-:W-:Y:S01]  /*2730*/  LOP3.LUT R56, R13, 0xb4, RZ, 0xfc, !PT ;  /* 0x000000b40d387812 */ /* 0x000fe200078efcff */
[--C-:B------:R-:W-:Y:S01]  /*2740*/  @!P1 IMAD.IADD R48, R48, 0x1, -R0.reuse ;  /* 0x0000000130309824 */ /* 0x100fe200078e0a00 */
[----:B------:R-:W-:Y:S01]  /*2750*/  ISETP.GE.AND P1, PT, R57, RZ, PT ;  /* 0x000000ff3900720c */ /* 0x000fe20003f26270 */
[----:B------:R-:W-:Y:S01]  /*2760*/  @!P0 IMAD.IADD R53, R53, 0x1, -R0 ;  /* 0x0000000135358824 */ /* 0x000fe200078e0a00 */
[C---:B------:R-:W-:Y:S01]  /*2770*/  ISETP.GT.U32.AND P3, PT, R0.reuse, R51, PT ;  /* 0x000000330000720c */ /* 0x040fe20003f64070 */
[----:B------:R-:W-:Y:S01]  /*2780*/  @!P6 IMAD.MOV R48, RZ, RZ, -R48 ;  /* 0x000000ffff30e224 */ /* 0x000fe200078e0a30 */
[----:B------:R-:W-:Y:S01]  /*2790*/  IABS R57, R56 ;  /* 0x0000003800397213 */ /* 0x000fe20000000000 */
[C---:B------:R-:W-:Y:S01]  /*27a0*/  IMAD R55, R0.reuse, R50, R55 ;  /* 0x0000003200377224 */ /* 0x040fe200078e0237 */
[----:B------:R-:W-:Y:S01]  /*27b0*/  ISETP.GT.U32.AND P6, PT, R0, R53, PT ;  /* 0x000000350000720c */ /* 0x000fe20003fc4070 */
[----:B------:R-:W-:-:S02]  /*27c0*/  @!P5 IMAD.MOV R47, RZ, RZ, -R47 ;  /* 0x000000ffff2fd224 */ /* 0x000fc400078e0a2f */
[----:B------:R-:W-:Y:S01]  /*27d0*/  IMAD.HI.U32 R50, R11, R57, RZ ;  /* 0x000000390b327227 */ /* 0x000fe200078e00ff */
[----:B------:R-:W-:-:S03]  /*27e0*/  ISETP.GT.U32.AND P5, PT, R0, R55, PT ;  /* 0x000000370000720c */ /* 0x000fc60003fa4070 */
[----:B------:R-:W-:Y:S02]  /*27f0*/  IMAD.MOV R50, RZ, RZ, -R50 ;  /* 0x000000ffff327224 */ /* 0x000fe400078e0a32 */
[----:B------:R-:W-:Y:S01]  /*2800*/  @!P4 IMAD.MOV R45, RZ, RZ, -R45 ;  /* 0x000000ffff2dc224 */ /* 0x000fe200078e0a2d */
[----:B------:R-:W-:Y:S01]  /*2810*/  ISETP.GT.U32.AND P4, PT, R0, R49, PT ;  /* 0x000000310000720c */ /* 0x000fe20003f84070 */
[--C-:B------:R-:W-:Y:S01]  /*2820*/  @!P3 IMAD.IADD R51, R51, 0x1, -R0.reuse ;  /* 0x000000013333b824 */ /* 0x100fe200078e0a00 */
[----:B------:R-:W-:Y:S01]  /*2830*/  ISETP.GE.AND P3, PT, R52, RZ, PT ;  /* 0x000000ff3400720c */ /* 0x000fe20003f66270 */
[C---:B------:R-:W-:Y:S01]  /*2840*/  IMAD R57, R0.reuse, R50, R57 ;  /* 0x0000003200397224 */ /* 0x040fe200078e0239 */
[----:B------:R-:W-:Y:S01]  /*2850*/  LOP3.LUT R50, R13, 0xbc, RZ, 0xfc, !PT ;  /* 0x000000bc0d327812 */ /* 0x000fe200078efcff */
[--C-:B------:R-:W-:Y:S01]  /*2860*/  @!P6 IMAD.IADD R53, R53, 0x1, -R0.reuse ;  /* 0x000000013535e824 */ /* 0x100fe200078e0a00 */
[C---:B------:R-:W-:Y:S01]  /*2870*/  ISETP.GT.U32.AND P0, PT, R0.reuse, R51, PT ;  /* 0x000000330000720c */ /* 0x040fe20003f04070 */
[----:B------:R-:W-:Y:S01]  /*2880*/  @!P5 IMAD.IADD R55, R55, 0x1, -R0 ;  /* 0x000000013737d824 */ /* 0x000fe200078e0a00 */
[----:B------:R-:W-:Y:S01]  /*2890*/  ISETP.GT.U32.AND P6, PT, R0, R57, PT ;  /* 0x000000390000720c */ /* 0x000fe20003fc4070 */
[----:B------:R-:W-:-:S03]  /*28a0*/  IMAD.HI.U32 R52, R11, R59, RZ ;  /* 0x0000003b0b347227 */ /* 0x000fc600078e00ff */
[----:B------:R-:W-:Y:S01]  /*28b0*/  ISETP.GT.U32.AND P5, PT, R0, R55, PT ;  /* 0x000000370000720c */ /* 0x000fe20003fa4070 */
[----:B------:R-:W-:Y:S01]  /*28c0*/  @!P4 IMAD.IADD R49, R49, 0x1, -R0 ;  /* 0x000000013131c824 */ /* 0x000fe200078e0a00 */
[----:B------:R-:W-:Y:S01]  /*28d0*/  ISETP.GE.AND P4, PT, R58, RZ, PT ;  /* 0x000000ff3a00720c */ /* 0x000fe20003f86270 */
[----:B------:R-:W-:Y:S01]  /*28e0*/  @!P2 IMAD.MOV R46, RZ, RZ, -R46 ;  /* 0x000000ffff2ea224 */ /* 0x000fe200078e0a2e */
[----:B------:R-:W-:Y:S01]  /*28f0*/  ISETP.GE.AND P2, PT, R54, RZ, PT ;  /* 0x000000ff3600720c */ /* 0x000fe20003f46270 */
[----:B------:R-:W-:Y:S02]  /*2900*/  IMAD.MOV R52, RZ, RZ, -R52 ;  /* 0x000000ffff347224 */ /* 0x000fe400078e0a34 */
[--C-:B------:R-:W-:Y:S01]  /*2910*/  @!P0 IMAD.IADD R51, R51, 0x1, -R0.reuse ;  /* 0x0000000133338824 */ /* 0x100fe200078e0a00 */
[----:B------:R-:W-:Y:S01]  /*2920*/  ISETP.GE.AND P0, PT, R60, RZ, PT ;  /* 0x000000ff3c00720c */ /* 0x000fe20003f06270 */
[----:B------:R-:W-:Y:S01]  /*2930*/  IMAD.MOV.U32 R54, RZ, RZ, R53 ;  /* 0x000000ffff367224 */ /* 0x000fe200078e0035 */
[----:B------:R-:W-:Y:S01]  /*2940*/  IABS R53, R50 ;  /* 0x0000003200357213 */ /* 0x000fe20000000000 */
[----:B------:R-:W-:-:S02]  /*2950*/  @!P6 IMAD.IADD R57, R57, 0x1, -R0 ;  /* 0x000000013939e824 */ /* 0x000fc400078e0a00 */
[----:B------:R-:W-:Y:S01]  /*2960*/  @!P1 IMAD.MOV R49, RZ, RZ, -R49 ;  /* 0x000000ffff319224 */ /* 0x000fe200078e0a31 */
[----:B------:R-:W-:Y:S01]  /*2970*/  ISETP.GE.AND P1, PT, R56, RZ, PT ;  /* 0x000000ff3800720c */ /* 0x000fe20003f26270 */
[C---:B------:R-:W-:Y:S01]  /*2980*/  IMAD R59, R0.reuse, R52, R59 ;  /* 0x00000034003b7224 */ /* 0x040fe200078e023b */
[C---:B------:R-:W-:Y:S01]  /*2990*/  LOP3.LUT R56, R13.reuse, 0xc0, RZ, 0xfc, !PT ;  /* 0x000000c00d387812 */ /* 0x040fe200078efcff */
[----:B------:R-:W-:Y:S01]  /*29a0*/  IMAD.MOV.U32 R52, RZ, RZ, R51 ;  /* 0x000000ffff347224 */ /* 0x000fe200078e0033 */
[----:B------:R-:W-:Y:S01]  /*29b0*/  LOP3.LUT R51, R13, 0xc4, RZ, 0xfc, !PT ;  /* 0x000000c40d337812 */ /* 0x000fe200078efcff */
[----:B------:R-:W-:Y:S01]  /*29c0*/  @!P3 IMAD.MOV R54, RZ, RZ, -R54 ;  /* 0x000000ffff36b224 */ /* 0x000fe200078e0a36 */
[----:B------:R-:W-:Y:S01]  /*29d0*/  ISETP.GT.U32.AND P3, PT, R0, R57, PT ;  /* 0x000000390000720c */ /* 0x000fe20003f64070 */
[----:B------:R-:W-:Y:S01]  /*29e0*/  @!P4 IMAD.MOV R52, RZ, RZ, -R52 ;  /* 0x000000ffff34c224 */ /* 0x000fe200078e0a34 */
[----:B------:R-:W-:Y:S01]  /*29f0*/  IABS R58, R56 ;  /* 0x00000038003a7213 */ /* 0x000fe20000000000 */
[----:B------:R-:W-:Y:S01]  /*2a00*/  @!P5 IMAD.IADD R55, R55, 0x1, -R0 ;  /* 0x000000013737d824 */ /* 0x000fe200078e0a00 */
[----:B------:R-:W-:Y:S01]  /*2a10*/  ISETP.GE.AND P4, PT, R50, RZ, PT ;  /* 0x000000ff3200720c */ /* 0x000fe20003f86270 */
[----:B------:R-:W-:Y:S01]  /*2a20*/  IMAD.HI.U32 R50, R11, R53, RZ ;  /* 0x000000350b327227 */ /* 0x000fe200078e00ff */
[----:B------:R-:W-:-:S02]  /*2a30*/  ISETP.GE.AND P5, PT, R51, RZ, PT ;  /* 0x000000ff3300720c */ /* 0x000fc40003fa6270 */
[----:B------:R-:W-:Y:S01]  /*2a40*/  IABS R60, R51 ;  /* 0x00000033003c7213 */ /* 0x000fe20000000000 */
[----:B------:R-:W-:Y:S01]  /*2a50*/  IMAD.HI.U32 R51, R11, R58, RZ ;  /* 0x0000003a0b337227 */ /* 0x000fe200078e00ff */
[----:B------:R-:W-:-:S03]  /*2a60*/  ISETP.GE.AND P6, PT, R56, RZ, PT ;  /* 0x000000ff3800720c */ /* 0x000fc60003fc6270 */
[----:B------:R-:W-:Y:S02]  /*2a70*/  IMAD.MOV R50, RZ, RZ, -R50 ;  /* 0x000000ffff327224 */ /* 0x000fe400078e0a32 */
[----:B------:R-:W-:Y:S02]  /*2a80*/  IMAD.MOV.U32 R56, RZ, RZ, R55 ;  /* 0x000000ffff387224 */ /* 0x000fe400078e0037 */
[----:B------:R-:W-:Y:S02]  /*2a90*/  IMAD.MOV R55, RZ, RZ, -R51 ;  /* 0x000000ffff377224 */ /* 0x000fe400078e0a33 */
[----:B------:R-:W-:Y:S01]  /*2aa0*/  @!P3 IMAD.IADD R57, R57, 0x1, -R0 ;  /* 0x000000013939b824 */ /* 0x000fe200078e0a00 */
[----:B------:R-:W-:Y:S01]  /*2ab0*/  ISETP.GE.AND P3, PT, R61, RZ, PT ;  /* 0x000000ff3d00720c */ /* 0x000fe20003f66270 */
[C---:B------:R-:W-:Y:S02]  /*2ac0*/  IMAD R51, R0.reuse, R50, R53 ;  /* 0x0000003200337224 */ /* 0x040fe400078e0235 */
[----:B------:R-:W-:Y:S01]  /*2ad0*/  @!P2 IMAD.MOV R56, RZ, RZ, -R56 ;  /* 0x000000ffff38a224 */ /* 0x000fe200078e0a38 */
[C---:B------:R-:W-:Y:S01]  /*2ae0*/  ISETP.GT.U32.AND P2, PT, R0.reuse, R59, PT ;  /* 0x0000003b0000720c */ /* 0x040fe20003f44070 */
[----:B------:R-:W-:Y:S01]  /*2af0*/  @!P1 IMAD.MOV R57, RZ, RZ, -R57 ;  /* 0x000000ffff399224 */ /* 0x000fe200078e0a39 */
[----:B------:R-:W-:Y:S01]  /*2b00*/  ISETP.GT.U32.AND P1, PT, R0, R51, PT ;  /* 0x000000330000720c */ /* 0x000fe20003f24070 */
[----:B------:R-:W-:-:S04]  /*2b10*/  IMAD.HI.U32 R50, R11, R60, RZ ;  /* 0x0000003c0b327227 */ /* 0x000fc800078e00ff */
[----:B------:R-:W-:Y:S02]  /*2b20*/  IMAD R53, R0, R55, R58 ;  /* 0x0000003700357224 */ /* 0x000fe400078e023a */
[----:B------:R-:W-:-:S04]  /*2b30*/  IMAD.HI.U32 R55, R11, R62, RZ ;  /* 0x0000003e0b377227 */ /* 0x000fc800078e00ff */
[--C-:B------:R-:W-:Y:S02]  /*2b40*/  @!P2 IMAD.IADD R59, R59, 0x1, -R0.reuse ;  /* 0x000000013b3ba824 */ /* 0x100fe400078e0a00 */
[----:B------:R-:W-:Y:S02]  /*2b50*/  @!P1 IMAD.IADD R51, R51, 0x1, -R0 ;  /* 0x0000000133339824 */ /* 0x000fe400078e0a00 */
[----:B------:R-:W-:Y:S01]  /*2b60*/  IMAD.MOV R61, RZ, RZ, -R50 ;  /* 0x000000ffff3d7224 */ /* 0x000fe200078e0a32 */
[C---:B------:R-:W-:Y:S01]  /*2b70*/  ISETP.GT.U32.AND P2, PT, R0.reuse, R59, PT ;  /* 0x0000003b0000720c */ /* 0x040fe20003f44070 */
[----:B------:R-:W-:Y:S01]  /*2b80*/  IMAD.MOV R63, RZ, RZ, -R55 ;  /* 0x000000ffff3f7224 */ /* 0x000fe200078e0a37 */
[C---:B------:R-:W-:Y:S01]  /*2b90*/  ISETP.GT.U32.AND P1, PT, R0.reuse, R51, PT ;  /* 0x000000330000720c */ /* 0x040fe20003f24070 */
[C---:B------:R-:W-:Y:S01]  /*2ba0*/  IMAD R55, R0.reuse, R61, R60 ;  /* 0x0000003d00377224 */ /* 0x040fe200078e023c */
[----:B------:R-:W-:Y:S01]  /*2bb0*/  IABS R50, R66 ;  /* 0x0000004200327213 */ /* 0x000fe20000000000 */
[----:B------:R-:W-:Y:S01]  /*2bc0*/  IMAD R61, R0, R63, R62 ;  /* 0x0000003f003d7224 */ /* 0x000fe200078e023e */
[----:B------:R-:W-:Y:S01]  /*2bd0*/  IABS R62, R70 ;  /* 0x00000046003e7213 */ /* 0x000fe20000000000 */
[----:B------:R-:W-:-:S04]  /*2be0*/  IMAD.HI.U32 R58, R11, R65, RZ ;  /* 0x000000410b3a7227 */ /* 0x000fc800078e00ff */
[----:B------:R-:W-:Y:S02]  /*2bf0*/  IMAD.MOV.U32 R63, RZ, RZ, R50 ;  /* 0x000000ffff3f7224 */ /* 0x000fe400078e0032 */
[--C-:B------:R-:W-:Y:S01]  /*2c00*/  @!P2 IMAD.IADD R59, R59, 0x1, -R0.reuse ;  /* 0x000000013b3ba824 */ /* 0x100fe200078e0a00 */
[C---:B------:R-:W-:Y:S01]  /*2c10*/  ISETP.GT.U32.AND P2, PT, R0.reuse, R53, PT ;  /* 0x000000350000720c */ /* 0x040fe20003f44070 */
[----:B------:R-:W-:Y:S01]  /*2c20*/  @!P1 IMAD.IADD R51, R51, 0x1, -R0 ;  /* 0x0000000133339824 */ /* 0x000fe200078e0a00 */
[C---:B------:R-:W-:Y:S01]  /*2c30*/  ISETP.GT.U32.AND P1, PT, R0.reuse, R55, PT ;  /* 0x000000370000720c */ /* 0x040fe20003f24070 */
[----:B------:R-:W-:Y:S01]  /*2c40*/  @!P0 IMAD.MOV R59, RZ, RZ, -R59 ;  /* 0x000000ffff3b8224 */ /* 0x000fe200078e0a3b */
[----:B------:R-:W-:Y:S01]  /*2c50*/  ISETP.GT.U32.AND P0, PT, R0, R61, PT ;  /* 0x0000003d0000720c */ /* 0x000fe20003f04070 */
[----:B------:R-:W-:-:S04]  /*2c60*/  IMAD.HI.U32 R50, R11, R63, RZ ;  /* 0x0000003f0b327227 */ /* 0x000fc800078e00ff */
[----:B------:R-:W-:Y:S02]  /*2c70*/  IMAD.MOV R50, RZ, RZ, -R50 ;  /* 0x000000ffff327224 */ /* 0x000fe400078e0a32 */
[----:B------:R-:W-:Y:S02]  /*2c80*/  IMAD.MOV R58, RZ, RZ, -R58 ;  /* 0x000000ffff3a7224 */ /* 0x000fe400078e0a3a */
[----:B------:R-:W-:Y:S02]  /*2c90*/  IMAD R63, R0, R50, R63 ;  /* 0x00000032003f7224 */ /* 0x000fe400078e023f */
[----:B------:R-:W-:Y:S02]  /*2ca0*/  @!P1 IMAD.IADD R55, R55, 0x1, -R0 ;  /* 0x0000000137379824 */ /* 0x000fe400078e0a00 */
[----:B------:R-:W-:-:S04]  /*2cb0*/  IMAD.HI.U32 R50, R11, R62, RZ ;  /* 0x0000003e0b327227 */ /* 0x000fc800078e00ff */
[----:B------:R-:W-:Y:S01]  /*2cc0*/  @!P0 IMAD.IADD R61, R61, 0x1, -R0 ;  /* 0x000000013d3d8824 */ /* 0x000fe200078e0a00 */
[----:B------:R-:W-:Y:S01]  /*2cd0*/  ISETP.GT.U32.AND P0, PT, R0, R55, PT ;  /* 0x000000370000720c */ /* 0x000fe20003f04070 */
[----:B------:R-:W-:Y:S02]  /*2ce0*/  IMAD.MOV R67, RZ, RZ, -R50 ;  /* 0x000000ffff437224 */ /* 0x000fe400078e0a32 */
[----:B------:R-:W-:-:S04]  /*2cf0*/  IMAD.HI.U32 R60, R11, R64, RZ ;  /* 0x000000400b3c7227 */ /* 0x000fc800078e00ff */
[C---:B------:R-:W-:Y:S02]  /*2d00*/  IMAD R65, R0.reuse, R58, R65 ;  /* 0x0000003a00417224 */ /* 0x040fe400078e0241 */
[----:B------:R-:W-:Y:S02]  /*2d10*/  IMAD.MOV.U32 R58, RZ, RZ, R51 ;  /* 0x000000ffff3a7224 */ /* 0x000fe400078e0033 */
[C---:B------:R-:W-:Y:S02]  /*2d20*/  IMAD R51, R0.reuse, R67, R62 ;  /* 0x0000004300337224 */ /* 0x040fe400078e023e */
[----:B------:R-:W-:Y:S02]  /*2d30*/  IMAD.MOV R67, RZ, RZ, -R60 ;  /* 0x000000ffff437224 */ /* 0x000fe400078e0a3c */
[----:B------:R-:W-:Y:S01]  /*2d40*/  IMAD.HI.U32 R50, R11, R69, RZ ;  /* 0x000000450b327227 */ /* 0x000fe200078e00ff */
[----:B------:R-:W-:-:S03]  /*2d50*/  ISETP.GT.U32.AND P1, PT, R0, R51, PT ;  /* 0x000000330000720c */ /* 0x000fc60003f24070 */
[C---:B------:R-:W-:Y:S02]  /*2d60*/  IMAD R67, R0.reuse, R67, R64 ;  /* 0x0000004300437224 */ /* 0x040fe400078e0240 */
[----:B------:R-:W-:Y:S02]  /*2d70*/  @!P2 IMAD.IADD R53, R53, 0x1, -R0 ;  /* 0x000000013535a824 */ /* 0x000fe400078e0a00 */
[----:B------:R-:W-:Y:S02]  /*2d80*/  IMAD.MOV R50, RZ, RZ, -R50 ;  /* 0x000000ffff327224 */ /* 0x000fe400078e0a32 */
[----:B------:R-:W-:Y:S01]  /*2d90*/  @!P0 IMAD.IADD R55, R55, 0x1, -R0 ;  /* 0x0000000137378824 */ /* 0x000fe200078e0a00 */
[C---:B------:R-:W-:Y:S01]  /*2da0*/  ISETP.GT.U32.AND P0, PT, R0.reuse, R67, PT ;  /* 0x000000430000720c */ /* 0x040fe20003f04070 */
[C---:B------:R-:W-:Y:S01]  /*2db0*/  IMAD R69, R0.reuse, R50, R69 ;  /* 0x0000003200457224 */ /* 0x040fe200078e0245 */
[----:B------:R-:W-:Y:S01]  /*2dc0*/  ISETP.GT.U32.AND P2, PT, R0, R53, PT ;  /* 0x000000350000720c */ /* 0x000fe20003f44070 */
[----:B------:R-:W-:-:S04]  /*2dd0*/  IMAD.HI.U32 R50, R11, R71, RZ ;  /* 0x000000470b327227 */ /* 0x000fc800078e00ff */
[----:B------:R-:W-:Y:S02]  /*2de0*/  IMAD.MOV R50, RZ, RZ, -R50 ;  /* 0x000000ffff327224 */ /* 0x000fe400078e0a32 */
[----:B------:R-:W-:Y:S02]  /*2df0*/  IMAD.MOV.U32 R62, RZ, RZ, R55 ;  /* 0x000000ffff3e7224 */ /* 0x000fe400078e0037 */
[C---:B------:R-:W-:Y:S02]  /*2e00*/  IMAD R71, R0.reuse, R50, R71 ;  /* 0x0000003200477224 */ /* 0x040fe400078e0247 */
[--C-:B------:R-:W-:Y:S02]  /*2e10*/  @!P0 IMAD.IADD R67, R67, 0x1, -R0.reuse ;  /* 0x0000000143438824 */ /* 0x100fe400078e0a00 */
[----:B------:R-:W-:Y:S01]  /*2e20*/  @!P2 IMAD.IADD R53, R53, 0x1, -R0 ;  /* 0x000000013535a824 */ /* 0x000fe200078e0a00 */
[C---:B------:R-:W-:Y:S01]  /*2e30*/  ISETP.GT.U32.AND P0, PT, R0.reuse, R71, PT ;  /* 0x000000470000720c */ /* 0x040fe20003f04070 */
[----:B------:R-:W-:Y:S01]  /*2e40*/  @!P4 IMAD.MOV R58, RZ, RZ, -R58 ;  /* 0x000000ffff3ac224 */ /* 0x000fe200078e0a3a */
[C---:B------:R-:W-:Y:S01]  /*2e50*/  ISETP.GT.U32.AND P4, PT, R0.reuse, R63, PT ;  /* 0x0000003f0000720c */ /* 0x040fe20003f84070 */
[----:B------:R-:W-:Y:S01]  /*2e60*/  IMAD.MOV.U32 R60, RZ, RZ, R53 ;  /* 0x000000ffff3c7224 */ /* 0x000fe200078e0035 */
[----:B------:R-:W-:Y:S01]  /*2e70*/  IABS R53, R78 ;  /* 0x0000004e00357213 */ /* 0x000fe20000000000 */
[----:B------:R-:W-:Y:S01]  /*2e80*/  @!P1 IMAD.IADD R51, R51, 0x1, -R0 ;  /* 0x0000000133339824 */ /* 0x000fe200078e0a00 */
[C---:B------:R-:W-:Y:S01]  /*2e90*/  ISETP.GT.U32.AND P2, PT, R0.reuse, R65, PT ;  /* 0x000000410000720c */ /* 0x040fe20003f44070 */
[----:B------:R-:W-:Y:S01]  /*2ea0*/  @!P5 IMAD.MOV R62, RZ, RZ, -R62 ;  /* 0x000000ffff3ed224 */ /* 0x000fe200078e0a3e */
[C---:B------:R-:W-:Y:S01]  /*2eb0*/  ISETP.GT.U32.AND P5, PT, R0.reuse, R67, PT ;  /* 0x000000430000720c */ /* 0x040fe20003fa4070 */
[----:B------:R-:W-:Y:S01]  /*2ec0*/  IMAD.HI.U32 R50, R11, R53, RZ ;  /* 0x000000350b327227 */ /* 0x000fe200078e00ff */
[----:B------:R-:W-:-:S03]  /*2ed0*/  ISETP.GT.U32.AND P1, PT, R0, R51, PT ;  /* 0x000000330000720c */ /* 0x000fc60003f24070 */
        /* <DEDUP_REMOVED lines=8> */
[--C-:B------:R-:W-:Y:S01]  /*2f60*/  @!P2 IMAD.IADD R65, R65, 0x1, -R0.reuse ;  /* 0x000000014141a824 */ /* 0x100fe200078e0a00 */
[C---:B------:R-:W-:Y:S01]  /*2f70*/  ISETP.GT.U32.AND P2, PT, R0.reuse, R63, PT ;  /* 0x0000003f0000720c */ /* 0x040fe20003f44070 */
[C---:B------:R-:W-:Y:S02]  /*2f80*/  IMAD R73, R0.reuse, R50, R73 ;  /* 0x0000003200497224 */ /* 0x040fe400078e0249 */
[----:B------:R-:W-:Y:S02]  /*2f90*/  @!P0 IMAD.IADD R71, R71, 0x1, -R0 ;  /* 0x0000000147478824 */ /* 0x000fe400078e0a00 */
[----:B------:R-:W-:Y:S01]  /*2fa0*/  IMAD.HI.U32 R50, R11, R75, RZ ;  /* 0x0000004b0b327227 */ /* 0x000fe200078e00ff */
[----:B------:R-:W-:-:S03]  /*2fb0*/  ISETP.GT.U32.AND P0, PT, R0, R73, PT ;  /* 0x000000490000720c */ /* 0x000fc60003f04070 */
[----:B------:R-:W-:Y:S02]  /*2fc0*/  IMAD.MOV R64, RZ, RZ, -R50 ;  /* 0x000000ffff407224 */ /* 0x000fe400078e0a32 */
[----:B------:R-:W-:-:S04]  /*2fd0*/  IMAD.HI.U32 R50, R11, R77, RZ ;  /* 0x0000004d0b327227 */ /* 0x000fc800078e00ff */
[C---:B------:R-:W-:Y:S02]  /*2fe0*/  IMAD R75, R0.reuse, R64, R75 ;  /* 0x00000040004b7224 */ /* 0x040fe400078e024b */
[----:B------:R-:W-:Y:S02]  /*2ff0*/  IMAD.MOV R50, RZ, RZ, -R50 ;  /* 0x000000ffff327224 */ /* 0x000fe400078e0a32 */
[--C-:B------:R-:W-:Y:S01]  /*3000*/  @!P0 IMAD.IADD R73, R73, 0x1, -R0.reuse ;  /* 0x0000000149498824 */ /* 0x100fe200078e0a00 */
[C---:B------:R-:W-:Y:S01]  /*3010*/  ISETP.GT.U32.AND P0, PT, R0.reuse, R75, PT ;  /* 0x0000004b0000720c */ /* 0x040fe20003f04070 */
[--C-:B------:R-:W-:Y:S01]  /*3020*/  @!P5 IMAD.IADD R67, R67, 0x1, -R0.reuse ;  /* 0x000000014343d824 */ /* 0x100fe200078e0a00 */
[C---:B------:R-:W-:Y:S01]  /*3030*/  ISETP.GT.U32.AND P5, PT, R0.reuse, R55, PT ;  /* 0x000000370000720c */ /* 0x040fe20003fa4070 */
[----:B------:R-:W-:Y:S01]  /*3040*/  IMAD R77, R0, R50, R77 ;  /* 0x00000032004d7224 */ /* 0x000fe200078e024d */
[----:B------:R-:W-:Y:S01]  /*3050*/  IABS R50, R152 ;  /* 0x0000009800327213 */ /* 0x000fe20000000000 */
[----:B------:R-:W-:Y:S01]  /*3060*/  @!P1 IMAD.IADD R51, R51, 0x1, -R0 ;  /* 0x0000000133339824 */ /* 0x000fe200078e0a00 */
[----:B------:R-:W-:Y:S01]  /*3070*/  ISETP.GE.AND P1, PT, R70, RZ, PT ;  /* 0x000000ff4600720c */ /* 0x000fe20003f26270 */
[----:B------:R-:W-:Y:S01]  /*3080*/  @!P6 IMAD.MOV R60, RZ, RZ, -R60 ;  /* 0x000000ffff3ce224 */ /* 0x000fe200078e0a3c */
[----:B------:R-:W-:Y:S01]  /*3090*/  LOP3.LUT R70, R13, 0xf8, RZ, 0xfc, !PT ;  /* 0x000000f80d467812 */ /* 0x000fe200078efcff */
[--C-:B------:R-:W-:Y:S01]  /*30a0*/  @!P4 IMAD.IADD R61, R61, 0x1, -R0.reuse ;  /* 0x000000013d3dc824 */ /* 0x100fe200078e0a00 */
[----:B------:R-:W-:Y:S01]  /*30b0*/  ISETP.GT.U32.AND P6, PT, R0, R65, PT ;  /* 0x000000410000720c */ /* 0x000fe20003fc4070 */
[--C-:B------:R-:W-:Y:S01]  /*30c0*/  @!P2 IMAD.IADD R63, R63, 0x1, -R0.reuse ;  /* 0x000000013f3fa824 */ /* 0x100fe200078e0a00 */
[----:B------:R-:W-:Y:S01]  /*30d0*/  ISETP.GE.AND P4, PT, R66, RZ, PT ;  /* 0x000000ff4200720c */ /* 0x000fe20003f86270 */
[----:B------:R-:W-:Y:S01]  /*30e0*/  @!P0 IMAD.IADD R75, R75, 0x1, -R0 ;  /* 0x000000014b4b8824 */ /* 0x000fe200078e0a00 */
[C---:B------:R-:W-:Y:S01]  /*30f0*/  ISETP.GT.U32.AND P0, PT, R0.reuse, R77, PT ;  /* 0x0000004d0000720c */ /* 0x040fe20003f04070 */
[----:B------:R-:W-:Y:S01]  /*3100*/  IMAD.HI.U32 R53, R11, R79, RZ ;  /* 0x0000004f0b357227 */ /* 0x000fe200078e00ff */
[----:B------:R-:W-:-:S02]  /*3110*/  ISETP.GT.U32.AND P2, PT, R0, R69, PT ;  /* 0x000000450000720c */ /* 0x000fc40003f44070 */
[----:B------:R-:W-:Y:S01]  /*3120*/  IABS R81, R70 ;  /* 0x0000004600517213 */ /* 0x000fe20000000000 */
[----:B------:R-:W-:Y:S02]  /*3130*/  IMAD.MOV R53, RZ, RZ, -R53 ;  /* 0x000000ffff357224 */ /* 0x000fe400078e0a35 */
[----:B------:R-:W-:Y:S01]  /*3140*/  @!P5 IMAD.IADD R55, R55, 0x1, -R0 ;  /* 0x000000013737d824 */ /* 0x000fe200078e0a00 */
[----:B------:R-:W-:Y:S01]  /*3150*/  ISETP.GE.AND P5, PT, R74, RZ, PT ;  /* 0x000000ff4a00720c */ /* 0x000fe20003fa6270 */
[----:B------:R-:W-:-:S04]  /*3160*/  IMAD.HI.U32 R13, R11, R81, RZ ;  /* 0x000000510b0d7227 */ /* 0x000fc800078e00ff */
[----:B------:R-:W-:Y:S02]  /*3170*/  VIADD R156, R152, 0x100 ;  /* 0x00000100989c7836 */ /* 0x000fe40000000000 */
[----:B------:R-:W-:Y:S01]  /*3180*/  IMAD R79, R0, R53, R79 ;  /* 0x00000035004f7224 */ /* 0x000fe200078e024f */
[----:B------:R-:W-:Y:S01]  /*3190*/  IABS R53, R154 ;  /* 0x0000009a00357213 */ /* 0x000fe20000000000 */
[----:B------:R-:W-:Y:S01]  /*31a0*/  IMAD.HI.U32 R11, R3, R50, RZ ;  /* 0x00000032030b7227 */ /* 0x000fe200078e00ff */
[----:B------:R-:W-:-:S03]  /*31b0*/  IABS R66, R156 ;  /* 0x0000009c00427213 */ /* 0x000fc60000000000 */
[----:B------:R-:W-:Y:S02]  /*31c0*/  IMAD.MOV R13, RZ, RZ, -R13 ;  /* 0x000000ffff0d7224 */ /* 0x000fe400078e0a0d */
[--C-:B------:R-:W-:Y:S01]  /*31d0*/  @!P6 IMAD.IADD R65, R65, 0x1, -R0.reuse ;  /* 0x000000014141e824 */ /* 0x100fe200078e0a00 */
[----:B------:R-:W-:Y:S01]  /*31e0*/  ISETP.GE.AND P6, PT, R68, RZ, PT ;  /* 0x000000ff4400720c */ /* 0x000fe20003fc6270 */
[--C-:B------:R-:W-:Y:S01]  /*31f0*/  @!P0 IMAD.IADD R77, R77, 0x1, -R0.reuse ;  /* 0x000000014d4d8824 */ /* 0x100fe200078e0a00 */
[C---:B------:R-:W-:Y:S01]  /*3200*/  ISETP.GT.U32.AND P0, PT, R0.reuse, R55, PT ;  /* 0x000000370000720c */ /* 0x040fe20003f04070 */
[----:B------:R-:W-:Y:S01]  /*3210*/  @!P3 IMAD.MOV R61, RZ, RZ, -R61 ;  /* 0x000000ffff3db224 */ /* 0x000fe200078e0a3d */
[----:B------:R-:W-:Y:S01]  /*3220*/  ISETP.GT.U32.AND P3, PT, R0, R73, PT ;  /* 0x000000490000720c */ /* 0x000fe20003f64070 */
[----:B------:R-:W-:Y:S02]  /*3230*/  IMAD.MOV.U32 R64, RZ, RZ, R51 ;  /* 0x000000ffff407224 */ /* 0x000fe400078e0033 */
[----:B------:R-:W-:-:S02]  /*3240*/  @!P2 IMAD.IADD R69, R69, 0x1, -R0 ;  /* 0x000000014545a824 */ /* 0x000fc400078e0a00 */
[----:B------:R-:W-:Y:S02]  /*3250*/  IMAD.MOV R11, RZ, RZ, -R11 ;  /* 0x000000ffff0b7224 */ /* 0x000fe400078e0a0b */
[----:B------:R-:W-:Y:S01]  /*3260*/  @!P4 IMAD.MOV R63, RZ, RZ, -R63 ;  /* 0x000000ffff3fc224 */ /* 0x000fe200078e0a3f */
[C---:B------:R-:W-:Y:S01]  /*3270*/  ISETP.GT.U32.AND P4, PT, R0.reuse, R75, PT ;  /* 0x0000004b0000720c */ /* 0x040fe20003f84070 */
[C---:B------:R-:W-:Y:S01]  /*3280*/  IMAD R81, R0.reuse, R13, R81 ;  /* 0x0000000d00517224 */ /* 0x040fe200078e0251 */
[----:B------:R-:W-:Y:S01]  /*3290*/  ISETP.GT.U32.AND P2, PT, R0, R69, PT ;  /* 0x000000450000720c */ /* 0x000fe20003f44070 */
[----:B------:R-:W-:-:S04]  /*32a0*/  IMAD.HI.U32 R13, R3, R53, RZ ;  /* 0x00000035030d7227 */ /* 0x000fc800078e00ff */
[----:B------:R-:W-:Y:S01]  /*32b0*/  @!P1 IMAD.MOV R64, RZ, RZ, -R64 ;  /* 0x000000ffff409224 */ /* 0x000fe200078e0a40 */
[----:B------:R-:W-:Y:S01]  /*32c0*/  ISETP.GT.U32.AND P1, PT, R0, R77, PT ;  /* 0x0000004d0000720c */ /* 0x000fe20003f24070 */
[----:B------:R-:W-:Y:S02]  /*32d0*/  IMAD R11, R2, R11, R50 ;  /* 0x0000000b020b7224 */ /* 0x000fe400078e0232 */
[----:B------:R-:W-:-:S04]  /*32e0*/  IMAD.HI.U32 R50, R3, R66, RZ ;  /* 0x0000004203327227 */ /* 0x000fc800078e00ff */
[----:B------:R-:W-:Y:S02]  /*32f0*/  IMAD.MOV R13, RZ, RZ, -R13 ;  /* 0x000000ffff0d7224 */ /* 0x000fe400078e0a0d */
[----:B------:R-:W-:Y:S01]  /*3300*/  IMAD.MOV R51, RZ, RZ, -R50 ;  /* 0x000000ffff337224 */ /* 0x000fe200078e0a32 */
[----:B------:R-:W-:Y:S01]  /*3310*/  SHF.R.U32.HI R50, RZ, 0x1, R86 ;  /* 0x00000001ff327819 */ /* 0x000fe20000011656 */
[----:B------:R-:W-:Y:S02]  /*3320*/  IMAD R13, R2, R13, R53 ;  /* 0x0000000d020d7224 */ /* 0x000fe400078e0235 */
[----:B------:R-:W-:Y:S02]  /*3330*/  VIADD R155, R152, 0x180 ;  /* 0x00000180989b7836 */ /* 0x000fe40000000000 */
[----:B------:R-:W-:Y:S01]  /*3340*/  @!P6 IMAD.MOV R65, RZ, RZ, -R65 ;  /* 0x000000ffff41e224 */ /* 0x000fe200078e0a41 */
[C---:B------:R-:W-:Y:S01]  /*3350*/  ISETP.GT.U32.AND P6, PT, R0.reuse, R79, PT ;  /* 0x0000004f0000720c */ /* 0x040fe20003fc4070 */
[----:B------:R-:W-:Y:S01]  /*3360*/  @!P0 IMAD.IADD R55, R55, 0x1, -R0 ;  /* 0x0000000137378824 */ /* 0x000fe200078e0a00 */
[----:B------:R-:W-:Y:S01]  /*3370*/  ISETP.GT.U32.AND P0, PT, R0, R81, PT ;  /* 0x000000510000720c */ /* 0x000fe20003f04070 */
[C---:B------:R-:W-:Y:S01]  /*3380*/  IMAD R51, R2.reuse, R51, R66 ;  /* 0x0000003302337224 */ /* 0x040fe200078e0242 */
[----:B------:R-:W-:Y:S01]  /*3390*/  IABS R68, R155 ;  /* 0x0000009b00447213 */ /* 0x000fe20000000000 */
[--C-:B------:R-:W-:Y:S01]  /*33a0*/  @!P3 IMAD.IADD R73, R73, 0x1, -R0.reuse ;  /* 0x000000014949b824 */ /* 0x100fe200078e0a00 */
[C---:B------:R-:W-:Y:S01]  /*33b0*/  ISETP.GT.U32.AND P3, PT, R2.reuse, R11, PT ;  /* 0x0000000b0200720c */ /* 0x040fe20003f64070 */
[--C-:B------:R-:W-:Y:S01]  /*33c0*/  @!P4 IMAD.IADD R75, R75, 0x1, -R0.reuse ;  /* 0x000000014b4bc824 */ /* 0x100fe200078e0a00 */
[C---:B------:R-:W-:Y:S01]  /*33d0*/  ISETP.GT.U32.AND P4, PT, R2.reuse, R13, PT ;  /* 0x0000000d0200720c */ /* 0x040fe20003f84070 */
[--C-:B------:R-:W-:Y:S01]  /*33e0*/  @!P1 IMAD.IADD R77, R77, 0x1, -R0.reuse ;  /* 0x000000014d4d9824 */ /* 0x100fe200078e0a00 */
[----:B------:R-:W-:Y:S01]  /*33f0*/  ISETP.GT.U32.AND P1, PT, R2, R51, PT ;  /* 0x000000330200720c */ /* 0x000fe20003f24070 */
[----:B------:R-:W-:Y:S01]  /*3400*/  @!P2 IMAD.IADD R69, R69, 0x1, -R0 ;  /* 0x000000014545a824 */ /* 0x000fe200078e0a00 */
[----:B------:R-:W-:Y:S01]  /*3410*/  ISETP.GE.AND P2, PT, R72, RZ, PT ;  /* 0x000000ff4800720c */ /* 0x000fe20003f46270 */
[----:B------:R-:W-:Y:S01]  /*3420*/  IMAD.HI.U32 R3, R3, R68, RZ ;  /* 0x0000004403037227 */ /* 0x000fe200078e00ff */
[----:B------:R-:W-:Y:S01]  /*3430*/  LOP3.LUT R66, R157, 0x1f, RZ, 0xc0, !PT ;  /* 0x0000001f9d427812 */ /* 0x000fe200078ec0ff */
[----:B------:R-:W-:Y:S02]  /*3440*/  STL.64 [R1+0x1400], R154 ;  /* 0x0014009a01007387 */ /* 0x000fe40000100a00 */
[----:B------:R-:W-:-:S02]  /*3450*/  IMAD.MOV R3, RZ, RZ, -R3 ;  /* 0x000000ffff037224 */ /* 0x000fc400078e0a03 */
[--C-:B------:R-:W-:Y:S02]  /*3460*/  @!P6 IMAD.IADD R79, R79, 0x1, -R0.reuse ;  /* 0x000000014f4fe824 */ /* 0x100fe400078e0a00 */
[----:B------:R-:W-:Y:S01]  /*3470*/  @!P0 IMAD.IADD R81, R81, 0x1, -R0 ;  /* 0x0000000151518824 */ /* 0x000fe200078e0a00 */
[----:B------:R-:W-:Y:S01]  /*3480*/  ISETP.GE.AND P0, PT, R76, RZ, PT ;  /* 0x000000ff4c00720c */ /* 0x000fe20003f06270 */
[--C-:B------:R-:W-:Y:S01]  /*3490*/  @!P3 IMAD.IADD R11, R11, 0x1, -R2.reuse ;  /* 0x000000010b0bb824 */ /* 0x100fe200078e0a02 */
[C---:B------:R-:W-:Y:S01]  /*34a0*/  ISETP.GT.U32.AND P3, PT, R0.reuse, R79, PT ;  /* 0x0000004f0000720c */ /* 0x040fe20003f64070 */
[----:B------:R-:W-:Y:S01]  /*34b0*/  @!P4 IMAD.IADD R13, R13, 0x1, -R2 ;  /* 0x000000010d0dc824 */ /* 0x000fe200078e0a02 */
[----:B------:R-:W-:Y:S01]  /*34c0*/  ISETP.GT.U32.AND P4, PT, R0, R81, PT ;  /* 0x000000510000720c */ /* 0x000fe20003f84070 */
[C---:B------:R-:W-:Y:S02]  /*34d0*/  IMAD R53, R2.reuse, R3, R68 ;  /* 0x0000000302357224 */ /* 0x040fe400078e0244 */
[----:B------:R-:W-:Y:S01]  /*34e0*/  @!P1 IMAD.IADD R51, R51, 0x1, -R2 ;  /* 0x0000000133339824 */ /* 0x000fe200078e0a02 */
[C---:B------:R-:W-:Y:S01]  /*34f0*/  ISETP.GT.U32.AND P1, PT, R2.reuse, R11, PT ;  /* 0x0000000b0200720c */ /* 0x040fe20003f24070 */
[----:B------:R-:W-:Y:S01]  /*3500*/  @!P2 IMAD.MOV R67, RZ, RZ, -R67 ;  /* 0x000000ffff43a224 */ /* 0x000fe200078e0a43 */
[C---:B------:R-:W-:Y:S01]  /*3510*/  ISETP.GT.U32.AND P2, PT, R2.reuse, R13, PT ;  /* 0x0000000d0200720c */ /* 0x040fe20003f44070 */
[----:B------:R-:W-:Y:S01]  /*3520*/  @!P5 IMAD.MOV R69, RZ, RZ, -R69 ;  /* 0x000000ffff45d224 */ /* 0x000fe200078e0a45 */
[C---:B------:R-:W-:Y:S01]  /*3530*/  ISETP.GT.U32.AND P6, PT, R2.reuse, R53, PT ;  /* 0x000000350200720c */ /* 0x040fe20003fc4070 */
[----:B------:R-:W-:Y:S01]  /*3540*/  @!P0 IMAD.MOV R71, RZ, RZ, -R71 ;  /* 0x000000ffff478224 */ /* 0x000fe200078e0a47 */
[----:B------:R-:W-:Y:S01]  /*3550*/  ISETP.GT.U32.AND P5, PT, R2, R51, PT ;  /* 0x000000330200720c */ /* 0x000fe20003fa4070 */
[--C-:B------:R-:W-:Y:S01]  /*3560*/  @!P3 IMAD.IADD R79, R79, 0x1, -R0.reuse ;  /* 0x000000014f4fb824 */ /* 0x100fe200078e0a00 */
[----:B------:R-:W-:Y:S01]  /*3570*/  ISETP.GE.AND P3, PT, R80, RZ, PT ;  /* 0x000000ff5000720c */ /* 0x000fe20003f66270 */
[----:B------:R-:W-:Y:S01]  /*3580*/  @!P4 IMAD.IADD R81, R81, 0x1, -R0 ;  /* 0x000000015151c824 */ /* 0x000fe200078e0a00 */
[----:B------:R-:W-:Y:S01]  /*3590*/  ISETP.GE.AND P4, PT, R82, RZ, PT ;  /* 0x000000ff5200720c */ /* 0x000fe20003f86270 */
[----:B------:R-:W-:-:S02]  /*35a0*/  IMAD.SHL.U32 R3, R127, 0x4, RZ ;  /* 0x000000047f037824 */ /* 0x000fc400078e00ff */
[--C-:B------:R-:W-:Y:S01]  /*35b0*/  @!P1 IMAD.IADD R11, R11, 0x1, -R2.reuse ;  /* 0x000000010b0b9824 */ /* 0x100fe200078e0a02 */
[----:B------:R-:W-:Y:S01]  /*35c0*/  ISETP.GE.AND P1, PT, R83, RZ, PT ;  /* 0x000000ff5300720c */ /* 0x000fe20003f26270 */
[--C-:B------:R-:W-:Y:S01]  /*35d0*/  @!P2 IMAD.IADD R13, R13, 0x1, -R2.reuse ;  /* 0x000000010d0da824 */ /* 0x100fe200078e0a02 */
[----:B------:R-:W-:Y:S01]  /*35e0*/  ISETP.GE.AND P2, PT, R84, RZ, PT ;  /* 0x000000ff5400720c */ /* 0x000fe20003f46270 */
[--C-:B------:R-:W-:Y:S01]  /*35f0*/  @!P6 IMAD.IADD R53, R53, 0x1, -R2.reuse ;  /* 0x000000013535e824 */ /* 0x100fe200078e0a02 */
[----:B------:R-:W-:Y:S01]  /*3600*/  ISETP.GE.AND P6, PT, R78, RZ, PT ;  /* 0x000000ff4e00720c */ /* 0x000fe20003fc6270 */
[----:B------:R-:W-:Y:S01]  /*3610*/  @!P5 IMAD.IADD R51, R51, 0x1, -R2 ;  /* 0x000000013333d824 */ /* 0x000fe200078e0a02 */
[----:B------:R-:W-:Y:S01]  /*3620*/  ISETP.GE.AND P5, PT, R70, RZ, PT ;  /* 0x000000ff4600720c */ /* 0x000fe20003fa6270 */
[----:B------:R-:W-:Y:S01]  /*3630*/  @!P3 IMAD.MOV R73, RZ, RZ, -R73 ;  /* 0x000000ffff49b224 */ /* 0x000fe200078e0a49 */
[----:B------:R-:W-:Y:S01]  /*3640*/  ISETP.GT.U32.AND P0, PT, R2, R53, PT ;  /* 0x000000350200720c */ /* 0x000fe20003f04070 */
[----:B------:R-:W-:Y:S01]  /*3650*/  @!P4 IMAD.MOV R75, RZ, RZ, -R75 ;  /* 0x000000ffff4bc224 */ /* 0x000fe200078e0a4b */
[----:B------:R-:W-:Y:S01]  /*3660*/  ISETP.GE.AND P3, PT, R152, RZ, PT ;  /* 0x000000ff9800720c */ /* 0x000fe20003f66270 */
[----:B------:R-:W-:Y:S01]  /*3670*/  IMAD.MOV.U32 R0, RZ, RZ, R55 ;  /* 0x000000ffff007224 */ /* 0x000fe200078e0037 */
[----:B------:R-:W-:Y:S01]  /*3680*/  ISETP.GE.AND P4, PT, R154, RZ, PT ;  /* 0x000000ff9a00720c */ /* 0x000fe20003f86270 */
[----:B------:R-:W-:Y:S01]  /*3690*/  @!P1 IMAD.MOV R77, RZ, RZ, -R77 ;  /* 0x000000ffff4d9224 */ /* 0x000fe200078e0a4d */
[----:B------:R-:W-:Y:S01]  /*36a0*/  ISETP.GE.AND P1, PT, R156, RZ, PT ;  /* 0x000000ff9c00720c */ /* 0x000fe20003f26270 */
[----:B------:R-:W-:Y:S01]  /*36b0*/  @!P2 IMAD.MOV R79, RZ, RZ, -R79 ;  /* 0x000000ffff4fa224 */ /* 0x000fe200078e0a4f */
[----:B------:R-:W-:Y:S01]  /*36c0*/  ISETP.GE.AND P2, PT, R155, RZ, PT ;  /* 0x000000ff9b00720c */ /* 0x000fe20003f46270 */
[----:B------:R-:W-:Y:S01]  /*36d0*/  @!P6 IMAD.MOV R0, RZ, RZ, -R0 ;  /* 0x000000ffff00e224 */ /* 0x000fe200078e0a00 */
[----:B------:R-:W-:Y:S01]  /*36e0*/  LOP3.LUT R153, R3, R50, RZ, 0x3c, !PT ;  /* 0x0000003203997212 */ /* 0x000fe200078e3cff */
[----:B------:R-:W-:Y:S01]  /*36f0*/  IMAD R50, R66, R103, RZ ;  /* 0x0000006742327224 */ /* 0x000fe200078e02ff */
[----:B------:R-:W-:Y:S01]  /*3700*/  LOP3.LUT R55, RZ, R85, RZ, 0x33, !PT ;  /* 0x00000055ff377212 */ /* 0x000fe200078e33ff */
[----:B------:R-:W-:Y:S01]  /*3710*/  @!P0 IMAD.IADD R53, R53, 0x1, -R2 ;  /* 0x0000000135358824 */ /* 0x000fe200078e0a02 */
[----:B------:R-:W-:Y:S01]  /*3720*/  ISETP.NE.AND P0, PT, R85, RZ, PT ;  /* 0x000000ff5500720c */ /* 0x000fe20003f05270 */
[----:B------:R-:W-:Y:S01]  /*3730*/  @!P5 IMAD.MOV R81, RZ, RZ, -R81 ;  /* 0x000000ffff51d224 */ /* 0x000fe200078e0a51 */
[----:B------:R-:W1:Y:S01]  /*3740*/  LDC.64 R2, c[0x0][0x230] ;  /* 0x00008c00ff027b82 */ /* 0x000e620000000a00 */
[----:B------:R-:W-:Y:S01]  /*3750*/  @!P3 IMAD.MOV R11, RZ, RZ, -R11 ;  /* 0x000000ffff0bb224 */ /* 0x000fe200078e0a0b */
[C---:B------:R-:W-:Y:S01]  /*3760*/  SEL R66, R55.reuse, R5, !P0 ;  /* 0x0000000537427207 */ /* 0x040fe20004000000 */
[----:B------:R-:W-:Y:S01]  /*3770*/  @!P4 IMAD.MOV R13, RZ, RZ, -R13 ;  /* 0x000000ffff0dc224 */ /* 0x000fe200078e0a0d */
[C---:B------:R-:W-:Y:S01]  /*3780*/  SEL R119, R55.reuse, R0, !P0 ;  /* 0x0000000037777207 */ /* 0x040fe20004000000 */
[----:B------:R-:W-:Y:S01]  /*3790*/  @!P1 IMAD.MOV R51, RZ, RZ, -R51 ;  /* 0x000000ffff339224 */ /* 0x000fe200078e0a33 */
[C---:B------:R-:W-:Y:S01]  /*37a0*/  SEL R68, R55.reuse, R6, !P0 ;  /* 0x0000000637447207 */ /* 0x040fe20004000000 */
[----:B------:R-:W-:Y:S01]  /*37b0*/  @!P2 IMAD.MOV R53, RZ, RZ, -R53 ;  /* 0x000000ffff35a224 */ /* 0x000fe200078e0a35 */
[----:B------:R-:W-:-:S02]  /*37c0*/  SEL R70, R55, R7, !P0 ;  /* 0x0000000737467207 */ /* 0x000fc40004000000 */
[C---:B------:R-:W-:Y:S02]  /*37d0*/  SEL R72, R55.reuse, R8, !P0 ;  /* 0x0000000837487207 */ /* 0x040fe40004000000 */
[C---:B------:R-:W-:Y:S02]  /*37e0*/  SEL R74, R55.reuse, R9, !P0 ;  /* 0x00000009374a7207 */ /* 0x040fe40004000000 */
[C---:B------:R-:W-:Y:S02]  /*37f0*/  SEL R76, R55.reuse, R10, !P0 ;  /* 0x0000000a374c7207 */ /* 0x040fe40004000000 */
[C---:B------:R-:W-:Y:S02]  /*3800*/  SEL R12, R55.reuse, R12, !P0 ;  /* 0x0000000c370c7207 */ /* 0x040fe40004000000 */
[C---:B------:R-:W-:Y:S02]  /*3810*/  SEL R78, R55.reuse, R14, !P0 ;  /* 0x0000000e374e7207 */ /* 0x040fe40004000000 */
[----:B------:R-:W-:-:S02]  /*3820*/  SEL R80, R55, R15, !P0 ;  /* 0x0000000f37507207 */ /* 0x000fc40004000000 */
[C---:B------:R-:W-:Y:S02]  /*3830*/  SEL R16, R55.reuse, R16, !P0 ;  /* 0x0000001037107207 */ /* 0x040fe40004000000 */
[C---:B------:R-:W-:Y:S01]  /*3840*/  SEL R17, R55.reuse, R17, !P0 ;  /* 0x0000001137117207 */ /* 0x040fe20004000000 */
[----:B-1----:R-:W-:Y:S01]  /*3850*/  VIADD R126, R2, 0xffffffff ;  /* 0xffffffff027e7836 */ /* 0x002fe20000000000 */
[C---:B------:R-:W-:Y:S02]  /*3860*/  SEL R18, R55.reuse, R18, !P0 ;  /* 0x0000001237127207 */ /* 0x040fe40004000000 */
[C---:B------:R-:W-:Y:S02]  /*3870*/  SEL R82, R55.reuse, R19, !P0 ;  /* 0x0000001337527207 */ /* 0x040fe40004000000 */
[C---:B------:R-:W-:Y:S02]  /*3880*/  SEL R20, R55.reuse, R20, !P0 ;  /* 0x0000001437147207 */ /* 0x040fe40004000000 */
        /* <DEDUP_REMOVED lines=48> */
[----:B------:R-:W-:Y:S01]  /*3b90*/  LEA R0, P5, R50, UR4, 0x2 ;  /* 0x0000000432007c11 */ /* 0x000fe2000f8a10ff */
[----:B------:R-:W-:Y:S01]  /*3ba0*/  ULDC UR4, c[0x0][0x240] ;  /* 0x0000900000047ab9 */ /* 0x000fe20000000800 */
[----:B------:R-:W-:Y:S01]  /*3bb0*/  SEL R55, R55, R4, !P0 ;  /* 0x0000000437377207 */ /* 0x000fe20004000000 */
[----:B------:R-:W-:Y:S01]  /*3bc0*/  IMAD R7, R66, UR4, RZ ;  /* 0x0000000442077c24 */ /* 0x000fe2000f8e02ff */
[----:B------:R-:W-:Y:S01]  /*3bd0*/  ISETP.NE.AND P0, PT, R125, RZ, PT ;  /* 0x000000ff7d00720c */ /* 0x000fe20003f05270 */
[----:B------:R-:W-:Y:S01]  /*3be0*/  IMAD R29, R16, UR4, RZ ;  /* 0x00000004101d7c24 */ /* 0x000fe2000f8e02ff */
[----:B------:R-:W-:Y:S01]  /*3bf0*/  LOP3.LUT R4, RZ, R125, RZ, 0x33, !PT ;  /* 0x0000007dff047212 */ /* 0x000fe200078e33ff */
[----:B------:R-:W-:Y:S01]  /*3c00*/  IMAD R9, R68, UR4, RZ ;  /* 0x0000000444097c24 */ /* 0x000fe2000f8e02ff */
[----:B------:R-:W-:Y:S01]  /*3c10*/  LEA.HI.X.SX32 R5, R50, UR5, 0x2, P5 ;  /* 0x0000000532057c11 */ /* 0x000fe2000a8f16ff */
[----:B------:R-:W-:Y:S01]  /*3c20*/  IMAD R14, R72, UR4, RZ ;  /* 0x00000004480e7c24 */ /* 0x000fe2000f8e02ff */
[----:B------:R-:W-:Y:S01]  /*3c30*/  SEL R6, R4, R11, !P0 ;  /* 0x0000000b04067207 */ /* 0x000fe20004000000 */
[----:B------:R-:W-:Y:S01]  /*3c40*/  IMAD R11, R70, UR4, RZ ;  /* 0x00000004460b7c24 */ /* 0x000fe2000f8e02ff */
[----:B------:R-:W-:Y:S01]  /*3c50*/  SEL R8, R4, R13, !P0 ;  /* 0x0000000d04087207 */ /* 0x000fe20004000000 */
[----:B------:R-:W-:Y:S01]  /*3c60*/  IMAD R15, R74, UR4, RZ ;  /* 0x000000044a0f7c24 */ /* 0x000fe2000f8e02ff */
[----:B------:R-:W-:Y:S01]  /*3c70*/  SEL R10, R4, R51, !P0 ;  /* 0x00000033040a7207 */ /* 0x000fe20004000000 */
[----:B------:R-:W-:Y:S01]  /*3c80*/  IMAD R19, R76, UR4, RZ ;  /* 0x000000044c137c24 */ /* 0x000fe2000f8e02ff */
[----:B------:R-:W-:Y:S01]  /*3c90*/  SEL R4, R4, R53, !P0 ;  /* 0x0000003504047207 */ /* 0x000fe20004000000 */
[----:B------:R-:W-:Y:S01]  /*3ca0*/  IMAD R21, R12, UR4, RZ ;  /* 0x000000040c157c24 */ /* 0x000fe2000f8e02ff */
[-C--:B------:R-:W-:Y:S01]  /*3cb0*/  LEA R16, P0, R7, R0.reuse, 0x2 ;  /* 0x0000000007107211 */ /* 0x080fe200078010ff */
[----:B------:R-:W-:Y:S01]  /*3cc0*/  IMAD R31, R17, UR4, RZ ;  /* 0x00000004111f7c24 */ /* 0x000fe2000f8e02ff */
[-C--:B------:R-:W-:Y:S01]  /*3cd0*/  LEA R12, P1, R11, R0.reuse, 0x2 ;  /* 0x000000000b0c7211 */ /* 0x080fe200078210ff */
[----:B------:R-:W-:Y:S01]  /*3ce0*/  IMAD R22, R78, UR4, RZ ;  /* 0x000000044e167c24 */ /* 0x000fe2000f8e02ff */
[-C--:B------:R-:W-:Y:S01]  /*3cf0*/  LEA.HI.X.SX32 R17, R7, R5.reuse, 0x2, P0 ;  /* 0x0000000507117211 */ /* 0x080fe200000f16ff */
[----:B------:R-:W-:Y:S01]  /*3d00*/  IMAD R27, R80, UR4, RZ ;  /* 0x00000004501b7c24 */ /* 0x000fe2000f8e02ff */
[-C--:B------:R-:W-:Y:S01]  /*3d10*/  LEA R58, P0, R9, R0.reuse, 0x2 ;  /* 0x00000000093a7211 */ /* 0x080fe200078010ff */
        /* <DEDUP_REMOVED lines=15> */
[-C--:B------:R-:W-:Y:S01]  /*3e10*/  LEA.HI.X.SX32 R13, R11, R5.reuse, 0x2, P1 ;  /* 0x000000050b0d7211 */ /* 0x080fe200008f16ff */
[----:B------:R-:W-:Y:S01]  /*3e20*/  IMAD R48, R30, UR4, RZ ;  /* 0x000000041e307c24 */ /* 0x000fe2000f8e02ff */
[-C--:B------:R-:W-:Y:S01]  /*3e30*/  LEA.HI.X.SX32 R25, R14, R5.reuse, 0x2, P2 ;  /* 0x000000050e197211 */ /* 0x080fe200010f16ff */
[----:B------:R-:W-:Y:S01]  /*3e40*/  IMAD R44, R85, UR4, RZ ;  /* 0x00000004552c7c24 */ /* 0x000fe2000f8e02ff */
[-C--:B------:R-:W-:Y:S01]  /*3e50*/  LEA R26, P1, R29, R0.reuse, 0x2 ;  /* 0x000000001d1a7211 */ /* 0x080fe200078210ff */
        /* <DEDUP_REMOVED lines=42> */
[----:B------:R1:W-:Y:S01]  /*4100*/  STL.64 [R1+0x15d0], R16 ;  /* 0x0015d01001007387 */ /* 0x0003e20000100a00 */
[-C--:B------:R-:W-:Y:S01]  /*4110*/  LEA.HI.X.SX32 R73, R37, R5.reuse, 0x2, P6 ;  /* 0x0000000525497211 */ /* 0x080fe200030f16ff */
[----:B------:R-:W-:Y:S01]  /*4120*/  IMAD R104, R104, UR4, RZ ;  /* 0x0000000468687c24 */ /* 0x000fe2000f8e02ff */
[-C--:B------:R-:W-:Y:S01]  /*4130*/  LEA R40, P6, R47, R0.reuse, 0x2 ;  /* 0x000000002f287211 */ /* 0x080fe200078c10ff */
[----:B------:R-:W-:Y:S01]  /*4140*/  STL.64 [R1+0x1588], R58 ;  /* 0x0015883a01007387 */ /* 0x000fe20000100a00 */
[-C--:B------:R-:W-:Y:S01]  /*4150*/  LEA.HI.X.SX32 R29, R39, R5.reuse, 0x2, P0 ;  /* 0x00000005271d7211 */ /* 0x080fe200000f16ff */
[----:B------:R-:W-:Y:S01]  /*4160*/  IMAD R105, R105, UR4, RZ ;  /* 0x0000000469697c24 */ /* 0x000fe2000f8e02ff */
[-C--:B------:R-:W-:Y:S01]  /*4170*/  LEA R80, P0, R48, R0.reuse, 0x2 ;  /* 0x0000000030507211 */ /* 0x080fe200078010ff */
[----:B------:R-:W-:Y:S01]  /*4180*/  STL.64 [R1+0x1590], R24 ;  /* 0x0015901801007387 */ /* 0x000fe20000100a00 */
[-C--:B------:R-:W-:Y:S01]  /*4190*/  LEA.HI.X.SX32 R69, R41, R5.reuse, 0x2, P1 ;  /* 0x0000000529457211 */ /* 0x080fe200008f16ff */
[----:B------:R-:W-:Y:S01]  /*41a0*/  IMAD R106, R106, UR4, RZ ;  /* 0x000000046a6a7c24 */ /* 0x000fe2000f8e02ff */
[-C--:B------:R-:W-:Y:S01]  /*41b0*/  LEA.HI.X.SX32 R35, R42, R5.reuse, 0x2, P2 ;  /* 0x000000052a237211 */ /* 0x080fe200010f16ff */
[----:B------:R-:W-:Y:S01]  /*41c0*/  STL.64 [R1+0x1598], R18 ;  /* 0x0015981201007387 */ /* 0x000fe20000100a00 */
[-C--:B------:R-:W-:Y:S01]  /*41d0*/  LEA R36, P1, R49, R0.reuse, 0x2 ;  /* 0x0000000031247211 */ /* 0x080fe200078210ff */
[----:B------:R-:W-:Y:S01]  /*41e0*/  IMAD R107, R107, UR4, RZ ;  /* 0x000000046b6b7c24 */ /* 0x000fe2000f8e02ff */
[-C--:B------:R-:W-:Y:S01]  /*41f0*/  LEA R76, P2, R50, R0.reuse, 0x2 ;  /* 0x00000000324c7211 */ /* 0x080fe200078410ff */
[----:B------:R-:W-:Y:S01]  /*4200*/  IMAD R125, R55, UR4, RZ ;  /* 0x00000004377d7c24 */ /* 0x000fe2000f8e02ff */
[-C--:B------:R-:W-:Y:S01]  /*4210*/  LEA.HI.X.SX32 R75, R43, R5.reuse, 0x2, P3 ;  /* 0x000000052b4b7211 */ /* 0x080fe200018f16ff */
[----:B------:R-:W-:Y:S01]  /*4220*/  STL.64 [R1+0x15a0], R20 ;  /* 0x0015a01401007387 */ /* 0x000fe20000100a00 */
[-C--:B------:R-:W-:Y:S01]  /*4230*/  LEA.HI.X.SX32 R39, R44, R5.reuse, 0x2, P4 ;  /* 0x000000052c277211 */ /* 0x080fe200020f16ff */
[----:B------:R-:W-:Y:S01]  /*4240*/  IMAD R108, R108, UR4, RZ ;  /* 0x000000046c6c7c24 */ /* 0x000fe2000f8e02ff */
[-C--:B------:R-:W-:Y:S01]  /*4250*/  LEA R42, P3, R51, R0.reuse, 0x2 ;  /* 0x00000000332a7211 */ /* 0x080fe200078610ff */
[----:B------:R-:W-:Y:S01]  /*4260*/  STL.64 [R1+0x15a8], R26 ;  /* 0x0015a81a01007387 */ /* 0x000fe20000100a00 */
[-C--:B------:R-:W-:Y:S01]  /*4270*/  LEA R82, P4, R52, R0.reuse, 0x2 ;  /* 0x0000000034527211 */ /* 0x080fe200078810ff */
[----:B------:R-:W-:Y:S01]  /*4280*/  IMAD R109, R109, UR4, RZ ;  /* 0x000000046d6d7c24 */ /* 0x000fe2000f8e02ff */
[-C--:B------:R-:W-:Y:S01]  /*4290*/  LEA.HI.X.SX32 R79, R45, R5.reuse, 0x2, P5 ;  /* 0x000000052d4f7211 */ /* 0x080fe200028f16ff */
        /* <DEDUP_REMOVED lines=12> */
[----:B------:R2:W-:Y:S01]  /*4360*/  STL.64 [R1+0x15c8], R34 ;  /* 0x0015c82201007387 */ /* 0x0005e20000100a00 */
        /* <DEDUP_REMOVED lines=25> */
[----:B------:R-:W3:Y:S01]  /*4500*/  S2UR UR4, SR_CgaCtaId ;  /* 0x00000000000479c3 */ /* 0x000ee20000008800 */
[----:B------:R-:W-:Y:S01]  /*4510*/  LEA.HI.X.SX32 R89, R57, R5, 0x2, P1 ;  /* 0x0000000539597211 */ /* 0x000fe200008f16ff */
[----:B------:R-:W-:Y:S01]  /*4520*/  IMAD R6, R6, R3, RZ ;  /* 0x0000000306067224 */ /* 0x000fe200078e02ff */
[----:B------:R-:W-:Y:S01]  /*4530*/  LEA.HI.X.SX32 R45, R85, R5, 0x2, P2 ;  /* 0x00000005552d7211 */ /* 0x000fe200010f16ff */
[-C--:B------:R-:W-:Y:S01]  /*4540*/  IMAD R8, R8, R3.reuse, RZ ;  /* 0x0000000308087224 */ /* 0x080fe200078e02ff */
[-C--:B------:R-:W-:Y:S01]  /*4550*/  LEA R56, P1, R97, R0.reuse, 0x2 ;  /* 0x0000000061387211 */ /* 0x080fe200078210ff */
[----:B------:R-:W-:Y:S01]  /*4560*/  IMAD R10, R10, R3, RZ ;  /* 0x000000030a0a7224 */ /* 0x000fe200078e02ff */
[-C--:B------:R-:W-:Y:S01]  /*4570*/  LEA.HI.X.SX32 R85, R91, R5.reuse, 0x2, P3 ;  /* 0x000000055b557211 */ /* 0x080fe200018f16ff */
[----:B------:R-:W-:Y:S01]  /*4580*/  IMAD.SHL.U32 R9, R157, 0x10, RZ ;  /* 0x000000109d097824 */ /* 0x000fe200078e00ff */
[----:B------:R-:W-:Y:S01]  /*4590*/  LEA.HI.X.SX32 R51, R93, R5, 0x2, P4 ;  /* 0x000000055d337211 */ /* 0x000fe200020f16ff */
[----:B------:R-:W-:Y:S01]  /*45a0*/  IMAD R4, R4, R3, RZ ;  /* 0x0000000304047224 */ /* 0x000fe200078e02ff */
[-C--:B------:R-:W-:Y:S01]  /*45b0*/  LEA R14, P2, R98, R0.reuse, 0x2 ;  /* 0x00000000620e7211 */ /* 0x080fe200078410ff */
[----:B------:R-:W-:Y:S01]  /*45c0*/  VIADD R3, R2, 0xfffffff8 ;  /* 0xfffffff802037836 */ /* 0x000fe20000000000 */
[----:B-1----:R-:W-:Y:S01]  /*45d0*/  LEA R16, P4, R100, R0, 0x2 ;  /* 0x0000000064107211 */ /* 0x002fe200078810ff */
[----:B------:R-:W-:Y:S01]  /*45e0*/  VIADD R7, R2, 0xfffffffc ;  /* 0xfffffffc02077836 */ /* 0x000fe20000000000 */
[----:B------:R-:W-:-:S02]  /*45f0*/  LEA.HI.X.SX32 R91, R94, R5, 0x2, P5 ;  /* 0x000000055e5b7211 */ /* 0x000fc400028f16ff */
[-C--:B------:R-:W-:Y:S02]  /*4600*/  LEA R52, P3, R99, R0.reuse, 0x2 ;  /* 0x0000000063347211 */ /* 0x080fe400078610ff */
[-C--:B------:R-:W-:Y:S02]  /*4610*/  LEA R134, P5, R101, R0.reuse, 0x2 ;  /* 0x0000000065867211 */ /* 0x080fe400078a10ff */
[-C--:B------:R-:W-:Y:S02]  /*4620*/  LEA.HI.X.SX32 R55, R95, R5.reuse, 0x2, P6 ;  /* 0x000000055f377211 */ /* 0x080fe400030f16ff */
[-C--:B------:R-:W-:Y:S01]  /*4630*/  LEA R230, P6, R104, R0.reuse, 0x2 ;  /* 0x0000000068e67211 */ /* 0x080fe200078c10ff */
[----:B---3--:R-:W-:Y:S01]  /*4640*/  ULEA UR8, UR4, UR8, 0x18 ;  /* 0x0000000804087291 */ /* 0x008fe2000f8ec03f */
[----:B------:R-:W-:Y:S02]  /*4650*/  LEA.HI.X.SX32 R93, R96, R5, 0x2, P0 ;  /* 0x00000005605d7211 */ /* 0x000fe400000f16ff */
[----:B------:R-:W-:-:S02]  /*4660*/  LEA R132, P0, R105, R0, 0x2 ;  /* 0x0000000069847211 */ /* 0x000fc400078010ff */
[-C--:B------:R-:W-:Y:S02]  /*4670*/  LEA.HI.X.SX32 R57, R97, R5.reuse, 0x2, P1 ;  /* 0x0000000561397211 */ /* 0x080fe400008f16ff */
[-C--:B------:R-:W-:Y:S02]  /*4680*/  LEA R228, P1, R106, R0.reuse, 0x2 ;  /* 0x000000006ae47211 */ /* 0x080fe400078210ff */
[-C--:B------:R-:W-:Y:S02]  /*4690*/  LEA.HI.X.SX32 R15, R98, R5.reuse, 0x2, P2 ;  /* 0x00000005620f7211 */ /* 0x080fe400010f16ff */
[-C--:B------:R-:W-:Y:S02]  /*46a0*/  LEA.HI.X.SX32 R17, R100, R5.reuse, 0x2, P4 ;  /* 0x0000000564117211 */ /* 0x080fe400020f16ff */
[----:B------:R-:W-:Y:S02]  /*46b0*/  LEA R130, P2, R107, R0, 0x2 ;  /* 0x000000006b827211 */ /* 0x000fe400078410ff */
[-C--:B------:R-:W-:Y:S01]  /*46c0*/  LEA.HI.X.SX32 R53, R99, R5.reuse, 0x2, P3 ;  /* 0x0000000563357211 */ /* 0x080fe200018f16ff */
[----:B------:R-:W-:Y:S01]  /*46d0*/  STL.64 [R1+0x108], R16 ;  /* 0x0001081001007387 */ /* 0x000fe20000100a00 */
[----:B------:R-:W-:-:S02]  /*46e0*/  LEA.HI.X.SX32 R135, R101, R5, 0x2, P5 ;  /* 0x0000000565877211 */ /* 0x000fc400028f16ff */
[-C--:B--2---:R-:W-:Y:S02]  /*46f0*/  LEA R34, P3, R108, R0.reuse, 0x2 ;  /* 0x000000006c227211 */ /* 0x084fe400078610ff */
[-C--:B------:R-:W-:Y:S01]  /*4700*/  LEA.HI.X.SX32 R231, R104, R5.reuse, 0x2, P6 ;  /* 0x0000000568e77211 */ /* 0x080fe200030f16ff */
[----:B------:R-:W-:Y:S01]  /*4710*/  STL.64 [R1+0x110], R134 ;  /* 0x0001108601007387 */ /* 0x000fe20000100a00 */
[-C--:B------:R-:W-:Y:S02]  /*4720*/  LEA R128, P4, R109, R0.reuse, 0x2 ;  /* 0x000000006d807211 */ /* 0x080fe400078810ff */
[-C--:B------:R-:W-:Y:S01]  /*4730*/  LEA.HI.X.SX32 R133, R105, R5.reuse, 0x2, P0 ;  /* 0x0000000569857211 */ /* 0x080fe200000f16ff */
[----:B------:R-:W-:Y:S01]  /*4740*/  STL.64 [R1+0x120], R230 ;  /* 0x000120e601007387 */ /* 0x000fe20000100a00 */
[-C--:B------:R-:W-:Y:S02]  /*4750*/  LEA R20, P6, R111, R0.reuse, 0x2 ;  /* 0x000000006f147211 */ /* 0x080fe400078c10ff */
[----:B------:R-:W-:Y:S01]  /*4760*/  LEA.HI.X.SX32 R229, R106, R5, 0x2, P1 ;  /* 0x000000056ae57211 */ /* 0x000fe200008f16ff */
[----:B------:R1:W-:Y:S01]  /*4770*/  STL.64 [R1+0x128], R132 ;  /* 0x0001288401007387 */ /* 0x0003e20000100a00 */
[----:B------:R-:W-:-:S02]  /*4780*/  LEA R28, P5, R110, R0, 0x2 ;  /* 0x000000006e1c7211 */ /* 0x000fc400078a10ff */
[-C--:B------:R-:W-:Y:S01]  /*4790*/  LEA.HI.X.SX32 R131, R107, R5.reuse, 0x2, P2 ;  /* 0x000000056b837211 */ /* 0x080fe200010f16ff */
[----:B------:R-:W-:Y:S01]  /*47a0*/  STL.64 [R1+0x130], R228 ;  /* 0x000130e401007387 */ /* 0x000fe20000100a00 */
[-C--:B------:R-:W-:Y:S02]  /*47b0*/  LEA R18, P1, R113, R0.reuse, 0x2 ;  /* 0x0000000071127211 */ /* 0x080fe400078210ff */
[-C--:B------:R-:W-:Y:S01]  /*47c0*/  LEA.HI.X.SX32 R35, R108, R5.reuse, 0x2, P3 ;  /* 0x000000056c237211 */ /* 0x080fe200018f16ff */
[----:B------:R-:W-:Y:S01]  /*47d0*/  STL.64 [R1+0x140], R130 ;  /* 0x0001408201007387 */ /* 0x000fe20000100a00 */
[-C--:B------:R-:W-:Y:S01]  /*47e0*/  LEA.HI.X.SX32 R129, R109, R5.reuse, 0x2, P4 ;  /* 0x000000056d817211 */ /* 0x080fe200020f16ff */
[----:B------:R-:W-:Y:S01]  /*47f0*/  IMAD R109, R102, 0xb, RZ ;  /* 0x0000000b666d7824 */ /* 0x000fe200078e02ff */
[-C--:B------:R-:W-:Y:S01]  /*4800*/  LEA R32, P0, R112, R0.reuse, 0x2 ;  /* 0x0000000070207211 */ /* 0x080fe200078010ff */
[----:B------:R-:W-:Y:S01]  /*4810*/  STL.64 [R1+0x148], R34 ;  /* 0x0001482201007387 */ /* 0x000fe20000100a00 */
[-C--:B------:R-:W-:Y:S01]  /*4820*/  LEA.HI.X.SX32 R21, R111, R5.reuse, 0x2, P6 ;  /* 0x000000056f157211 */ /* 0x080fe200030f16ff */
[----:B-1----:R-:W-:Y:S01]  /*4830*/  IMAD R132, R102, 0xe, RZ ;  /* 0x0000000e66847824 */ /* 0x002fe200078e02ff */
[----:B------:R-:W-:Y:S01]  /*4840*/  LEA R24, P3, R115, R0, 0x2 ;  /* 0x0000000073187211 */ /* 0x000fe200078610ff */
[----:B------:R-:W-:Y:S01]  /*4850*/  STL.64 [R1+0x150], R128 ;  /* 0x0001508001007387 */ /* 0x000fe20000100a00 */
[----:B------:R-:W-:-:S02]  /*4860*/  LEA.HI.X.SX32 R29, R110, R5, 0x2, P5 ;  /* 0x000000056e1d7211 */ /* 0x000fc400028f16ff */
[-C--:B------:R-:W-:Y:S01]  /*4870*/  LEA R30, P2, R114, R0.reuse, 0x2 ;  /* 0x00000000721e7211 */ /* 0x080fe200078410ff */
[----:B------:R1:W-:Y:S01]  /*4880*/  STL.64 [R1+0x168], R20 ;  /* 0x0001681401007387 */ /* 0x0003e20000100a00 */
[-C--:B------:R-:W-:Y:S02]  /*4890*/  LEA.HI.X.SX32 R19, R113, R5.reuse, 0x2, P1 ;  /* 0x0000000571137211 */ /* 0x080fe400008f16ff */
[-C--:B------:R-:W-:Y:S01]  /*48a0*/  LEA R58, P5, R117, R0.reuse, 0x2 ;  /* 0x00000000753a7211 */ /* 0x080fe200078a10ff */
[----:B------:R-:W-:Y:S01]  /*48b0*/  STL.64 [R1+0x160], R28 ;  /* 0x0001601c01007387 */ /* 0x000fe20000100a00 */
[-C--:B------:R-:W-:Y:S02]  /*48c0*/  LEA.HI.X.SX32 R33, R112, R5.reuse, 0x2, P0 ;  /* 0x0000000570217211 */ /* 0x080fe400000f16ff */
[----:B------:R-:W-:Y:S01]  /*48d0*/  LEA R26, P4, R116, R0, 0x2 ;  /* 0x00000000741a7211 */ /* 0x000fe200078810ff */
[----:B------:R2:W-:Y:S01]  /*48e0*/  STL.64 [R1+0x180], R18 ;  /* 0x0001801201007387 */ /* 0x0005e20000100a00 */
[----:B------:R-:W-:-:S02]  /*48f0*/  LEA.HI.X.SX32 R25, R115, R5, 0x2, P3 ;  /* 0x0000000573197211 */ /* 0x000fc400018f16ff */
[-C--:B------:R-:W-:Y:S01]  /*4900*/  LEA.HI.X.SX32 R31, R114, R5.reuse, 0x2, P2 ;  /* 0x00000005721f7211 */ /* 0x080fe200010f16ff */
[----:B------:R-:W-:Y:S01]  /*4910*/  STL.64 [R1+0x170], R32 ;  /* 0x0001702001007387 */ /* 0x000fe20000100a00 */
[-C--:B-1----:R-:W-:Y:S02]  /*4920*/  LEA R20, P6, R118, R0.reuse, 0x2 ;  /* 0x0000000076147211 */ /* 0x082fe400078c10ff */
[-C--:B------:R-:W-:Y:S01]  /*4930*/  LEA R100, P0, R119, R0.reuse, 0x2 ;  /* 0x0000000077647211 */ /* 0x080fe200078010ff */
[----:B------:R1:W-:Y:S01]  /*4940*/  STL.64 [R1+0x190], R24 ;  /* 0x0001901801007387 */ /* 0x0003e20000100a00 */
[----:B------:R-:W-:Y:S02]  /*4950*/  LEA.HI.X.SX32 R59, R117, R5, 0x2, P5 ;  /* 0x00000005753b7211 */ /* 0x000fe400028f16ff */
[-C--:B------:R-:W-:Y:S01]  /*4960*/  LEA R98, P2, R121, R0.reuse, 0x2 ;  /* 0x0000000079627211 */ /* 0x080fe200078410ff */
[----:B------:R-:W-:Y:S01]  /*4970*/  STL.64 [R1+0x188], R30 ;  /* 0x0001881e01007387 */ /* 0x000fe20000100a00 */
[----:B--2---:R-:W-:-:S02]  /*4980*/  LEA R18, P1, R120, R0, 0x2 ;  /* 0x0000000078127211 */ /* 0x004fc400078210ff */
[-C--:B------:R-:W-:Y:S01]  /*4990*/  LEA.HI.X.SX32 R27, R116, R5.reuse, 0x2, P4 ;  /* 0x00000005741b7211 */ /* 0x080fe200020f16ff */
[----:B------:R2:W-:Y:S01]  /*49a0*/  STL.64 [R1+0x1a8], R58 ;  /* 0x0001a83a01007387 */ /* 0x0005e20000100a00 */
[-C--:B------:R-:W-:Y:S01]  /*49b0*/  LEA R96, P4, R123, R0.reuse, 0x2 ;  /* 0x000000007b607211 */ /* 0x080fe200078810ff */
[----:B------:R-:W-:Y:S01]  /*49c0*/  IMAD R116, R102, 0xc, RZ ;  /* 0x0000000c66747824 */ /* 0x000fe200078e02ff */
[-C--:B------:R-:W-:Y:S01]  /*49d0*/  LEA.HI.X.SX32 R21, R118, R5.reuse, 0x2, P6 ;  /* 0x0000000576157211 */ /* 0x080fe200030f16ff */
[----:B------:R-:W-:Y:S01]  /*49e0*/  STL.64 [R1+0x1a0], R26 ;  /* 0x0001a01a01007387 */ /* 0x000fe20000100a00 */
[-C--:B-1----:R-:W-:Y:S02]  /*49f0*/  LEA R24, P3, R122, R0.reuse, 0x2 ;  /* 0x000000007a187211 */ /* 0x082fe400078610ff */
[----:B------:R-:W-:Y:S01]  /*4a00*/  LEA.HI.X.SX32 R101, R119, R5, 0x2, P0 ;  /* 0x0000000577657211 */ /* 0x000fe200000f16ff */
[----:B------:R-:W-:Y:S01]  /*4a10*/  STL.64 [R1+0x1b0], R20 ;  /* 0x0001b01401007387 */ /* 0x000fe20000100a00 */
[----:B------:R-:W-:-:S02]  /*4a20*/  LEA R94, P6, R125, R0, 0x2 ;  /* 0x000000007d5e7211 */ /* 0x000fc400078c10ff */
[-C--:B------:R-:W-:Y:S01]  /*4a30*/  LEA.HI.X.SX32 R19, R120, R5.reuse, 0x2, P1 ;  /* 0x0000000578137211 */ /* 0x080fe200008f16ff */
[----:B------:R-:W-:Y:S01]  /*4a40*/  STL.64 [R1+0x1c0], R100 ;  /* 0x0001c06401007387 */ /* 0x000fe20000100a00 */
[----:B--2---:R-:W-:Y:S01]  /*4a50*/  LEA R58, P5, R124, R0, 0x2 ;  /* 0x000000007c3a7211 */ /* 0x004fe200078a10ff */
[----:B------:R-:W-:Y:S01]  /*4a60*/  VIADD R0, R2, 0xfffffffe ;  /* 0xfffffffe02007836 */ /* 0x000fe20000000000 */
[-C--:B------:R-:W-:Y:S01]  /*4a70*/  LEA.HI.X.SX32 R99, R121, R5.reuse, 0x2, P2 ;  /* 0x0000000579637211 */ /* 0x080fe200010f16ff */
[----:B------:R-:W-:Y:S01]  /*4a80*/  STL.64 [R1+0x1c8], R18 ;  /* 0x0001c81201007387 */ /* 0x000fe20000100a00 */
[-C--:B------:R-:W-:Y:S02]  /*4a90*/  LEA.HI.X.SX32 R97, R123, R5.reuse, 0x2, P4 ;  /* 0x000000057b617211 */ /* 0x080fe400020f16ff */
[-C--:B------:R-:W-:Y:S01]  /*4aa0*/  LEA.HI.X.SX32 R25, R122, R5.reuse, 0x2, P3 ;  /* 0x000000057a197211 */ /* 0x080fe200018f16ff */
[----:B------:R-:W-:Y:S01]  /*4ab0*/  STL.64 [R1+0x1d0], R98 ;  /* 0x0001d06201007387 */ /* 0x000fe20000100a00 */
[----:B------:R-:W-:-:S02]  /*4ac0*/  LEA.HI.X.SX32 R95, R125, R5, 0x2, P6 ;  /* 0x000000057d5f7211 */ /* 0x000fc400030f16ff */
[----:B------:R-:W-:Y:S01]  /*4ad0*/  LEA.HI.X.SX32 R59, R124, R5, 0x2, P5 ;  /* 0x000000057c3b7211 */ /* 0x000fe200028f16ff */
[----:B------:R1:W-:Y:S01]  /*4ae0*/  STL.64 [R1+0x1e8], R96 ;  /* 0x0001e86001007387 */ /* 0x0003e20000100a00 */
[----:B------:R-:W-:Y:S01]  /*4af0*/  ISETP.GE.U32.AND P5, PT, R0, 0x7fffffdf, PT ;  /* 0x7fffffdf0000780c */ /* 0x000fe20003fa6070 */
[----:B------:R-:W-:Y:S01]  /*4b00*/  VIADD R0, R2, 0xfffffffb ;  /* 0xfffffffb02007836 */ /* 0x000fe20000000000 */
[----:B------:R-:W-:Y:S01]  /*4b10*/  LOP3.LUT R22, R9, 0x70, RZ, 0xc0, !PT ;  /* 0x0000007009167812 */ /* 0x000fe200078ec0ff */
[----:B------:R-:W-:Y:S01]  /*4b20*/  STL.64 [R1+0x1e0], R24 ;  /* 0x0001e01801007387 */ /* 0x000fe20000100a00 */
[----:B------:R-:W-:Y:S01]  /*4b30*/  ISETP.GE.U32.AND P1, PT, R126, 0x7fffffe0, PT ;  /* 0x7fffffe07e00780c */ /* 0x000fe20003f26070 */
[----:B------:R-:W-:Y:S01]  /*4b40*/  VIADD R5, R2, 0xfffffffd ;  /* 0xfffffffd02057836 */ /* 0x000fe20000000000 */
[----:B------:R-:W-:Y:S01]  /*4b50*/  ISETP.GE.U32.AND P6, PT, R0, 0x7fffffdc, PT ;  /* 0x7fffffdc0000780c */ /* 0x000fe20003fc6070 */
[----:B------:R2:W-:Y:S01]  /*4b60*/  STL.64 [R1+0x200], R94 ;  /* 0x0002005e01007387 */ /* 0x0005e20000100a00 */
[----:B------:R-:W-:Y:S01]  /*4b70*/  VIADD R0, R2, 0xfffffffa ;  /* 0xfffffffa02007836 */ /* 0x000fe20000000000 */
[----:B------:R-:W-:Y:S01]  /*4b80*/  ISETP.GE.U32.AND P0, PT, R7, 0x7fffffdd, PT ;  /* 0x7fffffdd0700780c */ /* 0x000fe20003f06070 */
[----:B------:R-:W-:Y:S01]  /*4b90*/  IMAD R22, R127, 0x80, R22 ;  /* 0x000000807f167824 */ /* 0x000fe200078e0216 */
[----:B-1----:R-:W-:Y:S01]  /*4ba0*/  LEA R96, P4, R8, UR6, 0x2 ;  /* 0x0000000608607c11 */ /* 0x002fe2000f8810ff */
[----:B------:R-:W-:Y:S01]  /*4bb0*/  STL.64 [R1+0x1f0], R58 ;  /* 0x0001f03a01007387 */ /* 0x000fe20000100a00 */
[----:B------:R-:W-:Y:S01]  /*4bc0*/  ISETP.GE.U32.AND P3, PT, R5, 0x7fffffde, PT ;  /* 0x7fffffde0500780c */ /* 0x000fe20003f66070 */
[----:B------:R-:W-:Y:S01]  /*4bd0*/  IMAD R5, R102, 0x3, RZ ;  /* 0x0000000366057824 */ /* 0x000fe200078e02ff */
[----:B------:R-:W-:Y:S01]  /*4be0*/  LEA.HI.X.SX32 R97, R8, UR7, 0x2, P4 ;  /* 0x0000000708617c11 */ /* 0x000fe2000a0f16ff */
[----:B------:R-:W-:Y:S01]  /*4bf0*/  IMAD R124, R102, 0xd, RZ ;  /* 0x0000000d667c7824 */ /* 0x000fe200078e02ff */
[----:B------:R-:W-:Y:S01]  /*4c00*/  ISETP.GE.U32.AND P4, PT, R0, 0x7fffffdb, PT ;  /* 0x7fffffdb0000780c */ /* 0x000fe20003f86070 */
[----:B------:R-:W-:Y:S01]  /*4c10*/  VIADD R0, R2, 0xfffffff9 ;  /* 0xfffffff902007836 */ /* 0x000fe20000000000 */
[----:B--2---:R-:W-:Y:S01]  /*4c20*/  LEA R94, P2, R6, UR6, 0x2 ;  /* 0x00000006065e7c11 */ /* 0x004fe2000f8410ff */
[----:B------:R-:W-:-:S03]  /*4c30*/  IMAD.WIDE R250, R247, 0x4, R96 ;  /* 0x00000004f7fa7825 */ /* 0x000fc600078e0260 */
[----:B------:R-:W-:Y:S01]  /*4c40*/  LEA.HI.X.SX32 R95, R6, UR7, 0x2, P2 ;  /* 0x00000007065f7c11 */ /* 0x000fe200090f16ff */
[----:B------:R-:W-:Y:S01]  /*4c50*/  IMAD.WIDE R242, R239, 0x4, R96 ;  /* 0x00000004eff27825 */ /* 0x000fe200078e0260 */
[----:B------:R-:W-:-:S03]  /*4c60*/  LEA R98, P2, R10, UR6, 0x2 ;  /* 0x000000060a627c11 */ /* 0x000fc6000f8410ff */
[----:B------:R-:W-:Y:S01]  /*4c70*/  IMAD.WIDE R104, R102, 0x4, R94 ;  /* 0x0000000466687825 */ /* 0x000fe200078e025e */
[----:B------:R-:W-:Y:S02]  /*4c80*/  LEA.HI.X.SX32 R99, R10, UR7, 0x2, P2 ;  /* 0x000000070a637c11 */ /* 0x000fe400090f16ff */
[----:B------:R-:W-:Y:S01]  /*4c90*/  LEA R100, P2, R4, UR6, 0x2 ;  /* 0x0000000604647c11 */ /* 0x000fe2000f8410ff */
[----:B------:R-:W-:Y:S01]  /*4ca0*/  IMAD.WIDE R10, R102, 0x4, R96 ;  /* 0x00000004660a7825 */ /* 0x000fe200078e0260 */
[----:B------:R1:W-:Y:S02]  /*4cb0*/  STL.64 [R1+0x100], R104 ;  /* 0x0001006801007387 */ /* 0x0003e40000100a00 */
[----:B------:R-:W-:Y:S01]  /*4cc0*/  LEA.HI.X.SX32 R101, R4, UR7, 0x2, P2 ;  /* 0x0000000704657c11 */ /* 0x000fe200090f16ff */
[----:B------:R-:W-:Y:S01]  /*4cd0*/  IMAD.WIDE R8, R102, 0x4, R98 ;  /* 0x0000000466087825 */ /* 0x000fe200078e0262 */
[----:B------:R-:W-:Y:S01]  /*4ce0*/  ISETP.GE.U32.AND P2, PT, R0, 0x7fffffda, PT ;  /* 0x7fffffda0000780c */ /* 0x000fe20003f46070 */
[----:B------:R2:W-:Y:S02]  /*4cf0*/  STL.64 [R1+0xf8], R10 ;  /* 0x0000f80a01007387 */ /* 0x0005e40000100a00 */
[----:B------:R-:W-:-:S02]  /*4d00*/  VIADD R0, R22, UR8 ;  /* 0x0000000816007c36 */ /* 0x000fc40008000000 */
[----:B------:R-:W-:Y:S01]  /*4d10*/  IMAD.WIDE R6, R102, 0x4, R100 ;  /* 0x0000000466067825 */ /* 0x000fe200078e0264 */
[----:B------:R3:W-:Y:S03]  /*4d20*/  STL.64 [R1+0xf0], R8 ;  /* 0x0000f00801007387 */ /* 0x0007e60000100a00 */
[----:B------:R-:W-:Y:S01]  /*4d30*/  VIADD R4, R2, 0xfffffff7 ;  /* 0xfffffff702047836 */ /* 0x000fe20000000000 */
[----:B------:R-:W-:Y:S01]  /*4d40*/  @!PT LDS RZ, [RZ] ;  /* 0x00000000fffff984 */ /* 0x000fe20000000800 */
[----:B------:R-:W-:Y:S01]  /*4d50*/  @!PT LDS RZ, [RZ] ;  /* 0x00000000fffff984 */ /* 0x000fe20000000800 */
[----:B------:R-:W-:Y:S01]  /*4d60*/  @!PT LDS RZ, [RZ] ;  /* 0x00000000fffff984 */ /* 0x000fe20000000800 */
[----:B------:R-:W-:Y:S01]  /*4d70*/  LDGSTS.E [R0], desc[UR34][R94.64], !P1 ;  /* 0x000000005e007fae */ /* 0x000fe2000c921862 */
[----:B------:R-:W-:-:S03]  /*4d80*/  IMAD.WIDE R106, R5, 0x4, R94 ;  /* 0x00000004056a7825 */ /* 0x000fc600078e025e */
[----:B------:R-:W-:Y:S01]  /*4d90*/  LDGSTS.E [R0+0x4000], desc[UR34][R96.64], !P1 ;  /* 0x0400000060007fae */ /* 0x000fe2000c921862 */
[----:B------:R-:W-:-:S03]  /*4da0*/  IMAD.WIDE R154, R247, 0x4, R94 ;  /* 0x00000004f79a7825 */ /* 0x000fc600078e025e */
[----:B------:R-:W-:Y:S01]  /*4db0*/  LDGSTS.E [R0+0x8000], desc[UR34][R98.64], !P1 ;  /* 0x0800000062007fae */ /* 0x000fe2000c921862 */
[----:B------:R-:W-:-:S03]  /*4dc0*/  IMAD.WIDE R248, R247, 0x4, R98 ;  /* 0x00000004f7f87825 */ /* 0x000fc600078e0262 */
[----:B------:R-:W-:Y:S01]  /*4dd0*/  LDGSTS.E [R0+0xc000], desc[UR34][R100.64], !P1 ;  /* 0x0c00000064007fae */ /* 0x000fe2000c921862 */
[----:B------:R-:W-:Y:S01]  /*4de0*/  ISETP.GE.U32.AND P1, PT, R3, 0x7fffffd9, PT ;  /* 0x7fffffd90300780c */ /* 0x000fe20003f26070 */
[----:B------:R-:W-:Y:S02]  /*4df0*/  IMAD.SHL.U32 R3, R102, 0x2, RZ ;  /* 0x0000000266037824 */ /* 0x000fe400078e00ff */
[----:B------:R1:W-:Y:S01]  /*4e00*/  LDGSTS.E [R0+0x4], desc[UR34][R104.64], !P5 ;  /* 0x0000400068007fae */ /* 0x0003e2000e921862 */
[----:B------:R-:W-:-:S03]  /*4e10*/  IMAD.WIDE R246, R247, 0x4, R100 ;  /* 0x00000004f7f67825 */ /* 0x000fc600078e0264 */
[----:B------:R2:W-:Y:S01]  /*4e20*/  LDGSTS.E [R0+0x4004], desc[UR34][R10.64], !P5 ;  /* 0x040040000a007fae */ /* 0x0005e2000e921862 */
[----:B------:R-:W-:-:S03]  /*4e30*/  IMAD.WIDE R244, R239, 0x4, R94 ;  /* 0x00000004eff47825 */ /* 0x000fc600078e025e */
[----:B------:R3:W-:Y:S01]  /*4e40*/  LDGSTS.E [R0+0x8004], desc[UR34][R8.64], !P5 ;  /* 0x0800400008007fae */ /* 0x0007e2000e921862 */
[----:B------:R-:W-:-:S03]  /*4e50*/  IMAD.WIDE R240, R239, 0x4, R98 ;  /* 0x00000004eff07825 */ /* 0x000fc600078e0262 */
[----:B------:R4:W-:Y:S01]  /*4e60*/  STL.64 [R1+0xe8], R6 ;  /* 0x0000e80601007387 */ /* 0x0009e20000100a00 */
[----:B-1----:R-:W-:-:S03]  /*4e70*/  IMAD.WIDE R104, R3, 0x4, R94 ;  /* 0x0000000403687825 */ /* 0x002fc600078e025e */
[----:B------:R4:W-:Y:S01]  /*4e80*/  LDGSTS.E [R0+0xc004], desc[UR34][R6.64], !P5 ;  /* 0x0c00400006007fae */ /* 0x0009e2000e921862 */
[C---:B--2---:R-:W-:Y:S01]  /*4e90*/  IMAD.WIDE R10, R3.reuse, 0x4, R96 ;  /* 0x00000004030a7825 */ /* 0x044fe200078e0260 */
[----:B------:R-:W-:Y:S02]  /*4ea0*/  ISETP.GE.U32.AND P5, PT, R4, 0x7fffffd8, PT ;  /* 0x7fffffd80400780c */ /* 0x000fe40003fa6070 */
[----:B------:R1:W-:Y:S01]  /*4eb0*/  LDGSTS.E [R0+0x8], desc[UR34][R104.64], !P3 ;  /* 0x0000800068007fae */ /* 0x0003e2000d921862 */
[----:B---3--:R-:W-:Y:S01]  /*4ec0*/  IMAD.WIDE R8, R3, 0x4, R98 ;  /* 0x0000000403087825 */ /* 0x008fe200078e0262 */
[----:B------:R-:W-:Y:S02]  /*4ed0*/  LOP3.LUT R4, R22, 0x10, RZ, 0x3c, !PT ;  /* 0x0000001016047812 */ /* 0x000fe400078e3cff */
[----:B------:R1:W-:Y:S01]  /*4ee0*/  STL.64 [R1+0xe0], R104 ;  /* 0x0000e06801007387 */ /* 0x0003e20000100a00 */
[----:B------:R-:W-:-:S03]  /*4ef0*/  IMAD.WIDE R238, R239, 0x4, R100 ;  /* 0x00000004efee7825 */ /* 0x000fc600078e0264 */
[----:B------:R2:W-:Y:S01]  /*4f00*/  LDGSTS.E [R0+0x4008], desc[UR34][R10.64], !P3 ;  /* 0x040080000a007fae */ /* 0x0005e2000d921862 */
[----:B----4-:R-:W-:-:S03]  /*4f10*/  IMAD.WIDE R6, R3, 0x4, R100 ;  /* 0x0000000403067825 */ /* 0x010fc600078e0264 */
[----:B------:R2:W-:Y:S01]  /*4f20*/  STL.64 [R1+0xd8], R10 ;  /* 0x0000d80a01007387 */ /* 0x0005e20000100a00 */
[----:B------:R-:W-:Y:S02]  /*4f30*/  VIADD R3, R2, 0xfffffff6 ;  /* 0xfffffff602037836 */ /* 0x000fe40000000000 */
[----:B------:R-:W-:Y:S01]  /*4f40*/  IMAD.WIDE R236, R109, 0x4, R94 ;  /* 0x000000046dec7825 */ /* 0x000fe200078e025e */
[----:B------:R3:W-:Y:S03]  /*4f50*/  LDGSTS.E [R0+0x8008], desc[UR34][R8.64], !P3 ;  /* 0x0800800008007fae */ /* 0x0007e6000d921862 */
[----:B-1----:R-:W-:Y:S01]  /*4f60*/  IMAD.WIDE R104, R5, 0x4, R96 ;  /* 0x0000000405687825 */ /* 0x002fe200078e0260 */
[----:B------:R3:W-:Y:S03]  /*4f70*/  STL.64 [R1+0xd0], R8 ;  /* 0x0000d00801007387 */ /* 0x0007e60000100a00 */
[----:B------:R-:W-:Y:S01]  /*4f80*/  IMAD.WIDE R110, R116, 0x4, R94 ;  /* 0x00000004746e7825 */ /* 0x000fe200078e025e */
[----:B------:R1:W-:Y:S01]  /*4f90*/  LDGSTS.E [R0+0xc008], desc[UR34][R6.64], !P3 ;  /* 0x0c00800006007fae */ /* 0x0003e2000d921862 */
[----:B------:R-:W-:-:S02]  /*4fa0*/  ISETP.GE.U32.AND P3, PT, R3, 0x7fffffd7, PT ;  /* 0x7fffffd70300780c */ /* 0x000fc40003f66070 */
[C---:B--2---:R-:W-:Y:S01]  /*4fb0*/  IMAD.WIDE R10, R5.reuse, 0x4, R98 ;  /* 0x00000004050a7825 */ /* 0x044fe200078e0262 */
[----:B------:R1:W-:Y:S03]  /*4fc0*/  STL.64 [R1+0xc8], R6 ;  /* 0x0000c80601007387 */ /* 0x0003e60000100a00 */
[----:B------:R-:W-:Y:S01]  /*4fd0*/  VIADD R3, R2, 0xfffffff5 ;  /* 0xfffffff502037836 */ /* 0x000fe20000000000 */
[----:B------:R2:W-:Y:S01]  /*4fe0*/  LDGSTS.E [R0+0xc], desc[UR34][R106.64], !P0 ;  /* 0x0000c0006a007fae */ /* 0x0005e2000c121862 */
[----:B---3--:R-:W-:-:S03]  /*4ff0*/  IMAD.WIDE R8, R5, 0x4, R100 ;  /* 0x0000000405087825 */ /* 0x008fc600078e0264 */
[----:B------:R3:W-:Y:S01]  /*5000*/  LDGSTS.E [R0+0x400c], desc[UR34][R104.64], !P0 ;  /* 0x0400c00068007fae */ /* 0x0007e2000c121862 */
[----:B------:R-:W-:Y:S02]  /*5010*/  IMAD R5, R102, 0x5, RZ ;  /* 0x0000000566057824 */ /* 0x000fe400078e02ff */
[----:B------:R-:W-:Y:S01]  /*5020*/  IMAD.WIDE R112, R116, 0x4, R96 ;  /* 0x0000000474707825 */ /* 0x000fe200078e0260 */
[----:B------:R4:W-:Y:S01]  /*5030*/  LDGSTS.E [R0+0x800c], desc[UR34][R10.64], !P0 ;  /* 0x0800c0000a007fae */ /* 0x0009e2000c121862 */
[----:B-1----:R-:W-:Y:S02]  /*5040*/  LOP3.LUT R6, R22, 0x20, RZ, 0x3c, !PT ;  /* 0x0000002016067812 */ /* 0x002fe400078e3cff */
[----:B------:R-:W-:Y:S01]  /*5050*/  IMAD.SHL.U32 R7, R102, 0x4, RZ ;  /* 0x0000000466077824 */ /* 0x000fe200078e00ff */
[----:B------:R1:W-:Y:S01]  /*5060*/  LDGSTS.E [R0+0xc00c], desc[UR34][R8.64], !P0 ;  /* 0x0c00c00008007fae */ /* 0x0003e2000c121862 */
[----:B------:R-:W-:Y:S01]  /*5070*/  ISETP.GE.U32.AND P0, PT, R3, 0x7fffffd6, PT ;  /* 0x7fffffd60300780c */ /* 0x000fe20003f06070 */
[----:B------:R-:W-:-:S02]  /*5080*/  VIADD R3, R4, UR8 ;  /* 0x0000000804037c36 */ /* 0x000fc40008000000 */
[----:B------:R2:W-:Y:S01]  /*5090*/  STL.64 [R1+0xc0], R106 ;  /* 0x0000c06a01007387 */ /* 0x0005e20000100a00 */
[----:B------:R-:W-:Y:S02]  /*50a0*/  VIADD R4, R2, 0xfffffff4 ;  /* 0xfffffff402047836 */ /* 0x000fe40000000000 */
[C---:B------:R-:W-:Y:S01]  /*50b0*/  IMAD.WIDE R114, R116.reuse, 0x4, R98 ;  /* 0x0000000474727825 */ /* 0x040fe200078e0262 */
[----:B------:R3:W-:Y:S03]  /*50c0*/  STL.64 [R1+0xb8], R104 ;  /* 0x0000b86801007387 */ /* 0x0007e60000100a00 */
[----:B------:R-:W-:Y:S01]  /*50d0*/  IMAD.WIDE R116, R116, 0x4, R100 ;  /* 0x0000000474747825 */ /* 0x000fe200078e0264 */
[----:B------:R4:W-:Y:S03]  /*50e0*/  STL.64 [R1+0xb0], R10 ;  /* 0x0000b00a01007387 */ /* 0x0009e60000100a00 */
[--C-:B------:R-:W-:Y:S01]  /*50f0*/  IMAD.WIDE R118, R124, 0x4, R94.reuse ;  /* 0x000000047c767825 */ /* 0x100fe200078e025e */
[----:B------:R1:W-:Y:S03]  /*5100*/  STL.64 [R1+0xa8], R8 ;  /* 0x0000a80801007387 */ /* 0x0003e60000100a00 */
[----:B--2---:R-:W-:-:S04]  /*5110*/  IMAD.WIDE R106, R7, 0x4, R94 ;  /* 0x00000004076a7825 */ /* 0x004fc800078e025e */
[C---:B---3--:R-:W-:Y:S01]  /*5120*/  IMAD.WIDE R104, R7.reuse, 0x4, R96 ;  /* 0x0000000407687825 */ /* 0x048fe200078e0260 */
[----:B------:R2:W-:Y:S03]  /*5130*/  STL.64 [R1+0xa0], R106 ;  /* 0x0000a06a01007387 */ /* 0x0005e60000100a00 */
[C---:B----4-:R-:W-:Y:S01]  /*5140*/  IMAD.WIDE R10, R7.reuse, 0x4, R98 ;  /* 0x00000004070a7825 */ /* 0x050fe200078e0262 */
[----:B------:R2:W-:Y:S03]  /*5150*/  LDGSTS.E [R3], desc[UR34][R106.64], !P6 ;  /* 0x000000006a037fae */ /* 0x0005e6000f121862 */
[----:B-1----:R-:W-:Y:S01]  /*5160*/  IMAD.WIDE R8, R7, 0x4, R100 ;  /* 0x0000000407087825 */ /* 0x002fe200078e0264 */
[----:B------:R1:W-:Y:S03]  /*5170*/  STL.64 [R1+0x98], R104 ;  /* 0x0000986801007387 */ /* 0x0003e60000100a00 */
[----:B------:R-:W-:Y:S01]  /*5180*/  IMAD R7, R102, 0x6, RZ ;  /* 0x0000000666077824 */ /* 0x000fe200078e02ff */
[----:B------:R1:W-:Y:S01]  /*5190*/  LDGSTS.E [R3+0x4000], desc[UR34][R104.64], !P6 ;  /* 0x0400000068037fae */ /* 0x0003e2000f121862 */
[----:B------:R-:W-:-:S03]  /*51a0*/  IMAD.WIDE R120, R124, 0x4, R96 ;  /* 0x000000047c787825 */ /* 0x000fc600078e0260 */
[----:B------:R3:W-:Y:S01]  /*51b0*/  STL.64 [R1+0x90], R10 ;  /* 0x0000900a01007387 */ /* 0x0007e20000100a00 */
[----:B--2---:R-:W-:-:S03]  /*51c0*/  IMAD.WIDE R106, R5, 0x4, R94 ;  /* 0x00000004056a7825 */ /* 0x004fc600078e025e */
[----:B------:R3:W-:Y:S01]  /*51d0*/  LDGSTS.E [R3+0x8000], desc[UR34][R10.64], !P6 ;  /* 0x080000000a037fae */ /* 0x0007e2000f121862 */
[----:B------:R-:W-:-:S03]  /*51e0*/  IMAD.WIDE R122, R124, 0x4, R98 ;  /* 0x000000047c7a7825 */ /* 0x000fc600078e0262 */
[----:B------:R2:W-:Y:S01]  /*51f0*/  STL.64 [R1+0x88], R8 ;  /* 0x0000880801007387 */ /* 0x0005e20000100a00 */
[----:B-1----:R-:W-:-:S03]  /*5200*/  IMAD.WIDE R104, R5, 0x4, R96 ;  /* 0x0000000405687825 */ /* 0x002fc600078e0260 */
[----:B------:R2:W-:Y:S01]  /*5210*/  LDGSTS.E [R3+0xc000], desc[UR34][R8.64], !P6 ;  /* 0x0c00000008037fae */ /* 0x0005e2000f121862 */
[----:B------:R-:W-:Y:S01]  /*5220*/  ISETP.GE.U32.AND P6, PT, R4, 0x7fffffd5, PT ;  /* 0x7fffffd50400780c */ /* 0x000fe20003fc6070 */
[----:B------:R-:W-:Y:S02]  /*5230*/  VIADD R4, R2, 0xfffffff3 ;  /* 0xfffffff302047836 */ /* 0x000fe40000000000 */
[C---:B---3--:R-:W-:Y:S01]  /*5240*/  IMAD.WIDE R10, R5.reuse, 0x4, R98 ;  /* 0x00000004050a7825 */ /* 0x048fe200078e0262 */
[----:B------:R1:W-:Y:S03]  /*5250*/  STL.64 [R1+0x80], R106 ;  /* 0x0000806a01007387 */ /* 0x0003e60000100a00 */
[--C-:B------:R-:W-:Y:S01]  /*5260*/  IMAD.WIDE R124, R124, 0x4, R100.reuse ;  /* 0x000000047c7c7825 */ /* 0x100fe200078e0264 */
[----:B------:R1:W-:Y:S03]  /*5270*/  LDGSTS.E [R3+0x4], desc[UR34][R106.64], !P4 ;  /* 0x000040006a037fae */ /* 0x0003e6000e121862 */
[----:B--2---:R-:W-:Y:S01]  /*5280*/  IMAD.WIDE R8, R5, 0x4, R100 ;  /* 0x0000000405087825 */ /* 0x004fe200078e0264 */
[----:B------:R2:W-:Y:S03]  /*5290*/  STL.64 [R1+0x78], R104 ;  /* 0x0000786801007387 */ /* 0x0005e60000100a00 */
[----:B------:R-:W-:Y:S01]  /*52a0*/  IMAD R5, R102, 0x7, RZ ;  /* 0x0000000766057824 */ /* 0x000fe200078e02ff */
[----:B------:R2:W-:Y:S01]  /*52b0*/  LDGSTS.E [R3+0x4004], desc[UR34][R104.64], !P4 ;  /* 0x0400400068037fae */ /* 0x0005e2000e121862 */
[----:B------:R-:W-:-:S03]  /*52c0*/  IMAD.WIDE R126, R132, 0x4, R94 ;  /* 0x00000004847e7825 */ /* 0x000fc600078e025e */
[----:B------:R3:W-:Y:S01]  /*52d0*/  STL.64 [R1+0x70], R10 ;  /* 0x0000700a01007387 */ /* 0x0007e20000100a00 */
[----:B-1----:R-:W-:-:S03]  /*52e0*/  IMAD.WIDE R106, R7, 0x4, R94 ;  /* 0x00000004076a7825 */ /* 0x002fc600078e025e */
[----:B------:R3:W-:Y:S01]  /*52f0*/  LDGSTS.E [R3+0x8004], desc[UR34][R10.64], !P4 ;  /* 0x080040000a037fae */ /* 0x0007e2000e121862 */
[----:B------:R-:W-:-:S03]  /*5300*/  IMAD.WIDE R128, R132, 0x4, R96 ;  /* 0x0000000484807825 */ /* 0x000fc600078e0260 */
[----:B------:R1:W-:Y:S01]  /*5310*/  STL.64 [R1+0x68], R8 ;  /* 0x0000680801007387 */ /* 0x0003e20000100a00 */
[----:B--2---:R-:W-:-:S03]  /*5320*/  IMAD.WIDE R104, R7, 0x4, R96 ;  /* 0x0000000407687825 */ /* 0x004fc600078e0260 */
[----:B------:R1:W-:Y:S01]  /*5330*/  LDGSTS.E [R3+0xc004], desc[UR34][R8.64], !P4 ;  /* 0x0c00400008037fae */ /* 0x0003e2000e121862 */
[----:B------:R-:W-:Y:S01]  /*5340*/  ISETP.GE.U32.AND P4, PT, R4, 0x7fffffd4, PT ;  /* 0x7fffffd40400780c */ /* 0x000fe20003f86070 */
[----:B------:R-:W-:Y:S02]  /*5350*/  VIADD R4, R2, 0xfffffff2 ;  /* 0xfffffff202047836 */ /* 0x000fe40000000000 */
[C-C-:B---3--:R-:W-:Y:S01]  /*5360*/  IMAD.WIDE R10, R7.reuse, 0x4, R98.reuse ;  /* 0x00000004070a7825 */ /* 0x148fe200078e0262 */
[----:B------:R2:W-:Y:S03]  /*5370*/  STL.64 [R1+0x60], R106 ;  /* 0x0000606a01007387 */ /* 0x0005e60000100a00 */
[----:B------:R-:W-:Y:S01]  /*5380*/  IMAD.WIDE R130, R132, 0x4, R98 ;  /* 0x0000000484827825 */ /* 0x000fe200078e0262 */
[----:B------:R2:W-:Y:S03]  /*5390*/  LDGSTS.E [R3+0x8], desc[UR34][R106.64], !P2 ;  /* 0x000080006a037fae */ /* 0x0005e6000d121862 */
[--C-:B-1----:R-:W-:Y:S01]  /*53a0*/  IMAD.WIDE R8, R7, 0x4, R100.reuse ;  /* 0x0000000407087825 */ /* 0x102fe200078e0264 */
[----:B------:R1:W-:Y:S03]  /*53b0*/  STL.64 [R1+0x58], R104 ;  /* 0x0000586801007387 */ /* 0x0003e60000100a00 */
[----:B------:R-:W-:Y:S01]  /*53c0*/  IMAD.SHL.U32 R7, R102, 0x8, RZ ;  /* 0x0000000866077824 */ /* 0x000fe200078e00ff */
        /* <DEDUP_REMOVED lines=13> */
[----:B------:R-:W-:Y:S01]  /*54a0*/  IMAD.WIDE R136, R140, 0x4, R96 ;  /* 0x000000048c887825 */ /* 0x000fe200078e0260 */
[----:B------:R1:W-:Y:S03]  /*54b0*/  LDGSTS.E [R3+0xc], desc[UR34][R106.64], !P1 ;  /* 0x0000c0006a037fae */ /* 0x0003e6000c921862 */
[----:B--2---:R-:W-:Y:S01]  /*54c0*/  IMAD.WIDE R8, R5, 0x4, R100 ;  /* 0x0000000405087825 */ /* 0x004fe200078e0264 */
[----:B------:R2:W-:Y:S03]  /*54d0*/  STL.64 [R1+0x38], R104 ;  /* 0x0000386801007387 */ /* 0x0005e60000100a00 */
[----:B------:R-:W-:Y:S01]  /*54e0*/  VIADD R5, R6, UR8 ;  /* 0x0000000806057c36 */ /* 0x000fe20008000000 */
[----:B------:R2:W-:Y:S01]  /*54f0*/  LDGSTS.E [R3+0x400c], desc[UR34][R104.64], !P1 ;  /* 0x0400c00068037fae */ /* 0x0005e2000c921862 */
[----:B------:R-:W-:Y:S01]  /*5500*/  LOP3.LUT R6, R22, 0x30, RZ, 0x3c, !PT ;  /* 0x0000003016067812 */ /* 0x000fe200078e3cff */
[----:B------:R-:W-:-:S02]  /*5510*/  IMAD.WIDE R138, R140, 0x4, R98 ;  /* 0x000000048c8a7825 */ /* 0x000fc400078e0262 */
[----:B------:R3:W-:Y:S02]  /*5520*/  STL.64 [R1+0x30], R10 ;  /* 0x0000300a01007387 */ /* 0x0007e40000100a00 */
[C---:B-1----:R-:W-:Y:S02]  /*5530*/  IMAD.WIDE R106, R7.reuse, 0x4, R94 ;  /* 0x00000004076a7825 */ /* 0x042fe400078e025e */
[----:B------:R3:W-:Y:S02]  /*5540*/  LDGSTS.E [R3+0x800c], desc[UR34][R10.64], !P1 ;  /* 0x0800c0000a037fae */ /* 0x0007e4000c921862 */
[----:B------:R-:W-:Y:S02]  /*5550*/  VIADD R6, R6, UR8 ;  /* 0x0000000806067c36 */ /* 0x000fe40008000000 */
[----:B--2---:R-:W-:Y:S01]  /*5560*/  IMAD.WIDE R104, R7, 0x4, R96 ;  /* 0x0000000407687825 */ /* 0x004fe200078e0260 */
[----:B------:R1:W-:Y:S03]  /*5570*/  STL.64 [R1+0x28], R8 ;  /* 0x0000280801007387 */ /* 0x0003e60000100a00 */
[----:B------:R-:W-:Y:S01]  /*5580*/  IMAD.WIDE R140, R140, 0x4, R100 ;  /* 0x000000048c8c7825 */ /* 0x000fe200078e0264 */
[----:B------:R1:W-:Y:S01]  /*5590*/  LDGSTS.E [R3+0xc00c], desc[UR34][R8.64], !P1 ;  /* 0x0c00c00008037fae */ /* 0x0003e2000c921862 */
[----:B------:R-:W-:-:S02]  /*55a0*/  ISETP.GE.U32.AND P1, PT, R4, 0x7fffffd2, PT ;  /* 0x7fffffd20400780c */ /* 0x000fc40003f26070 */
[----:B---3--:R-:W-:Y:S01]  /*55b0*/  IMAD.WIDE R10, R7, 0x4, R98 ;  /* 0x00000004070a7825 */ /* 0x008fe200078e0262 */
[----:B------:R2:W-:Y:S03]  /*55c0*/  LDGSTS.E [R5], desc[UR34][R106.64], !P5 ;  /* 0x000000006a057fae */ /* 0x0005e6000e921862 */
[----:B------:R-:W-:Y:S01]  /*55d0*/  VIADD R4, R2, 0xfffffff0 ;  /* 0xfffffff002047836 */ /* 0x000fe20000000000 */
[----:B------:R3:W-:Y:S01]  /*55e0*/  LDGSTS.E [R5+0x4000], desc[UR34][R104.64], !P5 ;  /* 0x0400000068057fae */ /* 0x0007e2000e921862 */
[----:B------:R-:W-:-:S03]  /*55f0*/  IMAD.WIDE R142, R148, 0x4, R94 ;  /* 0x00000004948e7825 */ /* 0x000fc600078e025e */
[----:B------:R4:W-:Y:S01]  /*5600*/  LDGSTS.E [R5+0x8000], desc[UR34][R10.64], !P5 ;  /* 0x080000000a057fae */ /* 0x0009e2000e921862 */
[----:B-1----:R-:W-:Y:S01]  /*5610*/  IMAD.WIDE R8, R7, 0x4, R100 ;  /* 0x0000000407087825 */ /* 0x002fe200078e0264 */
[----:B------:R-:W-:Y:S02]  /*5620*/  LOP3.LUT R7, R22, 0x40, RZ, 0x3c, !PT ;  /* 0x0000004016077812 */ /* 0x000fe400078e3cff */
[----:B------:R2:W-:Y:S01]  /*5630*/  STL.64 [R1+0x20], R106 ;  /* 0x0000206a01007387 */ /* 0x0005e20000100a00 */
[----:B------:R-:W-:-:S03]  /*5640*/  IMAD.WIDE R144, R148, 0x4, R96 ;  /* 0x0000000494907825 */ /* 0x000fc600078e0260 */
[----:B------:R1:W-:Y:S01]  /*5650*/  LDGSTS.E [R5+0xc000], desc[UR34][R8.64], !P5 ;  /* 0x0c00000008057fae */ /* 0x0003e2000e921862 */
[----:B------:R-:W-:Y:S01]  /*5660*/  ISETP.GE.U32.AND P5, PT, R4, 0x7fffffd1, PT ;  /* 0x7fffffd10400780c */ /* 0x000fe20003fa6070 */
[----:B------:R-:W-:Y:S02]  /*5670*/  VIADD R4, R2, 0xffffffef ;  /* 0xffffffef02047836 */ /* 0x000fe40000000000 */
[----:B------:R1:W-:Y:S01]  /*5680*/  LDGSTS.E [R5+0x4], desc[UR34][R154.64], !P3 ;  /* 0x000040009a057fae */ /* 0x0003e2000d921862 */
[----:B------:R-:W-:Y:S02]  /*5690*/  VIADD R7, R7, UR8 ;  /* 0x0000000807077c36 */ /* 0x000fe40008000000 */
[C-C-:B------:R-:W-:Y:S01]  /*56a0*/  IMAD.WIDE R146, R148.reuse, 0x4, R98.reuse ;  /* 0x0000000494927825 */ /* 0x140fe200078e0262 */
[----:B------:R1:W-:Y:S03]  /*56b0*/  LDGSTS.E [R5+0x4004], desc[UR34][R250.64], !P3 ;  /* 0x04004000fa057fae */ /* 0x0003e6000d921862 */
[----:B--2---:R-:W-:Y:S01]  /*56c0*/  IMAD.WIDE R106, R109, 0x4, R98 ;  /* 0x000000046d6a7825 */ /* 0x004fe200078e0262 */
[----:B------:R-:W-:Y:S03]  /*56d0*/  LDGSTS.E [R5+0x8004], desc[UR34][R248.64], !P3 ;  /* 0x08004000f8057fae */ /* 0x000fe6000d921862 */
[----:B------:R-:W-:Y:S01]  /*56e0*/  IMAD.WIDE R148, R148, 0x4, R100 ;  /* 0x0000000494947825 */ /* 0x000fe200078e0264 */
[----:B------:R2:W-:Y:S01]  /*56f0*/  LDGSTS.E [R5+0xc004], desc[UR34][R246.64], !P3 ;  /* 0x0c004000f6057fae */ /* 0x0005e2000d921862 */
[----:B------:R-:W-:-:S02]  /*5700*/  ISETP.GE.U32.AND P3, PT, R4, 0x7fffffd0, PT ;  /* 0x7fffffd00400780c */ /* 0x000fc40003f66070 */
[----:B------:R-:W-:Y:S01]  /*5710*/  VIADD R4, R2, 0xffffffee ;  /* 0xffffffee02047836 */ /* 0x000fe20000000000 */
[----:B------:R-:W-:Y:S01]  /*5720*/  LDGSTS.E [R5+0x8], desc[UR34][R244.64], !P0 ;  /* 0x00008000f4057fae */ /* 0x000fe2000c121862 */
[----:B------:R-:W-:-:S03]  /*5730*/  IMAD.WIDE R150, R162, 0x4, R94 ;  /* 0x00000004a2967825 */ /* 0x000fc600078e025e */
[----:B------:R3:W-:Y:S01]  /*5740*/  STL.64 [R1+0x18], R104 ;  /* 0x0000186801007387 */ /* 0x0007e20000100a00 */
[----:B------:R-:W-:-:S03]  /*5750*/  IMAD.WIDE R158, R162, 0x4, R96 ;  /* 0x00000004a29e7825 */ /* 0x000fc600078e0260 */
[----:B------:R-:W-:Y:S01]  /*5760*/  LDGSTS.E [R5+0x4008], desc[UR34][R242.64], !P0 ;  /* 0x04008000f2057fae */ /* 0x000fe2000c121862 */
[----:B------:R-:W-:-:S03]  /*5770*/  IMAD.WIDE R160, R162, 0x4, R98 ;  /* 0x00000004a2a07825 */ /* 0x000fc600078e0262 */
[----:B------:R-:W-:Y:S01]  /*5780*/  LDGSTS.E [R5+0x8008], desc[UR34][R240.64], !P0 ;  /* 0x08008000f0057fae */ /* 0x000fe2000c121862 */
[----:B------:R-:W-:-:S03]  /*5790*/  IMAD.WIDE R162, R162, 0x4, R100 ;  /* 0x00000004a2a27825 */ /* 0x000fc600078e0264 */
[----:B------:R-:W-:Y:S01]  /*57a0*/  LDGSTS.E [R5+0xc008], desc[UR34][R238.64], !P0 ;  /* 0x0c008000ee057fae */ /* 0x000fe2000c121862 */
[C---:B---3--:R-:W-:Y:S01]  /*57b0*/  IMAD.WIDE R104, R109.reuse, 0x4, R96 ;  /* 0x000000046d687825 */ /* 0x048fe200078e0260 */
[----:B------:R-:W-:Y:S02]  /*57c0*/  ISETP.GE.U32.AND P0, PT, R4, 0x7fffffcf, PT ;  /* 0x7fffffcf0400780c */ /* 0x000fe40003f06070 */
[----:B------:R-:W-:Y:S01]  /*57d0*/  LDGSTS.E [R5+0xc], desc[UR34][R236.64], !P6 ;  /* 0x0000c000ec057fae */ /* 0x000fe2000f121862 */
[----:B------:R-:W-:-:S03]  /*57e0*/  IMAD.WIDE R108, R109, 0x4, R100 ;  /* 0x000000046d6c7825 */ /* 0x000fc600078e0264 */
[----:B------:R3:W-:Y:S01]  /*57f0*/  LDGSTS.E [R5+0x400c], desc[UR34][R104.64], !P6 ;  /* 0x0400c00068057fae */ /* 0x0007e2000f121862 */
[----:B------:R-:W-:Y:S02]  /*5800*/  VIADD R4, R2, 0xffffffed ;  /* 0xffffffed02047836 */ /* 0x000fe40000000000 */
[C---:B------:R-:W-:Y:S01]  /*5810*/  IMAD.WIDE R164, R170.reuse, 0x4, R94 ;  /* 0x00000004aaa47825 */ /* 0x040fe200078e025e */
[----:B------:R3:W-:Y:S03]  /*5820*/  LDGSTS.E [R5+0x800c], desc[UR34][R106.64], !P6 ;  /* 0x0800c0006a057fae */ /* 0x0007e6000f121862 */
[----:B------:R-:W-:Y:S01]  /*5830*/  IMAD.WIDE R166, R170, 0x4, R96 ;  /* 0x00000004aaa67825 */ /* 0x000fe200078e0260 */
[----:B------:R3:W-:Y:S01]  /*5840*/  LDGSTS.E [R5+0xc00c], desc[UR34][R108.64], !P6 ;  /* 0x0c00c0006c057fae */ /* 0x0007e2000f121862 */
[----:B------:R-:W-:Y:S02]  /*5850*/  ISETP.GE.U32.AND P6, PT, R4, 0x7fffffce, PT ;  /* 0x7fffffce0400780c */ /* 0x000fe40003fc6070 */
[----:B------:R-:W-:Y:S01]  /*5860*/  VIADD R4, R2, 0xffffffec ;  /* 0xffffffec02047836 */ /* 0x000fe20000000000 */
        /* <DEDUP_REMOVED lines=8> */
[----:B------:R-:W-:Y:S02]  /*58f0*/  VIADD R4, R2, 0xffffffeb ;  /* 0xffffffeb02047836 */ /* 0x000fe40000000000 */
[----:B------:R-:W-:Y:S01]  /*5900*/  LDGSTS.E [R6+0x4], desc[UR34][R118.64], !P2 ;  /* 0x0000400076067fae */ /* 0x000fe2000d121862 */
        /* <DEDUP_REMOVED lines=44> */
[----:B------:R4:W-:Y:S01]  /*5bd0*/  STL.64 [R1+0x10], R10 ;  /* 0x0000100a01007387 */ /* 0x0009e20000100a00 */
[----:B------:R-:W-:-:S03]  /*5be0*/  IMAD.WIDE R204, R210, 0x4, R94 ;  /* 0x00000004d2cc7825 */ /* 0x000fc600078e025e */
[----:B------:R-:W-:Y:S01]  /*5bf0*/  LDGSTS.E [R7+0x8], desc[UR34][R164.64], !P6 ;  /* 0x00008000a4077fae */ /* 0x000fe2000f121862 */
[----:B------:R-:W-:-:S03]  /*5c00*/  IMAD.WIDE R206, R210, 0x4, R96 ;  /* 0x00000004d2ce7825 */ /* 0x000fc600078e0260 */
[----:B------:R1:W-:Y:S01]  /*5c10*/  STL.64 [R1+0x8], R8 ;  /* 0x0000080801007387 */ /* 0x0003e20000100a00 */
[----:B------:R-:W-:-:S03]  /*5c20*/  IMAD.WIDE R208, R210, 0x4, R98 ;  /* 0x00000004d2d07825 */ /* 0x000fc600078e0262 */
[----:B------:R-:W-:Y:S01]  /*5c30*/  LDGSTS.E [R7+0x4008], desc[UR34][R166.64], !P6 ;  /* 0x04008000a6077fae */ /* 0x000fe2000f121862 */
[----:B------:R-:W-:Y:S01]  /*5c40*/  IMAD.WIDE R210, R210, 0x4, R100 ;  /* 0x00000004d2d27825 */ /* 0x000fe200078e0264 */
[----:B----4-:R-:W4:Y:S01]  /*5c50*/  LDC R11, c[0x0][0x230] ;  /* 0x00008c00ff0b7b82 */ /* 0x010f220000000800 */
[----:B------:R-:W-:Y:S01]  /*5c60*/  LOP3.LUT R10, R22, 0x70, RZ, 0x3c, !PT ;  /* 0x00000070160a7812 */ /* 0x000fe200078e3cff */
[----:B------:R-:W-:Y:S01]  /*5c70*/  LDGSTS.E [R7+0x8008], desc[UR34][R168.64], !P6 ;  /* 0x08008000a8077fae */ /* 0x000fe2000f121862 */
[----:B------:R-:W-:Y:S01]  /*5c80*/  IMAD.WIDE R212, R220, 0x4, R94 ;  /* 0x00000004dcd47825 */ /* 0x000fe200078e025e */
[----:B-1----:R-:W-:Y:S02]  /*5c90*/  LOP3.LUT R8, R22, 0x50, RZ, 0x3c, !PT ;  /* 0x0000005016087812 */ /* 0x002fe400078e3cff */
[----:B------:R-:W-:Y:S01]  /*5ca0*/  LDGSTS.E [R7+0xc008], desc[UR34][R170.64], !P6 ;  /* 0x0c008000aa077fae */ /* 0x000fe2000f121862 */
[----:B------:R-:W-:Y:S01]  /*5cb0*/  ISETP.GE.U32.AND P6, PT, R4, 0x7fffffc7, PT ;  /* 0x7fffffc70400780c */ /* 0x000fe20003fc6070 */
[----:B------:R-:W-:Y:S01]  /*5cc0*/  VIADD R4, R2, 0xffffffe5 ;  /* 0xffffffe502047836 */ /* 0x000fe20000000000 */
[----:B------:R-:W-:Y:S01]  /*5cd0*/  LOP3.LUT R9, R22, 0x60, RZ, 0x3c, !PT ;  /* 0x0000006016097812 */ /* 0x000fe200078e3cff */
[----:B------:R-:W-:Y:S01]  /*5ce0*/  LDGSTS.E [R7+0xc], desc[UR34][R172.64], !P4 ;  /* 0x0000c000ac077fae */ /* 0x000fe2000e121862 */
[----:B------:R-:W-:-:S02]  /*5cf0*/  VIADD R8, R8, UR8 ;  /* 0x0000000808087c36 */ /* 0x000fc40008000000 */
[C---:B------:R-:W-:Y:S01]  /*5d00*/  IMAD.WIDE R216, R220.reuse, 0x4, R96 ;  /* 0x00000004dcd87825 */ /* 0x040fe200078e0260 */
[----:B------:R-:W-:Y:S03]  /*5d10*/  LDGSTS.E [R7+0x400c], desc[UR34][R174.64], !P4 ;  /* 0x0400c000ae077fae */ /* 0x000fe6000e121862 */
[----:B------:R-:W-:Y:S01]  /*5d20*/  VIADD R9, R9, UR8 ;  /* 0x0000000809097c36 */ /* 0x000fe20008000000 */
        /* <DEDUP_REMOVED lines=24> */
[----:B----4-:R-:W-:Y:S02]  /*5eb0*/  VIADD R11, R11, 0xffffffc0 ;  /* 0xffffffc00b0b7836 */ /* 0x010fe40000000000 */
[----:B------:R-:W-:Y:S01]  /*5ec0*/  VIADD R10, R10, UR8 ;  /* 0x000000080a0a7c36 */ /* 0x000fe20008000000 */
[----:B------:R-:W-:Y:S04]  /*5ed0*/  LDGSTS.E [R8+0x8], desc[UR34][R196.64], !P5 ;  /* 0x00008000c4087fae */ /* 0x000fe8000e921862 */
[----:B------:R4:W-:Y:S04]  /*5ee0*/  STL.64 [R1+0x1530], R250 ;  /* 0x001530fa01007387 */ /* 0x0009e80000100a00 */
[----:B------:R-:W-:Y:S01]  /*5ef0*/  LDGSTS.E [R8+0x4008], desc[UR34][R198.64], !P5 ;  /* 0x04008000c6087fae */ /* 0x000fe2000e921862 */
[----:B-1----:R-:W-:-:S02]  /*5f00*/  IMAD.MOV.U32 R154, RZ, RZ, R228 ;  /* 0x000000ffff9a7224 */ /* 0x002fc400078e00e4 */
[----:B------:R-:W-:Y:S01]  /*5f10*/  IMAD.MOV.U32 R155, RZ, RZ, R229 ;  /* 0x000000ffff9b7224 */ /* 0x000fe200078e00e5 */
[----:B------:R-:W-:Y:S01]  /*5f20*/  STL.64 [R1+0x1538], R248 ;  /* 0x001538f801007387 */ /* 0x000fe20000100a00 */
[----:B------:R-:W-:-:S03]  /*5f30*/  IMAD.WIDE R228, R234, 0x4, R94 ;  /* 0x00000004eae47825 */ /* 0x000fc600078e025e */
[----:B------:R-:W-:Y:S01]  /*5f40*/  LDGSTS.E [R8+0x8008], desc[UR34][R200.64], !P5 ;  /* 0x08008000c8087fae */ /* 0x000fe2000e921862 */
[----:B----4-:R-:W-:Y:S02]  /*5f50*/  IMAD.MOV.U32 R250, RZ, RZ, R230 ;  /* 0x000000fffffa7224 */ /* 0x010fe400078e00e6 */
[----:B------:R-:W-:Y:S01]  /*5f60*/  IMAD.MOV.U32 R251, RZ, RZ, R231 ;  /* 0x000000fffffb7224 */ /* 0x000fe200078e00e7 */
[----:B------:R2:W-:Y:S01]  /*5f70*/  STL.64 [R1+0x1540], R246 ;  /* 0x001540f601007387 */ /* 0x0005e20000100a00 */
[----:B------:R-:W-:-:S03]  /*5f80*/  IMAD.WIDE R230, R234, 0x4, R96 ;  /* 0x00000004eae67825 */ /* 0x000fc600078e0260 */
[----:B------:R-:W-:Y:S01]  /*5f90*/  LDGSTS.E [R8+0xc008], desc[UR34][R202.64], !P5 ;  /* 0x0c008000ca087fae */ /* 0x000fe2000e921862 */
[----:B------:R-:W-:Y:S01]  /*5fa0*/  ISETP.GE.U32.AND P5, PT, R4, 0x7fffffc3, PT ;  /* 0x7fffffc30400780c */ /* 0x000fe20003fa6070 */
[----:B------:R-:W-:Y:S02]  /*5fb0*/  VIADD R4, R2, 0xffffffe1 ;  /* 0xffffffe102047836 */ /* 0x000fe40000000000 */
[----:B------:R-:W-:Y:S01]  /*5fc0*/  STL.64 [R1+0x1548], R244 ;  /* 0x001548f401007387 */ /* 0x000fe20000100a00 */
[----:B------:R-:W-:-:S03]  /*5fd0*/  IMAD.WIDE R234, R234, 0x4, R100 ;  /* 0x00000004eaea7825 */ /* 0x000fc600078e0264 */
[----:B------:R-:W-:Y:S01]  /*5fe0*/  LDGSTS.E [R8+0xc], desc[UR34][R204.64], !P3 ;  /* 0x0000c000cc087fae */ /* 0x000fe2000d921862 */
[----:B--2---:R-:W-:Y:S01]  /*5ff0*/  LOP3.LUT R246, R157, 0x1f, RZ, 0xc0, !PT ;  /* 0x0000001f9df67812 */ /* 0x004fe200078ec0ff */
[----:B------:R-:W-:Y:S01]  /*6000*/  IMAD.MOV.U32 R249, RZ, RZ, R153 ;  /* 0x000000fffff97224 */ /* 0x000fe200078e0099 */
[----:B------:R-:W1:Y:S01]  /*6010*/  LDC R157, c[0x0][0x230] ;  /* 0x00008c00ff9d7b82 */ /* 0x000e620000000800 */
[----:B------:R-:W-:Y:S01]  /*6020*/  STL.64 [R1+0x1550], R242 ;  /* 0x001550f201007387 */ /* 0x000fe20000100a00 */
[----:B------:R-:W-:Y:S02]  /*6030*/  IMAD.MOV.U32 R248, RZ, RZ, R16 ;  /* 0x000000fffff87224 */ /* 0x000fe400078e0010 */
[----:B------:R-:W-:Y:S01]  /*6040*/  IMAD.MOV.U32 R247, RZ, RZ, R249 ;  /* 0x000000fffff77224 */ /* 0x000fe200078e00f9 */
[----:B------:R-:W-:Y:S01]  /*6050*/  LDGSTS.E [R8+0x400c], desc[UR34][R206.64], !P3 ;  /* 0x0400c000ce087fae */ /* 0x000fe2000d921862 */
[----:B------:R-:W-:Y:S02]  /*6060*/  IMAD.MOV.U32 R249, RZ, RZ, R17 ;  /* 0x000000fffff97224 */ /* 0x000fe400078e0011 */
[----:B------:R-:W2:Y:S01]  /*6070*/  LDC R153, c[0x0][0x230] ;  /* 0x00008c00ff997b82 */ /* 0x000ea20000000800 */
[----:B------:R-:W-:Y:S04]  /*6080*/  STL.64 [R1+0x1558], R240 ;  /* 0x001558f001007387 */ /* 0x000fe80000100a00 */
[----:B------:R-:W-:Y:S04]  /*6090*/  LDGSTS.E [R8+0x800c], desc[UR34][R208.64], !P3 ;  /* 0x0800c000d0087fae */ /* 0x000fe8000d921862 */
[----:B------:R-:W-:Y:S04]  /*60a0*/  STL.64 [R1+0x1560], R238 ;  /* 0x001560ee01007387 */ /* 0x000fe80000100a00 */
[----:B------:R-:W-:Y:S01]  /*60b0*/  LDGSTS.E [R8+0xc00c], desc[UR34][R210.64], !P3 ;  /* 0x0c00c000d2087fae */ /* 0x000fe2000d921862 */
[----:B------:R-:W-:Y:S01]  /*60c0*/  ISETP.GE.U32.AND P3, PT, R4, 0x7fffffc2, PT ;  /* 0x7fffffc20400780c */ /* 0x000fe20003f66070 */
[----:B------:R-:W-:-:S02]  /*60d0*/  VIADD R4, R2, 0xffffffe0 ;  /* 0xffffffe002047836 */ /* 0x000fc40000000000 */
[----:B------:R-:W-:Y:S04]  /*60e0*/  STL.64 [R1+0x1568], R236 ;  /* 0x001568ec01007387 */ /* 0x000fe80000100a00 */
[----:B------:R-:W-:Y:S01]  /*60f0*/  LDGSTS.E [R9], desc[UR34][R212.64], !P0 ;  /* 0x00000000d4097fae */ /* 0x000fe2000c121862 */
[----:B--2---:R-:W-:-:S03]  /*6100*/  VIADD R153, R153, 0xffffffa0 ;  /* 0xffffffa099997836 */ /* 0x004fc60000000000 */
[----:B------:R3:W-:Y:S04]  /*6110*/  STL.64 [R1+0x1570], R104 ;  /* 0x0015706801007387 */ /* 0x0007e80000100a00 */
[----:B------:R-:W-:Y:S04]  /*6120*/  LDGSTS.E [R9+0x4000], desc[UR34][R216.64], !P0 ;  /* 0x04000000d8097fae */ /* 0x000fe8000c121862 */
[----:B------:R-:W-:Y:S01]  /*6130*/  LDGSTS.E [R9+0x8000], desc[UR34][R218.64], !P0 ;  /* 0x08000000da097fae */ /* 0x000fe2000c121862 */
[----:B---3--:R-:W-:-:S03]  /*6140*/  VIADD R105, R2, 0x1f ;  /* 0x0000001f02697836 */ /* 0x008fc60000000000 */
[----:B------:R-:W-:Y:S01]  /*6150*/  LDGSTS.E [R9+0xc000], desc[UR34][R220.64], !P0 ;  /* 0x0c000000dc097fae */ /* 0x000fe2000c121862 */
[----:B------:R-:W2:Y:S03]  /*6160*/  LDC R104, c[0x0][0x230] ;  /* 0x00008c00ff687b82 */ /* 0x000ea60000000800 */
[----:B------:R-:W-:Y:S01]  /*6170*/  LDGSTS.E [R9+0x4], desc[UR34][R214.64], !P6 ;  /* 0x00004000d6097fae */ /* 0x000fe2000f121862 */
[----:B------:R-:W-:-:S03]  /*6180*/  ISETP.GT.AND P0, PT, R105, 0x1f, PT ;  /* 0x0000001f6900780c */ /* 0x000fc60003f04270 */
[----:B------:R-:W-:Y:S04]  /*6190*/  LDGSTS.E [R9+0x4004], desc[UR34][R222.64], !P6 ;  /* 0x04004000de097fae */ /* 0x000fe8000f121862 */
[----:B------:R-:W-:Y:S04]  /*61a0*/  LDGSTS.E [R9+0x8004], desc[UR34][R224.64], !P6 ;  /* 0x08004000e0097fae */ /* 0x000fe8000f121862 */
[----:B------:R-:W-:Y:S01]  /*61b0*/  LDGSTS.E [R9+0xc004], desc[UR34][R226.64], !P6 ;  /* 0x0c004000e2097fae */ /* 0x000fe2000f121862 */
[----:B------:R-:W-:Y:S02]  /*61c0*/  ISETP.GE.AND P6, PT, R246, R2, PT ;  /* 0x00000002f600720c */ /* 0x000fe40003fc6270 */
[----:B------:R-:W-:Y:S01]  /*61d0*/  SEL R2, RZ, 0x4, !P0 ;  /* 0x00000004ff027807 */ /* 0x000fe20004000000 */
[----:B------:R-:W-:Y:S01]  /*61e0*/  LDGSTS.E [R9+0x8], desc[UR34][R228.64], !P4 ;  /* 0x00008000e4097fae */ /* 0x000fe2000e121862 */
[----:B------:R-:W-:-:S02]  /*61f0*/  ISETP.GE.U32.AND P0, PT, R4, 0x7fffffc1, PT ;  /* 0x7fffffc10400780c */ /* 0x000fc40003f06070 */
[----:B------:R-:W-:Y:S01]  /*6200*/  SEL R2, R2, RZ, !P6 ;  /* 0x000000ff02027207 */ /* 0x000fe20007000000 */
[----:B------:R-:W-:Y:S03]  /*6210*/  LDGSTS.E [R9+0x4008], desc[UR34][R230.64], !P4 ;  /* 0x04008000e6097fae */ /* 0x000fe6000e121862 */
[----:B------:R-:W-:Y:S01]  /*6220*/  ISETP.NE.U32.AND P6, PT, R2, RZ, PT ;  /* 0x000000ff0200720c */ /* 0x000fe20003fc5070 */
[----:B------:R-:W-:Y:S04]  /*6230*/  LDGSTS.E [R9+0x8008], desc[UR34][R232.64], !P4 ;  /* 0x08008000e8097fae */ /* 0x000fe8000e121862 */
[----:B------:R-:W-:Y:S01]  /*6240*/  LDGSTS.E [R9+0xc008], desc[UR34][R234.64], !P4 ;  /* 0x0c008000ea097fae */ /* 0x000fe2000e121862 */
[----:B------:R-:W-:Y:S01]  /*6250*/  ISETP.GE.AND P4, PT, R246, R4, PT ;  /* 0x00000004f600720c */ /* 0x000fe20003f86270 */
[----:B------:R-:W-:-:S02]  /*6260*/  IMAD R4, R102, 0x1b, RZ ;  /* 0x0000001b66047824 */ /* 0x000fc400078e02ff */
[----:B------:R3:W-:Y:S01]  /*6270*/  STL.64 [R1+0x1578], R106 ;  /* 0x0015786a01007387 */ /* 0x0007e20000100a00 */
[----:B------:R-:W-:Y:S01]  /*6280*/  SEL R2, RZ, 0x4, P4 ;  /* 0x00000004ff027807 */ /* 0x000fe20002000000 */
[C---:B------:R-:W-:Y:S01]  /*6290*/  IMAD.WIDE R238, R4.reuse, 0x4, R94 ;  /* 0x0000000404ee7825 */ /* 0x040fe200078e025e */
[----:B------:R-:W-:Y:S01]  /*62a0*/  ISETP.GT.AND P4, PT, R105, 0x3f, PT ;  /* 0x0000003f6900780c */ /* 0x000fe20003f84270 */
[----:B------:R4:W-:Y:S02]  /*62b0*/  STL.64 [R1+0x1580], R108 ;  /* 0x0015806c01007387 */ /* 0x0009e40000100a00 */
[----:B------:R-:W-:Y:S01]  /*62c0*/  IMAD.WIDE R236, R4, 0x4, R96 ;  /* 0x0000000404ec7825 */ /* 0x000fe200078e0260 */
[----:B------:R-:W-:Y:S01]  /*62d0*/  SEL R2, R2, RZ, P4 ;  /* 0x000000ff02027207 */ /* 0x000fe20002000000 */
[----:B------:R-:W-:Y:S03]  /*62e0*/  LDGSTS.E [R9+0xc], desc[UR34][R238.64], !P2 ;  /* 0x0000c000ee097fae */ /* 0x000fe6000d121862 */
[----:B------:R-:W-:Y:S01]  /*62f0*/  ISETP.NE.U32.AND P4, PT, R2, RZ, PT ;  /* 0x000000ff0200720c */ /* 0x000fe20003f85070 */
[C---:B---3--:R-:W-:Y:S01]  /*6300*/  IMAD.WIDE R106, R4.reuse, 0x4, R100 ;  /* 0x00000004046a7825 */ /* 0x048fe200078e0264 */
[----:B------:R3:W-:Y:S03]  /*6310*/  LDGSTS.E [R9+0x400c], desc[UR34][R236.64], !P2 ;  /* 0x0400c000ec097fae */ /* 0x0007e6000d121862 */
[----:B----4-:R-:W-:Y:S01]  /*6320*/  IMAD.WIDE R108, R4, 0x4, R98 ;  /* 0x00000004046c7825 */ /* 0x010fe200078e0262 */
[----:B------:R-:W-:Y:S03]  /*6330*/  STL [R1+0x124c], R105 ;  /* 0x00124c6901007387 */ /* 0x000fe60000100800 */
[----:B------:R-:W-:Y:S01]  /*6340*/  IMAD R4, R102, 0x1c, RZ ;  /* 0x0000001c66047824 */ /* 0x000fe200078e02ff */
[----:B------:R4:W-:Y:S04]  /*6350*/  LDGSTS.E [R9+0x800c], desc[UR34][R108.64], !P2 ;  /* 0x0800c0006c097fae */ /* 0x0009e8000d121862 */
[----:B------:R1:W-:Y:S01]  /*6360*/  LDGSTS.E [R9+0xc00c], desc[UR34][R106.64], !P2 ;  /* 0x0c00c0006a097fae */ /* 0x0003e2000d121862 */
[----:B------:R-:W-:-:S03]  /*6370*/  ISETP.GE.AND P2, PT, R246, R11, PT ;  /* 0x0000000bf600720c */ /* 0x000fc60003f46270 */
[----:B------:R-:W-:Y:S01]  /*6380*/  STL.64 [R1+0x118], R238 ;  /* 0x000118ee01007387 */ /* 0x000fe20000100a00 */
[----:B------:R-:W-:Y:S02]  /*6390*/  SEL R2, RZ, 0x4, P2 ;  /* 0x00000004ff027807 */ /* 0x000fe40001000000 */
[----:B------:R-:W-:Y:S01]  /*63a0*/  ISETP.GT.AND P2, PT, R105, 0x5f, PT ;  /* 0x0000005f6900780c */ /* 0x000fe20003f44270 */
[----:B------:R3:W-:Y:S03]  /*63b0*/  STL.64 [R1+0x138], R236 ;  /* 0x000138ec01007387 */ /* 0x0007e60000100a00 */
[----:B------:R-:W-:Y:S01]  /*63c0*/  SEL R2, R2, RZ, P2 ;  /* 0x000000ff02027207 */ /* 0x000fe20001000000 */
[----:B------:R4:W-:Y:S03]  /*63d0*/  STL.64 [R1+0x158], R108 ;  /* 0x0001586c01007387 */ /* 0x0009e60000100a00 */
[----:B------:R-:W-:Y:S01]  /*63e0*/  ISETP.NE.U32.AND P2, PT, R2, RZ, PT ;  /* 0x000000ff0200720c */ /* 0x000fe20003f45070 */
[----:B------:R1:W-:Y:S01]  /*63f0*/  STL.64 [R1+0x178], R106 ;  /* 0x0001786a01007387 */ /* 0x0003e20000100a00 */
[----:B------:R-:W-:-:S03]  /*6400*/  IMAD R2, R102, 0x1d, RZ ;  /* 0x0000001d66027824 */ /* 0x000fc600078e02ff */
[----:B------:R2:W-:Y:S01]  /*6410*/  STL.64 [R1+0x1408], R22 ;  /* 0x0014081601007387 */ /* 0x0005e20000100a00 */
[----:B---3--:R-:W-:-:S04]  /*6420*/  IMAD.WIDE R236, R4, 0x4, R94 ;  /* 0x0000000404ec7825 */ /* 0x008fc800078e025e */
[C---:B----4-:R-:W-:Y:S01]  /*6430*/  IMAD.WIDE R108, R4.reuse, 0x4, R96 ;  /* 0x00000004046c7825 */ /* 0x050fe200078e0260 */
[----:B------:R3:W-:Y:S03]  /*6440*/  STL.64 [R1+0x198], R236 ;  /* 0x000198ec01007387 */ /* 0x0007e60000100a00 */
[C---:B-1----:R-:W-:Y:S01]  /*6450*/  IMAD.WIDE R106, R4.reuse, 0x4, R98 ;  /* 0x00000004046a7825 */ /* 0x042fe200078e0262 */
[----:B------:R1:W-:Y:S03]  /*6460*/  STL.64 [R1+0x1b8], R108 ;  /* 0x0001b86c01007387 */ /* 0x0003e60000100a00 */
[----:B--2---:R-:W-:Y:S01]  /*6470*/  IMAD.WIDE R22, R4, 0x4, R100 ;  /* 0x0000000404167825 */ /* 0x004fe200078e0264 */
[----:B------:R2:W-:Y:S03]  /*6480*/  STL.64 [R1+0x1d8], R106 ;  /* 0x0001d86a01007387 */ /* 0x0005e60000100a00 */
[----:B------:R-:W-:Y:S01]  /*6490*/  IMAD R4, R102, 0x1e, RZ ;  /* 0x0000001e66047824 */ /* 0x000fe200078e02ff */
[----:B------:R4:W-:Y:S01]  /*64a0*/  STL.64 [R1+0x1f8], R22 ;  /* 0x0001f81601007387 */ /* 0x0009e20000100a00 */
[----:B------:R-:W-:-:S03]  /*64b0*/  IMAD.WIDE R16, R2, 0x4, R94 ;  /* 0x0000000402107825 */ /* 0x000fc600078e025e */
[----:B------:R3:W-:Y:S01]  /*64c0*/  LDGSTS.E [R10], desc[UR34][R236.64], !P1 ;  /* 0x00000000ec0a7fae */ /* 0x0007e2000c921862 */
[----:B------:R-:W-:-:S03]  /*64d0*/  IMAD.WIDE R238, R4, 0x4, R94 ;  /* 0x0000000404ee7825 */ /* 0x000fc600078e025e */
[----:B------:R4:W-:Y:S01]  /*64e0*/  STL.64 [R1+0x208], R16 ;  /* 0x0002081001007387 */ /* 0x0009e20000100a00 */
[----:B------:R-:W-:-:S03]  /*64f0*/  IMAD.WIDE R244, R2, 0x4, R96 ;  /* 0x0000000402f47825 */ /* 0x000fc600078e0260 */
[----:B------:R1:W-:Y:S01]  /*6500*/  LDGSTS.E [R10+0x4000], desc[UR34][R108.64], !P1 ;  /* 0x040000006c0a7fae */ /* 0x0003e2000c921862 */
[----:B------:R-:W-:-:S03]  /*6510*/  IMAD.WIDE R242, R2, 0x4, R98 ;  /* 0x0000000402f27825 */ /* 0x000fc600078e0262 */
[----:B------:R4:W-:Y:S01]  /*6520*/  STL.64 [R1+0x228], R238 ;  /* 0x000228ee01007387 */ /* 0x0009e20000100a00 */
[----:B------:R-:W-:-:S03]  /*6530*/  IMAD.WIDE R240, R2, 0x4, R100 ;  /* 0x0000000402f07825 */ /* 0x000fc600078e0264 */
[----:B------:R2:W-:Y:S01]  /*6540*/  LDGSTS.E [R10+0x8000], desc[UR34][R106.64], !P1 ;  /* 0x080000006a0a7fae */ /* 0x0005e2000c921862 */
[----:B---3--:R-:W-:-:S03]  /*6550*/  IMAD.WIDE R236, R4, 0x4, R96 ;  /* 0x0000000404ec7825 */ /* 0x008fc600078e0260 */
[----:B------:R-:W-:Y:S01]  /*6560*/  STL.64 [R1+0x210], R244 ;  /* 0x000210f401007387 */ /* 0x000fe20000100a00 */
[----:B-1----:R-:W-:-:S03]  /*6570*/  IMAD.WIDE R108, R4, 0x4, R98 ;  /* 0x00000004046c7825 */ /* 0x002fc600078e0262 */
[----:B------:R4:W-:Y:S01]  /*6580*/  LDGSTS.E [R10+0xc000], desc[UR34][R22.64], !P1 ;  /* 0x0c000000160a7fae */ /* 0x0009e2000c921862 */
[----:B------:R-:W-:Y:S01]  /*6590*/  ISETP.GE.U32.AND P1, PT, R11, 0x7fffffa1, PT ;  /* 0x7fffffa10b00780c */ /* 0x000fe20003f26070 */
[----:B------:R-:W-:Y:S02]  /*65a0*/  IMAD R11, R102, 0x1f, RZ ;  /* 0x0000001f660b7824 */ /* 0x000fe400078e02ff */
[----:B------:R-:W-:Y:S01]  /*65b0*/  STL.64 [R1+0x218], R242 ;  /* 0x000218f201007387 */ /* 0x000fe20000100a00 */
[----:B--2---:R-:W-:-:S03]  /*65c0*/  IMAD.WIDE R106, R4, 0x4, R100 ;  /* 0x00000004046a7825 */ /* 0x004fc600078e0264 */
[----:B------:R-:W-:Y:S04]  /*65d0*/  STL.64 [R1+0x220], R240 ;  /* 0x000220f001007387 */ /* 0x000fe80000100a00 */
[----:B------:R-:W-:Y:S01]  /*65e0*/  LDGSTS.E [R10+0x4], desc[UR34][R16.64], !P5 ;  /* 0x00004000100a7fae */ /* 0x000fe2000e921862 */
[----:B----4-:R-:W-:-:S03]  /*65f0*/  VIADD R22, R157, 0xffffffdf ;  /* 0xffffffdf9d167836 */ /* 0x010fc60000000000 */
[----:B------:R-:W-:Y:S04]  /*6600*/  LDGSTS.E [R10+0x4004], desc[UR34][R244.64], !P5 ;  /* 0x04004000f40a7fae */ /* 0x000fe8000e921862 */
[----:B------:R-:W-:Y:S04]  /*6610*/  LDGSTS.E [R10+0x8004], desc[UR34][R242.64], !P5 ;  /* 0x08004000f20a7fae */ /* 0x000fe8000e921862 */
[----:B------:R-:W2:Y:S01]  /*6620*/  LDL.LU.64 R16, [R1+0x15d0] ;  /* 0x0015d00001107983 */ /* 0x000ea20000300a00 */
[----:B------:R-:W-:Y:S01]  /*6630*/  VIADD R4, R104, 0xffffffde ;  /* 0xffffffde68047836 */ /* 0x000fe20000000000 */
[----:B------:R-:W-:-:S02]  /*6640*/  LOP3.LUT R23, R247, 0x40, RZ, 0x3c, !PT ;  /* 0x00000040f7177812 */ /* 0x000fc400078e3cff */
[----:B------:R-:W-:Y:S01]  /*6650*/  LDGSTS.E [R10+0xc004], desc[UR34][R240.64], !P5 ;  /* 0x0c004000f00a7fae */ /* 0x000fe2000e921862 */
[----:B------:R-:W-:-:S03]  /*6660*/  ISETP.GE.AND P5, PT, R246, R153, PT ;  /* 0x00000099f600720c */ /* 0x000fc60003fa6270 */
[----:B------:R1:W-:Y:S01]  /*6670*/  LDGSTS.E [R10+0x8], desc[UR34][R238.64], !P3 ;  /* 0x00008000ee0a7fae */ /* 0x0003e2000d921862 */
[----:B------:R-:W-:Y:S02]  /*6680*/  SEL R2, RZ, 0x4, P5 ;  /* 0x00000004ff027807 */ /* 0x000fe40002800000 */
[----:B------:R-:W-:Y:S01]  /*6690*/  ISETP.GE.AND P5, PT, R246, R252, PT ;  /* 0x000000fcf600720c */ /* 0x000fe20003fa6270 */
[----:B------:R3:W-:Y:S01]  /*66a0*/  STL.64 [R1+0x230], R236 ;  /* 0x000230ec01007387 */ /* 0x0007e20000100a00 */
[----:B------:R-:W4:Y:S02]  /*66b0*/  LDC R252, c[0x0][0x230] ;  /* 0x00008c00fffc7b82 */ /* 0x000f240000000800 */
[----:B------:R-:W-:Y:S01]  /*66c0*/  SEL R157, RZ, 0x4, P5 ;  /* 0x00000004ff9d7807 */ /* 0x000fe20002800000 */
[----:B------:R3:W-:Y:S01]  /*66d0*/  LDGSTS.E [R10+0x4008], desc[UR34][R236.64], !P3 ;  /* 0x04008000ec0a7fae */ /* 0x0007e2000d921862 */
[----:B------:R-:W-:Y:S01]  /*66e0*/  ISETP.GE.U32.AND P5, PT, R22, 0x7fffffc0, PT ;  /* 0x7fffffc01600780c */ /* 0x000fe20003fa6070 */
[----:B-1----:R-:W-:-:S02]  /*66f0*/  IMAD.WIDE R238, R11, 0x4, R94 ;  /* 0x000000040bee7825 */ /* 0x002fc400078e025e */
[----:B------:R1:W-:Y:S01]  /*6700*/  STL.64 [R1+0x238], R108 ;  /* 0x0002386c01007387 */ /* 0x0003e20000100a00 */
[----:B------:R-:W4:Y:S03]  /*6710*/  LDC R22, c[0x0][0x230] ;  /* 0x00008c00ff167b82 */ /* 0x000f260000000800 */
[----:B------:R1:W-:Y:S01]  /*6720*/  LDGSTS.E [R10+0x8008], desc[UR34][R108.64], !P3 ;  /* 0x080080006c0a7fae */ /* 0x0003e2000d921862 */
[----:B---3--:R-:W-:-:S03]  /*6730*/  IMAD.WIDE R236, R11, 0x4, R96 ;  /* 0x000000040bec7825 */ /* 0x008fc600078e0260 */
[----:B------:R3:W-:Y:S04]  /*6740*/  STL.64 [R1+0x240], R106 ;  /* 0x0002406a01007387 */ /* 0x0007e80000100a00 */
[----:B------:R3:W-:Y:S01]  /*6750*/  LDGSTS.E [R10+0xc008], desc[UR34][R106.64], !P3 ;  /* 0x0c0080006a0a7fae */ /* 0x0007e2000d921862 */
[----:B------:R-:W-:Y:S01]  /*6760*/  ISETP.GT.AND P3, PT, R105, 0x7f, PT ;  /* 0x0000007f6900780c */ /* 0x000fe20003f64270 */
[----:B-1----:R-:W-:Y:S02]  /*6770*/  IMAD.WIDE R108, R11, 0x4, R98 ;  /* 0x000000040b6c7825 */ /* 0x002fe400078e0262 */
[----:B------:R-:W-:Y:S01]  /*6780*/  LDGSTS.E [R10+0xc], desc[UR34][R238.64], !P0 ;  /* 0x0000c000ee0a7fae */ /* 0x000fe2000c121862 */
[----:B------:R-:W-:Y:S02]  /*6790*/  SEL R2, R2, RZ, P3 ;  /* 0x000000ff02027207 */ /* 0x000fe40001800000 */
[----:B------:R-:W-:Y:S01]  /*67a0*/  ISETP.GE.U32.AND P3, PT, R153, 0x7fffff81, PT ;  /* 0x7fffff819900780c */ /* 0x000fe20003f66070 */
[----:B------:R-:W-:Y:S01]  /*67b0*/  LDGSTS.E [R10+0x400c], desc[UR34][R236.64], !P0 ;  /* 0x0400c000ec0a7fae */ /* 0x000fe2000c121862 */
[----:B------:R-:W-:-:S02]  /*67c0*/  VIADD R153, R23, UR8 ;  /* 0x0000000817997c36 */ /* 0x000fc40008000000 */
[----:B---3--:R-:W-:Y:S01]  /*67d0*/  IMAD.WIDE R106, R11, 0x4, R100 ;  /* 0x000000040b6a7825 */ /* 0x008fe200078e0264 */
[----:B------:R-:W-:Y:S03]  /*67e0*/  LDGSTS.E [R10+0x800c], desc[UR34][R108.64], !P0 ;  /* 0x0800c0006c0a7fae */ /* 0x000fe6000c121862 */
[----:B------:R-:W-:Y:S01]  /*67f0*/  VIADD R11, R247, UR8 ;  /* 0x00000008f70b7c36 */ /* 0x000fe20008000000 */
[----:B------:R-:W-:Y:S01]  /*6800*/  LDGSTS.E [R10+0xc00c], desc[UR34][R106.64], !P0 ;  /* 0x0c00c0006a0a7fae */ /* 0x000fe2000c121862 */
[----:B------:R-:W-:Y:S01]  /*6810*/  ISETP.NE.U32.AND P0, PT, R2, RZ, PT ;  /* 0x000000ff0200720c */ /* 0x000fe20003f05070 */
[----:B------:R-:W-:Y:S02]  /*6820*/  IMAD.SHL.U32 R2, R102, 0x20, RZ ;  /* 0x0000002066027824 */ /* 0x000fe400078e00ff */
[----:B------:R-:W0:Y:S01]  /*6830*/  LDGDEPBAR ;  /* 0x00000000000079af */ /* 0x000e220000000000 */
[----:B------:R-:W1:Y:S03]  /*6840*/  LDC R102, c[0x0][0x230] ;  /* 0x00008c00ff667b82 */ /* 0x000e660000000800 */
[----:B------:R-:W-:Y:S04]  /*6850*/  STL.64 [R1+0x248], R238 ;  /* 0x000248ee01007387 */ /* 0x000fe80000100a00 */
[----:B------:R-:W-:Y:S04]  /*6860*/  STL.64 [R1+0x250], R236 ;  /* 0x000250ec01007387 */ /* 0x000fe80000100a00 */
[----:B------:R-:W-:Y:S04]  /*6870*/  STL.64 [R1+0x258], R108 ;  /* 0x0002586c01007387 */ /* 0x000fe80000100a00 */
[----:B------:R-:W-:Y:S04]  /*6880*/  STL.64 [R1+0x260], R106 ;  /* 0x0002606a01007387 */ /* 0x000fe80000100a00 */
[----:B------:R3:W-:Y:S01]  /*6890*/  STL.64 [R1+0x14a8], R156 ;  /* 0x0014a89c01007387 */ /* 0x0007e20000100a00 */
[----:B------:R-:W-:-:S04]  /*68a0*/  IMAD.WIDE R94, R2, 0x4, R94 ;  /* 0x00000004025e7825 */ /* 0x000fc800078e025e */
[----:B------:R-:W-:-:S04]  /*68b0*/  IMAD.WIDE R96, R2, 0x4, R96 ;  /* 0x0000000402607825 */ /* 0x000fc800078e0260 */
[----:B------:R-:W-:Y:S01]  /*68c0*/  IMAD.WIDE R98, R2, 0x4, R98 ;  /* 0x0000000402627825 */ /* 0x000fe200078e0262 */
[----:B---3--:R-:W3:Y:S01]  /*68d0*/  LDC R156, c[0x0][0x230] ;  /* 0x00008c00ff9c7b82 */ /* 0x008ee20000000800 */
[----:B--2---:R-:W-:Y:S04]  /*68e0*/  LDGSTS.E [R11+0x60000], desc[UR34][R16.64], P6 ;  /* 0x60000000100b7fae */ /* 0x004fe8000b121862 */
[----:B------:R-:W-:Y:S04]  /*68f0*/  LDGSTS.E [R11+0x60400], desc[UR34][R12.64], P6 ;  /* 0x604000000c0b7fae */ /* 0x000fe8000b121862 */
        /* <DEDUP_REMOVED lines=24> */
[----:B------:R-:W2:Y:S04]  /*6a80*/  LDL.LU.64 R34, [R1+0x15c8] ;  /* 0x0015c80001227983 */ /* 0x000ea80000300a00 */
[----:B------:R-:W4:Y:S04]  /*6a90*/  LDL.LU.64 R28, [R1+0x15c0] ;  /* 0x0015c000011c7983 */ /* 0x000f280000300a00 */
[----:B------:R-:W3:Y:S04]  /*6aa0*/  LDL.LU.64 R32, [R1+0x15b8] ;  /* 0x0015b80001207983 */ /* 0x000ee80000300a00 */
        /* <DEDUP_REMOVED lines=12> */
[----:B------:R-:W2:Y:S04]  /*6b70*/  LDL.64 R108, [R1+0x110] ;  /* 0x00011000016c7983 */ /* 0x000ea80000100a00 */
        /* <DEDUP_REMOVED lines=11> */
[----:B---3--:R-:W-:Y:S04]  /*6c30*/  LDGSTS.E [R153+0x60200], desc[UR34][R58.64], P6 ;  /* 0x602000003a997fae */ /* 0x008fe8000b121862 */
[----:B----4-:R-:W-:Y:S04]  /*6c40*/  LDGSTS.E [R153+0x60600], desc[UR34][R24.64], P6 ;  /* 0x6060000018997fae */ /* 0x010fe8000b121862 */
        /* <DEDUP_REMOVED lines=24> */
[----:B------:R-:W-:Y:S04]  /*6dd0*/  LDGSTS.E [R153+0x66600], desc[UR34][R248.64], P6 ;  /* 0x66600000f8997fae */ /* 0x000fe8000b121862 */
[----:B------:R-:W3:Y:S04]  /*6de0*/  LDL.LU.64 R106, [R1+0x1578] ;  /* 0x00157800016a7983 */ /* 0x000ee80000300a00 */
[----:B------:R-:W-:Y:S04]  /*6df0*/  LDGSTS.E [R153+0x66a00], desc[UR34][R154.64], P6 ;  /* 0x66a000009a997fae */ /* 0x000fe8000b121862 */
[----:B------:R-:W-:Y:S04]  /*6e00*/  LDGSTS.E [R153+0x66e00], desc[UR34][R236.64], P6 ;  /* 0x66e00000ec997fae */ /* 0x000fe8000b121862 */
[----:B------:R-:W-:Y:S04]  /*6e10*/  LDGSTS.E [R153+0x67200], desc[UR34][R238.64], P6 ;  /* 0x67200000ee997fae */ /* 0x000fe8000b121862 */
[----:B------:R-:W4:Y:S04]  /*6e20*/  LDL.LU.64 R154, [R1+0x100] ;  /* 0x00010000019a7983 */ /* 0x000f280000300a00 */
[----:B------:R-:W2:Y:S04]  /*6e30*/  LDL.LU.64 R244, [R1+0xf8] ;  /* 0x0000f80001f47983 */ /* 0x000ea80000300a00 */
[----:B------:R-:W3:Y:S04]  /*6e40*/  LDL.LU.64 R246, [R1+0xf0] ;  /* 0x0000f00001f67983 */ /* 0x000ee80000300a00 */
[----:B------:R-:W3:Y:S04]  /*6e50*/  LDL.LU.64 R248, [R1+0xe8] ;  /* 0x0000e80001f87983 */ /* 0x000ee80000300a00 */
[----:B------:R-:W-:Y:S04]  /*6e60*/  LDGSTS.E [R153+0x67600], desc[UR34][R240.64], P6 ;  /* 0x67600000f0997fae */ /* 0x000fe8000b121862 */
[----:B------:R-:W-:Y:S04]  /*6e70*/  LDGSTS.E [R153+0x67a00], desc[UR34][R242.64], P6 ;  /* 0x67a00000f2997fae */ /* 0x000fe8000b121862 */
[----:B------:R-:W-:Y:S01]  /*6e80*/  LDGSTS.E [R153+0x67e00], desc[UR34][R250.64], P6 ;  /* 0x67e00000fa997fae */ /* 0x000fe2000b121862 */
[----:B------:R-:W-:Y:S01]  /*6e90*/  ISETP.GE.U32.AND P6, PT, R4, 0x7fffffbf, PT ;  /* 0x7fffffbf0400780c */ /* 0x000fe20003fc6070 */
[----:B------:R-:W-:-:S02]  /*6ea0*/  VIADD R4, R22, 0xffffffdd ;  /* 0xffffffdd16047836 */ /* 0x000fc40000000000 */
[----:B------:R-:W3:Y:S04]  /*6eb0*/  LDL.LU.64 R22, [R1+0xe0] ;  /* 0x0000e00001167983 */ /* 0x000ee80000300a00 */
[----:B------:R-:W3:Y:S04]  /*6ec0*/  LDL.LU.64 R104, [R1+0xd8] ;  /* 0x0000d80001687983 */ /* 0x000ee80000300a00 */
[----:B------:R-:W3:Y:S04]  /*6ed0*/  LDL.LU.64 R236, [R1+0xd0] ;  /* 0x0000d00001ec7983 */ /* 0x000ee80000300a00 */
[----:B------:R-:W3:Y:S01]  /*6ee0*/  LDL.LU.64 R250, [R1+0xc8] ;  /* 0x0000c80001fa7983 */ /* 0x000ee20000300a00 */
[----:B------:R-:W-:-:S03]  /*6ef0*/  IMAD.WIDE R100, R2, 0x4, R100 ;  /* 0x0000000402647825 */ /* 0x000fc600078e0264 */
[----:B------:R-:W0:Y:S01]  /*6f00*/  LDGDEPBAR ;  /* 0x00000000000079af */ /* 0x000e220000000000 */
[----:B------:R-:W-:Y:S06]  /*6f10*/  BAR.SYNC.DEFER_BLOCKING 0x0 ;  /* 0x0000000000007b1d */ /* 0x000fec0000010000 */
[----:B------:R1:W-:Y:S04]  /*6f20*/  STL.64 [R1+0x3e0], R94 ;  /* 0x0003e05e01007387 */ /* 0x0003e80000100a00 */
[----:B------:R-:W-:Y:S04]  /*6f30*/  STL.64 [R1+0x3d8], R96 ;  /* 0x0003d86001007387 */ /* 0x000fe80000100a00 */
[----:B------:R-:W-:Y:S04]  /*6f40*/  STL.64 [R1+0x3d0], R98 ;  /* 0x0003d06201007387 */ /* 0x000fe80000100a00 */
[----:B------:R2:W-:Y:S04]  /*6f50*/  STL.64 [R1+0x3c8], R100 ;  /* 0x0003c86401007387 */ /* 0x0005e80000100a00 */
[----:B------:R-:W-:Y:S01]  /*6f60*/  @!PT LDS RZ, [RZ] ;  /* 0x00000000fffff984 */ /* 0x000fe20000000800 */
[----:B------:R-:W-:Y:S01]  /*6f70*/  @!PT LDS RZ, [RZ] ;  /* 0x00000000fffff984 */ /* 0x000fe20000000800 */
[----:B------:R-:W-:Y:S01]  /*6f80*/  @!PT LDS RZ, [RZ] ;  /* 0x00000000fffff984 */ /* 0x000fe20000000800 */
[----:B------:R1:W-:Y:S04]  /*6f90*/  LDGSTS.E [R0+0x10000], desc[UR34][R94.64], !P5 ;  /* 0x100000005e007fae */ /* 0x0003e8000e921862 */
[----:B------:R-:W3:Y:S04]  /*6fa0*/  LDL.LU.64 R240, [R1+0xc0] ;  /* 0x0000c00001f07983 */ /* 0x000ee80000300a00 */
[----:B------:R-:W-:Y:S04]  /*6fb0*/  LDGSTS.E [R0+0x14000], desc[UR34][R96.64], !P5 ;  /* 0x1400000060007fae */ /* 0x000fe8000e921862 */
[----:B------:R-:W-:Y:S01]  /*6fc0*/  LDGSTS.E [R0+0x18000], desc[UR34][R98.64], !P5 ;  /* 0x1800000062007fae */ /* 0x000fe2000e921862 */
[----:B-1----:R-:W1:Y:S03]  /*6fd0*/  LDC R95, c[0x0][0x230] ;  /* 0x00008c00ff5f7b82 */ /* 0x002e660000000800 */
[----:B------:R-:W3:Y:S04]  /*6fe0*/  LDL.LU.64 R238, [R1+0xb8] ;  /* 0x0000b80001ee7983 */ /* 0x000ee80000300a00 */
[----:B------:R2:W-:Y:S01]  /*6ff0*/  LDGSTS.E [R0+0x1c000], desc[UR34][R100.64], !P5 ;  /* 0x1c00000064007fae */ /* 0x0005e2000e921862 */
[----:B------:R-:W1:Y:S03]  /*7000*/  LDC R94, c[0x0][0x230] ;  /* 0x00008c00ff5e7b82 */ /* 0x000e660000000800 */
[----:B------:R-:W3:Y:S01]  /*7010*/  LDL.LU.64 R242, [R1+0xb0] ;  /* 0x0000b00001f27983 */ /* 0x000ee20000300a00 */
[----:B----4-:R-:W-:-:S04]  /*7020*/  IMAD.WIDE R154, R2, 0x4, R154 ;  /* 0x00000004029a7825 */ /* 0x010fc800078e029a */
[C---:B--2---:R-:W-:Y:S01]  /*7030*/  IMAD.WIDE R100, R2.reuse, 0x4, R244 ;  /* 0x0000000402647825 */ /* 0x044fe200078e02f4 */
[----:B------:R-:W-:Y:S03]  /*7040*/  STL.64 [R1+0x3c0], R154 ;  /* 0x0003c09a01007387 */ /* 0x000fe60000100a00 */
[C---:B---3--:R-:W-:Y:S01]  /*7050*/  IMAD.WIDE R98, R2.reuse, 0x4, R246 ;  /* 0x0000000402627825 */ /* 0x048fe200078e02f6 */
[----:B------:R2:W-:Y:S03]  /*7060*/  STL.64 [R1+0x3b8], R100 ;  /* 0x0003b86401007387 */ /* 0x0005e60000100a00 */
[C---:B------:R-:W-:Y:S01]  /*7070*/  IMAD.WIDE R96, R2.reuse, 0x4, R248 ;  /* 0x0000000402607825 */ /* 0x040fe200078e02f8 */
[----:B------:R-:W-:Y:S04]  /*7080*/  LDGSTS.E [R0+0x10004], desc[UR34][R154.64], !P6 ;  /* 0x100040009a007fae */ /* 0x000fe8000f121862 */
[----:B------:R3:W-:Y:S04]  /*7090*/  STL.64 [R1+0x3b0], R98 ;  /* 0x0003b06201007387 */ /* 0x0007e80000100a00 */
[----:B------:R-:W4:Y:S04]  /*70a0*/  LDL.LU.64 R244, [R1+0xa8] ;  /* 0x0000a80001f47983 */ /* 0x000f280000300a00 */
[----:B------:R2:W-:Y:S04]  /*70b0*/  LDGSTS.E [R0+0x14004], desc[UR34][R100.64], !P6 ;  /* 0x1400400064007fae */ /* 0x0005e8000f121862 */
[----:B------:R1:W-:Y:S04]  /*70c0*/  STL.64 [R1+0x3a8], R96 ;  /* 0x0003a86001007387 */ /* 0x0003e80000100a00 */
[----:B------:R3:W-:Y:S01]  /*70d0*/  LDGSTS.E [R0+0x18004], desc[UR34][R98.64], !P6 ;  /* 0x1800400062007fae */ /* 0x0007e2000f121862 */
[----:B--2---:R-:W-:-:S03]  /*70e0*/  IMAD.WIDE R100, R2, 0x4, R22 ;  /* 0x0000000402647825 */ /* 0x004fc600078e0216 */
[----:B------:R1:W-:Y:S04]  /*70f0*/  LDGSTS.E [R0+0x1c004], desc[UR34][R96.64], !P6 ;  /* 0x1c00400060007fae */ /* 0x0003e8000f121862 */
[----:B------:R-:W2:Y:S01]  /*7100*/  LDL.LU.64 R246, [R1+0xa0] ;  /* 0x0000a00001f67983 */ /* 0x000ea20000300a00 */
[----:B---3--:R-:W-:-:S03]  /*7110*/  IMAD.WIDE R98, R2, 0x4, R104 ;  /* 0x0000000402627825 */ /* 0x008fc600078e0268 */
[----:B------:R-:W3:Y:S01]  /*7120*/  LDL.LU.64 R154, [R1+0x98] ;  /* 0x00009800019a7983 */ /* 0x000ee20000300a00 */
[----:B-1----:R-:W-:-:S03]  /*7130*/  IMAD.WIDE R96, R2, 0x4, R236 ;  /* 0x0000000402607825 */ /* 0x002fc600078e02ec */
[----:B------:R-:W3:Y:S04]  /*7140*/  LDL.LU.64 R248, [R1+0x90] ;  /* 0x0000900001f87983 */ /* 0x000ee80000300a00 */
[----:B------:R1:W-:Y:S01]  /*7150*/  STL.64 [R1+0x3a0], R100 ;  /* 0x0003a06401007387 */ /* 0x0003e20000100a00 */
[----:B------:R-:W-:-:S03]  /*7160*/  IMAD.WIDE R22, R2, 0x4, R250 ;  /* 0x0000000402167825 */ /* 0x000fc600078e02fa */
[----:B------:R-:W-:Y:S04]  /*7170*/  STL.64 [R1+0x398], R98 ;  /* 0x0003986201007387 */ /* 0x000fe80000100a00 */
[----:B------:R-:W-:Y:S04]  /*7180*/  STL.64 [R1+0x390], R96 ;  /* 0x0003906001007387 */ /* 0x000fe80000100a00 */
[----:B------:R-:W3:Y:S01]  /*7190*/  LDL.LU.64 R250, [R1+0x88] ;  /* 0x0000880001fa7983 */ /* 0x000ee20000300a00 */
[----:B------:R-:W-:Y:S01]  /*71a0*/  ISETP.GE.U32.AND P5, PT, R4, 0x7fffffbe, PT ;  /* 0x7fffffbe0400780c */ /* 0x000fe20003fa6070 */
[----:B------:R-:W-:-:S02]  /*71b0*/  VIADD R4, R156, 0xffffffdc ;  /* 0xffffffdc9c047836 */ /* 0x000fc40000000000 */
[----:B------:R1:W-:Y:S03]  /*71c0*/  STL.64 [R1+0x388], R22 ;  /* 0x0003881601007387 */ /* 0x0003e60000100a00 */
[----:B------:R-:W-:Y:S01]  /*71d0*/  ISETP.GE.U32.AND P6, PT, R4, 0x7fffffbd, PT ;  /* 0x7fffffbd0400780c */ /* 0x000fe20003fc6070 */
[----:B------:R-:W-:-:S06]  /*71e0*/  IMAD.WIDE R240, R2, 0x4, R240 ;  /* 0x0000000402f07825 */ /* 0x000fcc00078e02f0 */
[----:B------:R1:W-:Y:S04]  /*71f0*/  LDGSTS.E [R0+0x10008], desc[UR34][R100.64], !P5 ;  /* 0x1000800064007fae */ /* 0x0003e8000e921862 */
[----:B------:R-:W-:Y:S01]  /*7200*/  LDGSTS.E [R0+0x14008], desc[UR34][R98.64], !P5 ;  /* 0x1400800062007fae */ /* 0x000fe2000e921862 */
[----:B------:R-:W-:-:S03]  /*7210*/  IMAD.WIDE R238, R2, 0x4, R238 ;  /* 0x0000000402ee7825 */ /* 0x000fc600078e02ee */
[----:B------:R1:W-:Y:S04]  /*7220*/  LDGSTS.E [R0+0x18008], desc[UR34][R96.64], !P5 ;  /* 0x1800800060007fae */ /* 0x0003e8000e921862 */
[----:B------:R-:W-:Y:S01]  /*7230*/  LDGSTS.E [R0+0x1c008], desc[UR34][R22.64], !P5 ;  /* 0x1c00800016007fae */ /* 0x000fe2000e921862 */
[----:B------:R-:W-:Y:S02]  /*7240*/  VIADD R4, R102, 0xffffffdb ;  /* 0xffffffdb66047836 */ /* 0x000fe40000000000 */
[----:B-1----:R-:W-:Y:S01]  /*7250*/  IMAD.WIDE R100, R2, 0x4, R242 ;  /* 0x0000000402647825 */ /* 0x002fe200078e02f2 */
[----:B------:R-:W-:Y:S01]  /*7260*/  LDGSTS.E [R0+0x1000c], desc[UR34][R240.64], !P6 ;  /* 0x1000c000f0007fae */ /* 0x000fe2000f121862 */
[----:B------:R-:W1:Y:S03]  /*7270*/  LDC R102, c[0x0][0x230] ;  /* 0x00008c00ff667b82 */ /* 0x000e660000000800 */
[----:B------:R-:W3:Y:S05]  /*7280*/  LDL.LU.64 R22, [R1+0x80] ;  /* 0x0000800001167983 */ /* 0x000eea0000300a00 */
[----:B------:R-:W1:Y:S01]  /*7290*/  LDC R96, c[0x0][0x230] ;  /* 0x00008c00ff607b82 */ /* 0x000e620000000800 */
[----:B------:R-:W-:Y:S04]  /*72a0*/  STL.64 [R1+0x380], R240 ;  /* 0x000380f001007387 */ /* 0x000fe80000100a00 */
[----:B------:R-:W3:Y:S04]  /*72b0*/  LDL.LU.64 R104, [R1+0x78] ;  /* 0x0000780001687983 */ /* 0x000ee80000300a00 */
[----:B------:R4:W-:Y:S04]  /*72c0*/  STL.64 [R1+0x378], R238 ;  /* 0x000378ee01007387 */ /* 0x0009e80000100a00 */
[----:B------:R-:W3:Y:S01]  /*72d0*/  LDL.LU.64 R156, [R1+0x70] ;  /* 0x00007000019c7983 */ /* 0x000ee20000300a00 */
[----:B------:R-:W-:-:S03]  /*72e0*/  ISETP.GE.U32.AND P5, PT, R4, 0x7fffffbc, PT ;  /* 0x7fffffbc0400780c */ /* 0x000fc60003fa6070 */
[----:B------:R3:W-:Y:S04]  /*72f0*/  STL.64 [R1+0x370], R100 ;  /* 0x0003706401007387 */ /* 0x0007e80000100a00 */
[----:B------:R-:W3:Y:S04]  /*7300*/  LDL.LU.64 R236, [R1+0x68] ;  /* 0x0000680001ec7983 */ /* 0x000ee80000300a00 */
[----:B------:R-:W-:Y:S04]  /*7310*/  LDGSTS.E [R0+0x1400c], desc[UR34][R238.64], !P6 ;  /* 0x1400c000ee007fae */ /* 0x000fe8000f121862 */
[----:B------:R1:W-:Y:S01]  /*7320*/  LDGSTS.E [R0+0x1800c], desc[UR34][R100.64], !P6 ;  /* 0x1800c00064007fae */ /* 0x0003e2000f121862 */
[----:B----4-:R-:W-:-:S05]  /*7330*/  IMAD.WIDE R98, R2, 0x4, R244 ;  /* 0x0000000402627825 */ /* 0x010fca00078e02f4 */
[----:B------:R4:W-:Y:S04]  /*7340*/  STL.64 [R1+0x368], R98 ;  /* 0x0003686201007387 */ /* 0x0009e80000100a00 */
[----:B------:R-:W4:Y:S04]  /*7350*/  LDL.LU.64 R238, [R1+0x60] ;  /* 0x0000600001ee7983 */ /* 0x000f280000300a00 */
[----:B------:R4:W-:Y:S01]  /*7360*/  LDGSTS.E [R0+0x1c00c], desc[UR34][R98.64], !P6 ;  /* 0x1c00c00062007fae */ /* 0x0009e2000f121862 */
[----:B--2---:R-:W-:-:S04]  /*7370*/  IMAD.WIDE R246, R2, 0x4, R246 ;  /* 0x0000000402f67825 */ /* 0x004fc800078e02f6 */
[C---:B---3--:R-:W-:Y:S01]  /*7380*/  IMAD.WIDE R154, R2.reuse, 0x4, R154 ;  /* 0x00000004029a7825 */ /* 0x048fe200078e029a */
[----:B------:R2:W-:Y:S03]  /*7390*/  STL.64 [R1+0x360], R246 ;  /* 0x000360f601007387 */ /* 0x0005e60000100a00 */
[C---:B-1----:R-:W-:Y:S01]  /*73a0*/  IMAD.WIDE R100, R2.reuse, 0x4, R248 ;  /* 0x0000000402647825 */ /* 0x042fe200078e02f8 */
[----:B------:R-:W3:Y:S04]  /*73b0*/  LDL.LU.64 R240, [R1+0x58] ;  /* 0x0000580001f07983 */ /* 0x000ee80000300a00 */
[----:B------:R1:W-:Y:S04]  /*73c0*/  STL.64 [R1+0x358], R154 ;  /* 0x0003589a01007387 */ /* 0x0003e80000100a00 */
[----:B------:R-:W3:Y:S04]  /*73d0*/  LDL.LU.64 R242, [R1+0x50] ;  /* 0x0000500001f27983 */ /* 0x000ee80000300a00 */
[----:B------:R-:W-:Y:S01]  /*73e0*/  STL.64 [R1+0x350], R100 ;  /* 0x0003506401007387 */ /* 0x000fe20000100a00 */
[----:B----4-:R-:W-:-:S03]  /*73f0*/  IMAD.WIDE R98, R2, 0x4, R250 ;  /* 0x0000000402627825 */ /* 0x010fc600078e02fa */
[----:B------:R-:W4:Y:S04]  /*7400*/  LDL.LU.64 R244, [R1+0x48] ;  /* 0x0000480001f47983 */ /* 0x000f280000300a00 */
[----:B------:R-:W-:Y:S04]  /*7410*/  LDGSTS.E [R3+0x10000], desc[UR34][R246.64], !P5 ;  /* 0x10000000f6037fae */ /* 0x000fe8000e921862 */
[----:B------:R1:W-:Y:S04]  /*7420*/  STL.64 [R1+0x348], R98 ;  /* 0x0003486201007387 */ /* 0x0003e80000100a00 */
[----:B------:R-:W-:Y:S04]  /*7430*/  LDGSTS.E [R3+0x14000], desc[UR34][R154.64], !P5 ;  /* 0x140000009a037fae */ /* 0x000fe8000e921862 */
[----:B--2---:R-:W2:Y:S04]  /*7440*/  LDL.LU.64 R246, [R1+0x40] ;  /* 0x0000400001f67983 */ /* 0x004ea80000300a00 */
[----:B------:R-:W2:Y:S04]  /*7450*/  LDL.LU.64 R248, [R1+0x38] ;  /* 0x0000380001f87983 */ /* 0x000ea80000300a00 */
[----:B------:R-:W2:Y:S04]  /*7460*/  LDL.LU.64 R250, [R1+0x30] ;  /* 0x0000300001fa7983 */ /* 0x000ea80000300a00 */
[----:B-1----:R-:W2:Y:S01]  /*7470*/  LDL.LU.64 R154, [R1+0x28] ;  /* 0x00002800019a7983 */ /* 0x002ea20000300a00 */
[----:B------:R-:W-:-:S02]  /*7480*/  VIADD R4, R95, 0xffffffda ;  /* 0xffffffda5f047836 */ /* 0x000fc40000000000 */
[----:B------:R-:W1:Y:S01]  /*7490*/  LDC R95, c[0x0][0x230] ;  /* 0x00008c00ff5f7b82 */ /* 0x000e620000000800 */
[----:B------:R-:W-:Y:S02]  /*74a0*/  LDGSTS.E [R3+0x18000], desc[UR34][R100.64], !P5 ;  /* 0x1800000064037fae */ /* 0x000fe4000e921862 */
[----:B------:R-:W-:Y:S01]  /*74b0*/  ISETP.GE.U32.AND P6, PT, R4, 0x7fffffbb, PT ;  /* 0x7fffffbb0400780c */ /* 0x000fe20003fc6070 */
[----:B------:R-:W-:Y:S01]  /*74c0*/  VIADD R4, R94, 0xffffffd9 ;  /* 0xffffffd95e047836 */ /* 0x000fe20000000000 */
[----:B------:R1:W-:Y:S01]  /*74d0*/  LDGSTS.E [R3+0x1c000], desc[UR34][R98.64], !P5 ;  /* 0x1c00000062037fae */ /* 0x0003e2000e921862 */
[----:B------:R-:W-:Y:S02]  /*74e0*/  IMAD.WIDE R22, R2, 0x4, R22 ;  /* 0x0000000402167825 */ /* 0x000fe400078e0216 */
[----:B------:R-:W2:Y:S01]  /*74f0*/  LDC R94, c[0x0][0x230] ;  /* 0x00008c00ff5e7b82 */ /* 0x000ea20000000800 */
[----:B------:R-:W-:Y:S01]  /*7500*/  ISETP.GE.U32.AND P5, PT, R4, 0x7fffffba, PT ;  /* 0x7fffffba0400780c */ /* 0x000fe20003fa6070 */
[----:B------:R-:W-:Y:S01]  /*7510*/  VIADD R4, R96, 0xffffffd8 ;  /* 0xffffffd860047836 */ /* 0x000fe20000000000 */
[----:B------:R-:W-:Y:S01]  /*7520*/  STL.64 [R1+0x340], R22 ;  /* 0x0003401601007387 */ /* 0x000fe20000100a00 */
[----:B------:R-:W-:-:S04]  /*7530*/  IMAD.WIDE R104, R2, 0x4, R104 ;  /* 0x0000000402687825 */ /* 0x000fc800078e0268 */
[----:B------:R-:W-:Y:S04]  /*7540*/  LDGSTS.E [R3+0x10004], desc[UR34][R22.64], !P6 ;  /* 0x1000400016037fae */ /* 0x000fe8000f121862 */
[----:B------:R-:W-:Y:S01]  /*7550*/  LDGSTS.E [R3+0x14004], desc[UR34][R104.64], !P6 ;  /* 0x1400400068037fae */ /* 0x000fe2000f121862 */
[----:B-1----:R-:W-:-:S04]  /*7560*/  IMAD.WIDE R98, R2, 0x4, R156 ;  /* 0x0000000402627825 */ /* 0x002fc800078e029c */
[----:B------:R-:W-:Y:S02]  /*7570*/  IMAD.MOV.U32 R96, RZ, RZ, R98 ;  /* 0x000000ffff607224 */ /* 0x000fe400078e0062 */
[----:B------:R-:W-:Y:S02]  /*7580*/  IMAD.MOV.U32 R97, RZ, RZ, R99 ;  /* 0x000000ffff617224 */ /* 0x000fe400078e0063 */
[----:B------:R-:W-:Y:S01]  /*7590*/  IMAD.WIDE R236, R2, 0x4, R236 ;  /* 0x0000000402ec7825 */ /* 0x000fe200078e02ec */
[----:B------:R1:W-:Y:S04]  /*75a0*/  STL.64 [R1+0x330], R98 ;  /* 0x0003306201007387 */ /* 0x0003e80000100a00 */
[----:B------:R1:W-:Y:S04]  /*75b0*/  STL.64 [R1+0x338], R104 ;  /* 0x0003386801007387 */ /* 0x0003e80000100a00 */
[----:B------:R-:W2:Y:S04]  /*75c0*/  LDL.LU.64 R156, [R1+0x20] ;  /* 0x00002000019c7983 */ /* 0x000ea80000300a00 */
[----:B------:R1:W-:Y:S04]  /*75d0*/  STL.64 [R1+0x328], R236 ;  /* 0x000328ec01007387 */ /* 0x0003e80000100a00 */
[----:B------:R1:W-:Y:S04]  /*75e0*/  LDGSTS.E [R3+0x18004], desc[UR34][R96.64], !P6 ;  /* 0x1800400060037fae */ /* 0x0003e8000f121862 */
[----:B------:R-:W2:Y:S04]  /*75f0*/  LDL.LU.64 R100, [R1+0x18] ;  /* 0x0000180001647983 */ /* 0x000ea80000300a00 */
[----:B------:R-:W-:Y:S01]  /*7600*/  LDGSTS.E [R3+0x1c004], desc[UR34][R236.64], !P6 ;  /* 0x1c004000ec037fae */ /* 0x000fe2000f121862 */
[----:B------:R-:W-:-:S03]  /*7610*/  ISETP.GE.U32.AND P6, PT, R4, 0x7fffffb9, PT ;  /* 0x7fffffb90400780c */ /* 0x000fc60003fc6070 */
[----:B-1----:R-:W2:Y:S01]  /*7620*/  LDL.LU.64 R98, [R1+0x10] ;  /* 0x0000100001627983 */ /* 0x002ea20000300a00 */
[----:B------:R-:W1:Y:S03]  /*7630*/  LDC R96, c[0x0][0x230] ;  /* 0x00008c00ff607b82 */ /* 0x000e660000000800 */
[----:B------:R-:W2:Y:S04]  /*7640*/  LDL.LU.64 R22, [R1+0x8] ;  /* 0x0000080001167983 */ /* 0x000ea80000300a00 */
[----:B------:R-:W2:Y:S04]  /*7650*/  LDL.LU.64 R104, [R1+0x1570] ;  /* 0x0015700001687983 */ /* 0x000ea80000300a00 */
[----:B------:R-:W2:Y:S01]  /*7660*/  LDL.LU.64 R236, [R1+0x1568] ;  /* 0x0015680001ec7983 */ /* 0x000ea20000300a00 */
[----:B------:R-:W-:-:S05]  /*7670*/  IMAD.WIDE R238, R2, 0x4, R238 ;  /* 0x0000000402ee7825 */ /* 0x000fca00078e02ee */
[----:B------:R1:W-:Y:S04]  /*7680*/  STL.64 [R1+0x320], R238 ;  /* 0x000320ee01007387 */ /* 0x0003e80000100a00 */
[----:B------:R-:W-:Y:S01]  /*7690*/  LDGSTS.E [R3+0x10008], desc[UR34][R238.64], !P5 ;  /* 0x10008000ee037fae */ /* 0x000fe2000e921862 */
[----:B---3--:R-:W-:-:S05]  /*76a0*/  IMAD.WIDE R240, R2, 0x4, R240 ;  /* 0x0000000402f07825 */ /* 0x008fca00078e02f0 */
[----:B------:R3:W-:Y:S01]  /*76b0*/  STL.64 [R1+0x318], R240 ;  /* 0x000318f001007387 */ /* 0x0007e20000100a00 */
[----:B------:R-:W-:-:S03]  /*76c0*/  IMAD.WIDE R242, R2, 0x4, R242 ;  /* 0x0000000402f27825 */ /* 0x000fc600078e02f2 */
[----:B-1----:R-:W2:Y:S04]  /*76d0*/  LDL.LU.64 R238, [R1+0x1560] ;  /* 0x0015600001ee7983 */ /* 0x002ea80000300a00 */
[----:B------:R1:W-:Y:S01]  /*76e0*/  STL.64 [R1+0x310], R242 ;  /* 0x000310f201007387 */ /* 0x0003e20000100a00 */
[----:B----4-:R-:W-:-:S03]  /*76f0*/  IMAD.WIDE R244, R2, 0x4, R244 ;  /* 0x0000000402f47825 */ /* 0x010fc600078e02f4 */
[----:B------:R-:W-:Y:S04]  /*7700*/  LDGSTS.E [R3+0x14008], desc[UR34][R240.64], !P5 ;  /* 0x14008000f0037fae */ /* 0x000fe8000e921862 */
[----:B------:R-:W-:Y:S04]  /*7710*/  LDGSTS.E [R3+0x18008], desc[UR34][R242.64], !P5 ;  /* 0x18008000f2037fae */ /* 0x000fe8000e921862 */
[----:B------:R-:W-:Y:S04]  /*7720*/  LDGSTS.E [R3+0x1c008], desc[UR34][R244.64], !P5 ;  /* 0x1c008000f4037fae */ /* 0x000fe8000e921862 */
[----:B---3--:R-:W3:Y:S01]  /*7730*/  LDL.LU.64 R240, [R1+0x1558] ;  /* 0x0015580001f07983 */ /* 0x008ee20000300a00 */
[----:B--2---:R-:W-:-:S03]  /*7740*/  IMAD.WIDE R246, R2, 0x4, R246 ;  /* 0x0000000402f67825 */ /* 0x004fc600078e02f6 */
[----:B------:R2:W-:Y:S01]  /*7750*/  STL.64 [R1+0x308], R244 ;  /* 0x000308f401007387 */ /* 0x0005e20000100a00 */
[----:B------:R-:W-:-:S03]  /*7760*/  IMAD.WIDE R248, R2, 0x4, R248 ;  /* 0x0000000402f87825 */ /* 0x000fc600078e02f8 */
[----:B-1----:R-:W4:Y:S01]  /*7770*/  LDL.LU.64 R242, [R1+0x1550] ;  /* 0x0015500001f27983 */ /* 0x002f220000300a00 */
[----:B------:R-:W-:-:S03]  /*7780*/  IMAD.WIDE R250, R2, 0x4, R250 ;  /* 0x0000000402fa7825 */ /* 0x000fc600078e02fa */
[----:B------:R-:W-:Y:S01]  /*7790*/  LDGSTS.E [R3+0x1000c], desc[UR34][R246.64], !P6 ;  /* 0x1000c000f6037fae */ /* 0x000fe2000f121862 */
[----:B------:R-:W-:-:S03]  /*77a0*/  IMAD.WIDE R154, R2, 0x4, R154 ;  /* 0x00000004029a7825 */ /* 0x000fc600078e029a */
[----:B--2---:R-:W2:Y:S04]  /*77b0*/  LDL.LU.64 R244, [R1+0x1548] ;  /* 0x0015480001f47983 */ /* 0x004ea80000300a00 */
[----:B------:R1:W-:Y:S04]  /*77c0*/  STL.64 [R1+0x300], R246 ;  /* 0x000300f601007387 */ /* 0x0003e80000100a00 */
[----:B------:R1:W-:Y:S04]  /*77d0*/  STL.64 [R1+0x2f8], R248 ;  /* 0x0002f8f801007387 */ /* 0x0003e80000100a00 */
[----:B------:R-:W-:Y:S04]  /*77e0*/  LDGSTS.E [R3+0x1400c], desc[UR34][R248.64], !P6 ;  /* 0x1400c000f8037fae */ /* 0x000fe8000f121862 */
[----:B-1----:R-:W3:Y:S04]  /*77f0*/  LDL.LU.64 R246, [R1+0x1540] ;  /* 0x0015400001f67983 */ /* 0x002ee80000300a00 */
[----:B------:R1:W-:Y:S04]  /*7800*/  STL.64 [R1+0x2f0], R250 ;  /* 0x0002f0fa01007387 */ /* 0x0003e80000100a00 */
[----:B------:R-:W4:Y:S04]  /*7810*/  LDL.LU.64 R248, [R1+0x1538] ;  /* 0x0015380001f87983 */ /* 0x000f280000300a00 */
[----:B------:R1:W-:Y:S04]  /*7820*/  STL.64 [R1+0x2e8], R154 ;  /* 0x0002e89a01007387 */ /* 0x0003e80000100a00 */
[----:B------:R-:W-:Y:S04]  /*7830*/  LDGSTS.E [R3+0x1800c], desc[UR34][R250.64], !P6 ;  /* 0x1800c000fa037fae */ /* 0x000fe8000f121862 */
[----:B------:R-:W-:Y:S04]  /*7840*/  LDGSTS.E [R3+0x1c00c], desc[UR34][R154.64], !P6 ;  /* 0x1c00c0009a037fae */ /* 0x000fe8000f121862 */
[----:B-1----:R-:W2:Y:S04]  /*7850*/  LDL.LU.64 R250, [R1+0x1530] ;  /* 0x0015300001fa7983 */ /* 0x002ea80000300a00 */
[----:B------:R-:W2:Y:S01]  /*7860*/  LDL.LU.64 R154, [R1+0x1528] ;  /* 0x00152800019a7983 */ /* 0x000ea20000300a00 */
[----:B------:R-:W-:-:S02]  /*7870*/  VIADD R4, R95, 0xffffffd7 ;  /* 0xffffffd75f047836 */ /* 0x000fc40000000000 */
[----:B------:R-:W1:Y:S03]  /*7880*/  LDC R95, c[0x0][0x230] ;  /* 0x00008c00ff5f7b82 */ /* 0x000e660000000800 */
[----:B------:R-:W-:Y:S01]  /*7890*/  ISETP.GE.U32.AND P5, PT, R4, 0x7fffffb8, PT ;  /* 0x7fffffb80400780c */ /* 0x000fe20003fa6070 */
[----:B------:R-:W-:-:S04]  /*78a0*/  VIADD R4, R94, 0xffffffd6 ;  /* 0xffffffd65e047836 */ /* 0x000fc80000000000 */
[----:B------:R-:W2:Y:S01]  /*78b0*/  LDC R94, c[0x0][0x230] ;  /* 0x00008c00ff5e7b82 */ /* 0x000ea20000000800 */
[----:B------:R-:W-:Y:S01]  /*78c0*/  ISETP.GE.U32.AND P6, PT, R4, 0x7fffffb7, PT ;  /* 0x7fffffb70400780c */ /* 0x000fe20003fc6070 */
[----:B------:R-:W-:-:S04]  /*78d0*/  IMAD.WIDE R156, R2, 0x4, R156 ;  /* 0x00000004029c7825 */ /* 0x000fc800078e029c */
[C---:B------:R-:W-:Y:S02]  /*78e0*/  IMAD.WIDE R100, R2.reuse, 0x4, R100 ;  /* 0x0000000402647825 */ /* 0x040fe400078e0264 */
[----:B------:R-:W-:Y:S02]  /*78f0*/  LDGSTS.E [R5+0x10000], desc[UR34][R156.64], !P5 ;  /* 0x100000009c057fae */ /* 0x000fe4000e921862 */
[C---:B------:R-:W-:Y:S02]  /*7900*/  IMAD.WIDE R98, R2.reuse, 0x4, R98 ;  /* 0x0000000402627825 */ /* 0x040fe400078e0262 */
[----:B------:R-:W-:Y:S02]  /*7910*/  LDGSTS.E [R5+0x14000], desc[UR34][R100.64], !P5 ;  /* 0x1400000064057fae */ /* 0x000fe4000e921862 */
[----:B------:R-:W-:-:S04]  /*7920*/  IMAD.WIDE R22, R2, 0x4, R22 ;  /* 0x0000000402167825 */ /* 0x000fc800078e0216 */
[----:B------:R-:W-:Y:S01]  /*7930*/  VIADD R4, R96, 0xffffffd5 ;  /* 0xffffffd560047836 */ /* 0x000fe20000000000 */
[----:B------:R-:W-:Y:S01]  /*7940*/  STL.64 [R1+0x2e0], R156 ;  /* 0x0002e09c01007387 */ /* 0x000fe20000100a00 */
[----:B------:R-:W2:Y:S03]  /*7950*/  LDC R96, c[0x0][0x230] ;  /* 0x00008c00ff607b82 */ /* 0x000ea60000000800 */
[----:B------:R-:W-:Y:S04]  /*7960*/  LDGSTS.E [R5+0x18000], desc[UR34][R98.64], !P5 ;  /* 0x1800000062057fae */ /* 0x000fe8000e921862 */
[----:B------:R-:W-:Y:S04]  /*7970*/  STL.64 [R1+0x2d8], R100 ;  /* 0x0002d86401007387 */ /* 0x000fe80000100a00 */
[----:B------:R3:W-:Y:S01]  /*7980*/  LDGSTS.E [R5+0x1c000], desc[UR34][R22.64], !P5 ;  /* 0x1c00000016057fae */ /* 0x0007e2000e921862 */
[----:B------:R-:W-:-:S03]  /*7990*/  ISETP.GE.U32.AND P5, PT, R4, 0x7fffffb6, PT ;  /* 0x7fffffb60400780c */ /* 0x000fc60003fa6070 */
[----:B------:R-:W-:Y:S01]  /*79a0*/  STL.64 [R1+0x2d0], R98 ;  /* 0x0002d06201007387 */ /* 0x000fe20000100a00 */
[----:B-1----:R-:W-:Y:S02]  /*79b0*/  VIADD R4, R95, 0xffffffd4 ;  /* 0xffffffd45f047836 */ /* 0x002fe40000000000 */
[----:B------:R-:W1:Y:S01]  /*79c0*/  LDC R95, c[0x0][0x230] ;  /* 0x00008c00ff5f7b82 */ /* 0x000e620000000800 */
[----:B------:R3:W-:Y:S02]  /*79d0*/  STL.64 [R1+0x2c8], R22 ;  /* 0x0002c81601007387 */ /* 0x0007e40000100a00 */
[----:B---3--:R-:W-:-:S04]  /*79e0*/  IMAD.WIDE R22, R2, 0x4, R246 ;  /* 0x0000000402167825 */ /* 0x008fc800078e02f6 */
[----:B----4-:R-:W-:-:S04]  /*79f0*/  IMAD.WIDE R98, R2, 0x4, R248 ;  /* 0x0000000402627825 */ /* 0x010fc800078e02f8 */
[----:B--2---:R-:W-:-:S04]  /*7a00*/  IMAD.WIDE R100, R2, 0x4, R250 ;  /* 0x0000000402647825 */ /* 0x004fc800078e02fa */
[----:B------:R-:W-:-:S05]  /*7a10*/  IMAD.WIDE R154, R2, 0x4, R154 ;  /* 0x00000004029a7825 */ /* 0x000fca00078e029a */
[----:B------:R2:W-:Y:S04]  /*7a20*/  LDGSTS.E [R5+0x10004], desc[UR34][R154.64], !P6 ;  /* 0x100040009a057fae */ /* 0x0005e8000f121862 */
[----:B------:R3:W-:Y:S04]  /*7a30*/  LDGSTS.E [R5+0x14004], desc[UR34][R100.64], !P6 ;  /* 0x1400400064057fae */ /* 0x0007e8000f121862 */
[----:B------:R4:W-:Y:S04]  /*7a40*/  LDGSTS.E [R5+0x18004], desc[UR34][R98.64], !P6 ;  /* 0x1800400062057fae */ /* 0x0009e8000f121862 */
[----:B------:R2:W-:Y:S04]  /*7a50*/  STL.64 [R1+0x2c0], R154 ;  /* 0x0002c09a01007387 */ /* 0x0005e80000100a00 */
[----:B------:R1:W-:Y:S01]  /*7a60*/  LDGSTS.E [R5+0x1c004], desc[UR34][R22.64], !P6 ;  /* 0x1c00400016057fae */ /* 0x0003e2000f121862 */
[----:B------:R-:W-:-:S03]  /*7a70*/  ISETP.GE.U32.AND P6, PT, R4, 0x7fffffb5, PT ;  /* 0x7fffffb50400780c */ /* 0x000fc60003fc6070 */
[----:B------:R3:W-:Y:S01]  /*7a80*/  STL.64 [R1+0x2b8], R100 ;  /* 0x0002b86401007387 */ /* 0x0007e20000100a00 */
[----:B--2---:R-:W-:-:S03]  /*7a90*/  IMAD.WIDE R154, R2, 0x4, R244 ;  /* 0x00000004029a7825 */ /* 0x004fc600078e02f4 */
[----:B------:R4:W-:Y:S04]  /*7aa0*/  STL.64 [R1+0x2b0], R98 ;  /* 0x0002b06201007387 */ /* 0x0009e80000100a00 */
[----:B------:R1:W-:Y:S01]  /*7ab0*/  STL.64 [R1+0x2a8], R22 ;  /* 0x0002a81601007387 */ /* 0x0003e20000100a00 */
[----:B---3--:R-:W-:-:S03]  /*7ac0*/  IMAD.WIDE R100, R2, 0x4, R242 ;  /* 0x0000000402647825 */ /* 0x008fc600078e02f2 */
[----:B------:R2:W-:Y:S01]  /*7ad0*/  LDGSTS.E [R5+0x10008], desc[UR34][R154.64], !P5 ;  /* 0x100080009a057fae */ /* 0x0005e2000e921862 */
[----:B----4-:R-:W-:-:S03]  /*7ae0*/  IMAD.WIDE R98, R2, 0x4, R240 ;  /* 0x0000000402627825 */ /* 0x010fc600078e02f0 */
[----:B------:R3:W-:Y:S01]  /*7af0*/  LDGSTS.E [R5+0x14008], desc[UR34][R100.64], !P5 ;  /* 0x1400800064057fae */ /* 0x0007e2000e921862 */
[----:B-1----:R-:W-:-:S03]  /*7b00*/  IMAD.WIDE R22, R2, 0x4, R238 ;  /* 0x0000000402167825 */ /* 0x002fc600078e02ee */
[----:B------:R2:W-:Y:S01]  /*7b10*/  STL.64 [R1+0x2a0], R154 ;  /* 0x0002a09a01007387 */ /* 0x0005e20000100a00 */
[----:B------:R-:W-:-:S03]  /*7b20*/  VIADD R4, R94, 0xffffffd3 ;  /* 0xffffffd35e047836 */ /* 0x000fc60000000000 */
[----:B------:R1:W-:Y:S01]  /*7b30*/  LDGSTS.E [R5+0x18008], desc[UR34][R98.64], !P5 ;  /* 0x1800800062057fae */ /* 0x0003e2000e921862 */
[----:B------:R-:W4:Y:S03]  /*7b40*/  LDC R94, c[0x0][0x230] ;  /* 0x00008c00ff5e7b82 */ /* 0x000f260000000800 */
[----:B------:R3:W-:Y:S04]  /*7b50*/  STL.64 [R1+0x298], R100 ;  /* 0x0002986401007387 */ /* 0x0007e80000100a00 */
[----:B------:R1:W-:Y:S01]  /*7b60*/  LDGSTS.E [R5+0x1c008], desc[UR34][R22.64], !P5 ;  /* 0x1c00800016057fae */ /* 0x0003e2000e921862 */
[----:B--2---:R-:W-:Y:S01]  /*7b70*/  IMAD.WIDE R154, R2, 0x4, R236 ;  /* 0x00000004029a7825 */ /* 0x004fe200078e02ec */
[----:B------:R-:W-:-:S02]  /*7b80*/  ISETP.GE.U32.AND P5, PT, R4, 0x7fffffb4, PT ;  /* 0x7fffffb40400780c */ /* 0x000fc40003fa6070 */
[----:B------:R1:W-:Y:S01]  /*7b90*/  STL.64 [R1+0x290], R98 ;  /* 0x0002906201007387 */ /* 0x0003e20000100a00 */
[----:B------:R-:W-:Y:S02]  /*7ba0*/  VIADD R4, R96, 0xffffffd2 ;  /* 0xffffffd260047836 */ /* 0x000fe40000000000 */
[----:B------:R-:W2:Y:S01]  /*7bb0*/  LDC R96, c[0x0][0x230] ;  /* 0x00008c00ff607b82 */ /* 0x000ea20000000800 */
[C---:B---3--:R-:W-:Y:S01]  /*7bc0*/  IMAD.WIDE R100, R2.reuse, 0x4, R104 ;  /* 0x0000000402647825 */ /* 0x048fe200078e0268 */
[----:B------:R3:W-:Y:S04]  /*7bd0*/  STL.64 [R1+0x288], R22 ;  /* 0x0002881601007387 */ /* 0x0007e80000100a00 */
[----:B------:R-:W-:Y:S01]  /*7be0*/  LDGSTS.E [R5+0x1000c], desc[UR34][R154.64], !P6 ;  /* 0x1000c0009a057fae */ /* 0x000fe2000f121862 */
[----:B-1----:R-:W-:-:S03]  /*7bf0*/  IMAD.WIDE R98, R2, 0x4, R106 ;  /* 0x0000000402627825 */ /* 0x002fc600078e026a */
[----:B------:R1:W-:Y:S01]  /*7c00*/  LDGSTS.E [R5+0x1400c], desc[UR34][R100.64], !P6 ;  /* 0x1400c00064057fae */ /* 0x0003e2000f121862 */
[----:B---3--:R-:W-:-:S03]  /*7c10*/  IMAD.WIDE R22, R2, 0x4, R108 ;  /* 0x0000000402167825 */ /* 0x008fc600078e026c */
[----:B------:R3:W-:Y:S01]  /*7c20*/  LDGSTS.E [R5+0x1800c], desc[UR34][R98.64], !P6 ;  /* 0x1800c00062057fae */ /* 0x0007e2000f121862 */
[----:B------:R-:W-:-:S03]  /*7c30*/  IMAD.WIDE R104, R2, 0x4, R110 ;  /* 0x0000000402687825 */ /* 0x000fc600078e026e */
[----:B------:R-:W-:Y:S04]  /*7c40*/  STL.64 [R1+0x280], R154 ;  /* 0x0002809a01007387 */ /* 0x000fe80000100a00 */
[----:B------:R4:W-:Y:S01]  /*7c50*/  LDGSTS.E [R5+0x1c00c], desc[UR34][R22.64], !P6 ;  /* 0x1c00c00016057fae */ /* 0x0009e2000f121862 */
[----:B------:R-:W-:-:S03]  /*7c60*/  ISETP.GE.U32.AND P6, PT, R4, 0x7fffffb3, PT ;  /* 0x7fffffb30400780c */ /* 0x000fc60003fc6070 */
[----:B------:R1:W-:Y:S01]  /*7c70*/  STL.64 [R1+0x278], R100 ;  /* 0x0002786401007387 */ /* 0x0003e20000100a00 */
[----:B------:R-:W-:Y:S02]  /*7c80*/  VIADD R4, R95, 0xffffffd1 ;  /* 0xffffffd15f047836 */ /* 0x000fe40000000000 */
[----:B------:R-:W2:Y:S01]  /*7c90*/  LDC R95, c[0x0][0x230] ;  /* 0x00008c00ff5f7b82 */ /* 0x000ea20000000800 */
[----:B------:R3:W-:Y:S04]  /*7ca0*/  STL.64 [R1+0x270], R98 ;  /* 0x0002706201007387 */ /* 0x0007e80000100a00 */
[----:B------:R4:W-:Y:S01]  /*7cb0*/  STL.64 [R1+0x268], R22 ;  /* 0x0002681601007387 */ /* 0x0009e20000100a00 */
[----:B-1----:R-:W-:-:S03]  /*7cc0*/  IMAD.WIDE R100, R2, 0x4, R112 ;  /* 0x0000000402647825 */ /* 0x002fc600078e0270 */
[----:B------:R1:W-:Y:S01]  /*7cd0*/  LDGSTS.E [R6+0x10000], desc[UR34][R104.64], !P5 ;  /* 0x1000000068067fae */ /* 0x0003e2000e921862 */
[----:B---3--:R-:W-:-:S03]  /*7ce0*/  IMAD.WIDE R98, R2, 0x4, R114 ;  /* 0x0000000402627825 */ /* 0x008fc600078e0272 */
[----:B------:R3:W-:Y:S01]  /*7cf0*/  LDGSTS.E [R6+0x14000], desc[UR34][R100.64], !P5 ;  /* 0x1400000064067fae */ /* 0x0007e2000e921862 */
[----:B----4-:R-:W-:-:S03]  /*7d00*/  IMAD.WIDE R22, R2, 0x4, R116 ;  /* 0x0000000402167825 */ /* 0x010fc600078e0274 */
[----:B------:R1:W-:Y:S04]  /*7d10*/  STL.64 [R1+0x100], R104 ;  /* 0x0001006801007387 */ /* 0x0003e80000100a00 */
[----:B------:R4:W-:Y:S04]  /*7d20*/  LDGSTS.E [R6+0x18000], desc[UR34][R98.64], !P5 ;  /* 0x1800000062067fae */ /* 0x0009e8000e921862 */
[----:B------:R3:W-:Y:S04]  /*7d30*/  STL.64 [R1+0xf8], R100 ;  /* 0x0000f86401007387 */ /* 0x0007e80000100a00 */
[----:B------:R2:W-:Y:S01]  /*7d40*/  LDGSTS.E [R6+0x1c000], desc[UR34][R22.64], !P5 ;  /* 0x1c00000016067fae */ /* 0x0005e2000e921862 */
[----:B-1----:R-:W-:Y:S01]  /*7d50*/  IMAD.WIDE R104, R2, 0x4, R118 ;  /* 0x0000000402687825 */ /* 0x002fe200078e0276 */
[----:B------:R-:W-:-:S02]  /*7d60*/  ISETP.GE.U32.AND P5, PT, R4, 0x7fffffb2, PT ;  /* 0x7fffffb20400780c */ /* 0x000fc40003fa6070 */
[----:B------:R4:W-:Y:S01]  /*7d70*/  STL.64 [R1+0xf0], R98 ;  /* 0x0000f06201007387 */ /* 0x0009e20000100a00 */
[----:B------:R-:W-:Y:S02]  /*7d80*/  VIADD R4, R94, 0xffffffd0 ;  /* 0xffffffd05e047836 */ /* 0x000fe40000000000 */
[----:B------:R-:W1:Y:S01]  /*7d90*/  LDC R94, c[0x0][0x230] ;  /* 0x00008c00ff5e7b82 */ /* 0x000e620000000800 */
[C---:B---3--:R-:W-:Y:S01]  /*7da0*/  IMAD.WIDE R100, R2.reuse, 0x4, R120 ;  /* 0x0000000402647825 */ /* 0x048fe200078e0278 */
[----:B------:R2:W-:Y:S04]  /*7db0*/  STL.64 [R1+0xe8], R22 ;  /* 0x0000e81601007387 */ /* 0x0005e80000100a00 */
[----:B------:R3:W-:Y:S01]  /*7dc0*/  LDGSTS.E [R6+0x10004], desc[UR34][R104.64], !P6 ;  /* 0x1000400068067fae */ /* 0x0007e2000f121862 */
[----:B----4-:R-:W-:-:S03]  /*7dd0*/  IMAD.WIDE R98, R2, 0x4, R122 ;  /* 0x0000000402627825 */ /* 0x010fc600078e027a */
[----:B------:R4:W-:Y:S01]  /*7de0*/  LDGSTS.E [R6+0x14004], desc[UR34][R100.64], !P6 ;  /* 0x1400400064067fae */ /* 0x0009e2000f121862 */
[----:B--2---:R-:W-:-:S03]  /*7df0*/  IMAD.WIDE R22, R2, 0x4, R124 ;  /* 0x0000000402167825 */ /* 0x004fc600078e027c */
[----:B------:R2:W-:Y:S04]  /*7e00*/  LDGSTS.E [R6+0x18004], desc[UR34][R98.64], !P6 ;  /* 0x1800400062067fae */ /* 0x0005e8000f121862 */
[----:B------:R3:W-:Y:S04]  /*7e10*/  STL.64 [R1+0xe0], R104 ;  /* 0x0000e06801007387 */ /* 0x0007e80000100a00 */
[----:B------:R2:W-:Y:S01]  /*7e20*/  LDGSTS.E [R6+0x1c004], desc[UR34][R22.64], !P6 ;  /* 0x1c00400016067fae */ /* 0x0005e2000f121862 */
[----:B------:R-:W-:-:S03]  /*7e30*/  ISETP.GE.U32.AND P6, PT, R4, 0x7fffffb1, PT ;  /* 0x7fffffb10400780c */ /* 0x000fc60003fc6070 */
[----:B------:R4:W-:Y:S01]  /*7e40*/  STL.64 [R1+0xd8], R100 ;  /* 0x0000d86401007387 */ /* 0x0009e20000100a00 */
[----:B---3--:R-:W-:-:S03]  /*7e50*/  IMAD.WIDE R104, R2, 0x4, R126 ;  /* 0x0000000402687825 */ /* 0x008fc600078e027e */
[----:B------:R2:W-:Y:S04]  /*7e60*/  STL.64 [R1+0xd0], R98 ;  /* 0x0000d06201007387 */ /* 0x0005e80000100a00 */
[----:B------:R3:W-:Y:S01]  /*7e70*/  STL.64 [R1+0xc8], R22 ;  /* 0x0000c81601007387 */ /* 0x0007e20000100a00 */
[----:B----4-:R-:W-:-:S03]  /*7e80*/  IMAD.WIDE R100, R2, 0x4, R128 ;  /* 0x0000000402647825 */ /* 0x010fc600078e0280 */
[----:B------:R4:W-:Y:S01]  /*7e90*/  LDGSTS.E [R6+0x10008], desc[UR34][R104.64], !P5 ;  /* 0x1000800068067fae */ /* 0x0009e2000e921862 */
[----:B--2---:R-:W-:-:S03]  /*7ea0*/  IMAD.WIDE R98, R2, 0x4, R130 ;  /* 0x0000000402627825 */ /* 0x004fc600078e0282 */
[----:B------:R2:W-:Y:S01]  /*7eb0*/  LDGSTS.E [R6+0x14008], desc[UR34][R100.64], !P5 ;  /* 0x1400800064067fae */ /* 0x0005e2000e921862 */
[----:B---3--:R-:W-:-:S03]  /*7ec0*/  IMAD.WIDE R22, R2, 0x4, R132 ;  /* 0x0000000402167825 */ /* 0x008fc600078e0284 */
[----:B------:R4:W-:Y:S01]  /*7ed0*/  STL.64 [R1+0xc0], R104 ;  /* 0x0000c06801007387 */ /* 0x0009e20000100a00 */
[----:B------:R-:W-:-:S03]  /*7ee0*/  VIADD R4, R96, 0xffffffcf ;  /* 0xffffffcf60047836 */ /* 0x000fc60000000000 */
[----:B------:R3:W-:Y:S01]  /*7ef0*/  LDGSTS.E [R6+0x18008], desc[UR34][R98.64], !P5 ;  /* 0x1800800062067fae */ /* 0x0007e2000e921862 */
[----:B------:R-:W1:Y:S03]  /*7f00*/  LDC R96, c[0x0][0x230] ;  /* 0x00008c00ff607b82 */ /* 0x000e660000000800 */
[----:B------:R2:W-:Y:S04]  /*7f10*/  STL.64 [R1+0xb8], R100 ;  /* 0x0000b86401007387 */ /* 0x0005e80000100a00 */
[----:B------:R3:W-:Y:S01]  /*7f20*/  LDGSTS.E [R6+0x1c008], desc[UR34][R22.64], !P5 ;  /* 0x1c00800016067fae */ /* 0x0007e2000e921862 */
[----:B----4-:R-:W-:Y:S01]  /*7f30*/  IMAD.WIDE R104, R2, 0x4, R134 ;  /* 0x0000000402687825 */ /* 0x010fe200078e0286 */
[----:B------:R-:W-:Y:S01]  /*7f40*/  ISETP.GE.U32.AND P5, PT, R4, 0x7fffffb0, PT ;  /* 0x7fffffb00400780c */ /* 0x000fe20003fa6070 */
[----:B------:R-:W4:Y:S01]  /*7f50*/  LDC R134, c[0x0][0x230] ;  /* 0x00008c00ff867b82 */ /* 0x000f220000000800 */
[----:B------:R3:W-:Y:S01]  /*7f60*/  STL.64 [R1+0xb0], R98 ;  /* 0x0000b06201007387 */ /* 0x0007e20000100a00 */
[----:B------:R-:W-:-:S02]  /*7f70*/  VIADD R4, R95, 0xffffffce ;  /* 0xffffffce5f047836 */ /* 0x000fc40000000000 */
[C---:B--2---:R-:W-:Y:S01]  /*7f80*/  IMAD.WIDE R100, R2.reuse, 0x4, R136 ;  /* 0x0000000402647825 */ /* 0x044fe200078e0288 */
[----:B------:R2:W-:Y:S03]  /*7f90*/  STL.64 [R1+0xa8], R22 ;  /* 0x0000a81601007387 */ /* 0x0005e60000100a00 */
[----:B------:R-:W4:Y:S01]  /*7fa0*/  LDC R95, c[0x0][0x230] ;  /* 0x00008c00ff5f7b82 */ /* 0x000f220000000800 */
[----:B------:R1:W-:Y:S01]  /*7fb0*/  LDGSTS.E [R6+0x1000c], desc[UR34][R104.64], !P6 ;  /* 0x1000c00068067fae */ /* 0x0003e2000f121862 */
[----:B---3--:R-:W-:-:S03]  /*7fc0*/  IMAD.WIDE R98, R2, 0x4, R138 ;  /* 0x0000000402627825 */ /* 0x008fc600078e028a */
[----:B------:R3:W-:Y:S01]  /*7fd0*/  LDGSTS.E [R6+0x1400c], desc[UR34][R100.64], !P6 ;  /* 0x1400c00064067fae */ /* 0x0007e2000f121862 */
[----:B--2---:R-:W-:-:S03]  /*7fe0*/  IMAD.WIDE R22, R2, 0x4, R140 ;  /* 0x0000000402167825 */ /* 0x004fc600078e028c */
[----:B------:R2:W-:Y:S04]  /*7ff0*/  LDGSTS.E [R6+0x1800c], desc[UR34][R98.64], !P6 ;  /* 0x1800c00062067fae */ /* 0x0005e8000f121862 */
[----:B------:R1:W-:Y:S04]  /*8000*/  STL.64 [R1+0xa0], R104 ;  /* 0x0000a06801007387 */ /* 0x0003e80000100a00 */
[----:B------:R2:W-:Y:S01]  /*8010*/  LDGSTS.E [R6+0x1c00c], desc[UR34][R22.64], !P6 ;  /* 0x1c00c00016067fae */ /* 0x0005e2000f121862 */
[----:B------:R-:W-:-:S03]  /*8020*/  ISETP.GE.U32.AND P6, PT, R4, 0x7fffffaf, PT ;  /* 0x7fffffaf0400780c */ /* 0x000fc60003fc6070 */
[----:B------:R3:W-:Y:S01]  /*8030*/  STL.64 [R1+0x98], R100 ;  /* 0x0000986401007387 */ /* 0x0007e20000100a00 */
[----:B-1----:R-:W-:-:S03]  /*8040*/  IMAD.WIDE R104, R2, 0x4, R142 ;  /* 0x0000000402687825 */ /* 0x002fc600078e028e */
[----:B------:R2:W-:Y:S04]  /*8050*/  STL.64 [R1+0x90], R98 ;  /* 0x0000906201007387 */ /* 0x0005e80000100a00 */
[----:B------:R1:W-:Y:S01]  /*8060*/  STL.64 [R1+0x88], R22 ;  /* 0x0000881601007387 */ /* 0x0003e20000100a00 */
[----:B---3--:R-:W-:-:S03]  /*8070*/  IMAD.WIDE R100, R2, 0x4, R144 ;  /* 0x0000000402647825 */ /* 0x008fc600078e0290 */
[----:B------:R3:W-:Y:S01]  /*8080*/  LDGSTS.E [R7+0x10000], desc[UR34][R104.64], !P5 ;  /* 0x1000000068077fae */ /* 0x0007e2000e921862 */
[----:B--2---:R-:W-:-:S03]  /*8090*/  IMAD.WIDE R98, R2, 0x4, R146 ;  /* 0x0000000402627825 */ /* 0x004fc600078e0292 */
[----:B------:R2:W-:Y:S01]  /*80a0*/  LDGSTS.E [R7+0x14000], desc[UR34][R100.64], !P5 ;  /* 0x1400000064077fae */ /* 0x0005e2000e921862 */
[----:B-1----:R-:W-:-:S03]  /*80b0*/  IMAD.WIDE R22, R2, 0x4, R148 ;  /* 0x0000000402167825 */ /* 0x002fc600078e0294 */
[----:B------:R3:W-:Y:S01]  /*80c0*/  STL.64 [R1+0x80], R104 ;  /* 0x0000806801007387 */ /* 0x0007e20000100a00 */
[----:B------:R-:W-:-:S03]  /*80d0*/  VIADD R4, R94, 0xffffffcd ;  /* 0xffffffcd5e047836 */ /* 0x000fc60000000000 */
[----:B------:R1:W-:Y:S01]  /*80e0*/  LDGSTS.E [R7+0x18000], desc[UR34][R98.64], !P5 ;  /* 0x1800000062077fae */ /* 0x0003e2000e921862 */
[C---:B------:R-:W-:Y:S01]  /*80f0*/  IMAD.WIDE R154, R2.reuse, 0x4, R164 ;  /* 0x00000004029a7825 */ /* 0x040fe200078e02a4 */
[----:B------:R-:W4:Y:S02]  /*8100*/  LDC R94, c[0x0][0x230] ;  /* 0x00008c00ff5e7b82 */ /* 0x000f240000000800 */
[----:B------:R2:W-:Y:S04]  /*8110*/  STL.64 [R1+0x78], R100 ;  /* 0x0000786401007387 */ /* 0x0005e80000100a00 */
[----:B------:R1:W-:Y:S01]  /*8120*/  LDGSTS.E [R7+0x1c000], desc[UR34][R22.64], !P5 ;  /* 0x1c00000016077fae */ /* 0x0003e2000e921862 */
[----:B---3--:R-:W-:Y:S01]  /*8130*/  IMAD.WIDE R104, R2, 0x4, R150 ;  /* 0x0000000402687825 */ /* 0x008fe200078e0296 */
[----:B------:R-:W-:-:S02]  /*8140*/  ISETP.GE.U32.AND P5, PT, R4, 0x7fffffae, PT ;  /* 0x7fffffae0400780c */ /* 0x000fc40003fa6070 */
[----:B------:R1:W-:Y:S01]  /*8150*/  STL.64 [R1+0x70], R98 ;  /* 0x0000706201007387 */ /* 0x0003e20000100a00 */
[----:B------:R-:W-:Y:S02]  /*8160*/  VIADD R4, R96, 0xffffffcc ;  /* 0xffffffcc60047836 */ /* 0x000fe40000000000 */
[C---:B------:R-:W-:Y:S01]  /*8170*/  IMAD.WIDE R106, R2.reuse, 0x4, R172 ;  /* 0x00000004026a7825 */ /* 0x040fe200078e02ac */
[----:B------:R3:W-:Y:S01]  /*8180*/  STL.64 [R1+0x68], R22 ;  /* 0x0000681601007387 */ /* 0x0007e20000100a00 */
[----:B------:R-:W4:Y:S02]  /*8190*/  LDC R96, c[0x0][0x230] ;  /* 0x00008c00ff607b82 */ /* 0x000f240000000800 */
[C---:B--2---:R-:W-:Y:S01]  /*81a0*/  IMAD.WIDE R100, R2.reuse, 0x4, R158 ;  /* 0x0000000402647825 */ /* 0x044fe200078e029e */
[----:B------:R2:W-:Y:S03]  /*81b0*/  LDGSTS.E [R7+0x10004], desc[UR34][R104.64], !P6 ;  /* 0x1000400068077fae */ /* 0x0005e6000f121862 */
[C---:B-1----:R-:W-:Y:S01]  /*81c0*/  IMAD.WIDE R98, R2.reuse, 0x4, R160 ;  /* 0x0000000402627825 */ /* 0x042fe200078e02a0 */
[----:B------:R1:W-:Y:S03]  /*81d0*/  LDGSTS.E [R7+0x14004], desc[UR34][R100.64], !P6 ;  /* 0x1400400064077fae */ /* 0x0003e6000f121862 */
[----:B---3--:R-:W-:Y:S01]  /*81e0*/  IMAD.WIDE R22, R2, 0x4, R162 ;  /* 0x0000000402167825 */ /* 0x008fe200078e02a2 */
[----:B------:R3:W-:Y:S04]  /*81f0*/  LDGSTS.E [R7+0x18004], desc[UR34][R98.64], !P6 ;  /* 0x1800400062077fae */ /* 0x0007e8000f121862 */
[----:B------:R2:W-:Y:S04]  /*8200*/  STL.64 [R1+0x60], R104 ;  /* 0x0000606801007387 */ /* 0x0005e80000100a00 */
[----:B------:R3:W-:Y:S01]  /*8210*/  LDGSTS.E [R7+0x1c004], desc[UR34][R22.64], !P6 ;  /* 0x1c00400016077fae */ /* 0x0007e2000f121862 */
[----:B------:R-:W-:-:S03]  /*8220*/  ISETP.GE.U32.AND P6, PT, R4, 0x7fffffad, PT ;  /* 0x7fffffad0400780c */ /* 0x000fc60003fc6070 */
[----:B------:R1:W-:Y:S04]  /*8230*/  STL.64 [R1+0x58], R100 ;  /* 0x0000586401007387 */ /* 0x0003e80000100a00 */
[----:B------:R3:W-:Y:S01]  /*8240*/  STL.64 [R1+0x50], R98 ;  /* 0x0000506201007387 */ /* 0x0007e20000100a00 */
[----:B--2---:R-:W-:-:S03]  /*8250*/  IMAD.WIDE R104, R2, 0x4, R174 ;  /* 0x0000000402687825 */ /* 0x004fc600078e02ae */
[----:B------:R2:W-:Y:S01]  /*8260*/  STL.64 [R1+0x48], R22 ;  /* 0x0000481601007387 */ /* 0x0005e20000100a00 */
[----:B-1----:R-:W-:-:S03]  /*8270*/  IMAD.WIDE R100, R2, 0x4, R166 ;  /* 0x0000000402647825 */ /* 0x002fc600078e02a6 */
[----:B------:R-:W-:Y:S01]  /*8280*/  LDGSTS.E [R7+0x10008], desc[UR34][R154.64], !P5 ;  /* 0x100080009a077fae */ /* 0x000fe2000e921862 */
[----:B---3--:R-:W-:-:S03]  /*8290*/  IMAD.WIDE R98, R2, 0x4, R168 ;  /* 0x0000000402627825 */ /* 0x008fc600078e02a8 */
[----:B------:R1:W-:Y:S01]  /*82a0*/  STL.64 [R1+0x38], R100 ;  /* 0x0000386401007387 */ /* 0x0003e20000100a00 */
[----:B--2---:R-:W-:-:S03]  /*82b0*/  IMAD.WIDE R22, R2, 0x4, R170 ;  /* 0x0000000402167825 */ /* 0x004fc600078e02aa */
[----:B------:R1:W-:Y:S04]  /*82c0*/  LDGSTS.E [R7+0x14008], desc[UR34][R100.64], !P5 ;  /* 0x1400800064077fae */ /* 0x0003e8000e921862 */
[----:B------:R2:W-:Y:S04]  /*82d0*/  STL.64 [R1+0x30], R98 ;  /* 0x0000306201007387 */ /* 0x0005e80000100a00 */
[----:B------:R2:W-:Y:S01]  /*82e0*/  LDGSTS.E [R7+0x18008], desc[UR34][R98.64], !P5 ;  /* 0x1800800062077fae */ /* 0x0005e2000e921862 */
[----:B-1----:R-:W-:-:S03]  /*82f0*/  IMAD.WIDE R100, R2, 0x4, R176 ;  /* 0x0000000402647825 */ /* 0x002fc600078e02b0 */
[----:B------:R-:W-:Y:S04]  /*8300*/  STL.64 [R1+0x14e8], R154 ;  /* 0x0014e89a01007387 */ /* 0x000fe80000100a00 */
[----:B------:R1:W-:Y:S01]  /*8310*/  STL.64 [R1+0x14f0], R22 ;  /* 0x0014f01601007387 */ /* 0x0003e20000100a00 */
[----:B--2---:R-:W-:-:S03]  /*8320*/  IMAD.WIDE R98, R2, 0x4, R178 ;  /* 0x0000000402627825 */ /* 0x004fc600078e02b2 */
[----:B------:R-:W-:Y:S04]  /*8330*/  STL.64 [R1+0x20], R106 ;  /* 0x0000206a01007387 */ /* 0x000fe80000100a00 */
[----:B------:R2:W-:Y:S04]  /*8340*/  STL.64 [R1+0x18], R104 ;  /* 0x0000186801007387 */ /* 0x0005e80000100a00 */
[----:B------:R1:W-:Y:S04]  /*8350*/  LDGSTS.E [R7+0x1c008], desc[UR34][R22.64], !P5 ;  /* 0x1c00800016077fae */ /* 0x0003e8000e921862 */
[----:B------:R3:W-:Y:S04]  /*8360*/  STL.64 [R1+0x10], R100 ;  /* 0x0000106401007387 */ /* 0x0007e80000100a00 */
[----:B------:R-:W-:Y:S04]  /*8370*/  LDGSTS.E [R7+0x1000c], desc[UR34][R106.64], !P6 ;  /* 0x1000c0006a077fae */ /* 0x000fe8000f121862 */
[----:B------:R3:W-:Y:S01]  /*8380*/  STL.64 [R1+0x8], R98 ;  /* 0x0000086201007387 */ /* 0x0007e20000100a00 */
[----:B----4-:R-:W-:Y:S01]  /*8390*/  VIADD R4, R95, 0xffffffcb ;  /* 0xffffffcb5f047836 */ /* 0x010fe20000000000 */
[----:B-1----:R-:W1:Y:S02]  /*83a0*/  LDC R23, c[0x0][0x230] ;  /* 0x00008c00ff177b82 */ /* 0x002e640000000800 */
[----:B------:R2:W-:Y:S04]  /*83b0*/  LDGSTS.E [R7+0x1400c], desc[UR34][R104.64], !P6 ;  /* 0x1400c00068077fae */ /* 0x0005e8000f121862 */
[----:B------:R-:W4:Y:S02]  /*83c0*/  LDL.LU.64 R110, [R1+0x118] ;  /* 0x00011800016e7983 */ /* 0x000f240000300a00 */
[----:B------:R-:W1:Y:S02]  /*83d0*/  LDC R95, c[0x0][0x230] ;  /* 0x00008c00ff5f7b82 */ /* 0x000e640000000800 */
[----:B------:R-:W-:Y:S04]  /*83e0*/  LDGSTS.E [R7+0x1800c], desc[UR34][R100.64], !P6 ;  /* 0x1800c00064077fae */ /* 0x000fe8000f121862 */
[----:B------:R-:W4:Y:S01]  /*83f0*/  LDL.LU.64 R108, [R1+0x138] ;  /* 0x00013800016c7983 */ /* 0x000f220000300a00 */
[----:B------:R-:W-:Y:S01]  /*8400*/  ISETP.GE.U32.AND P5, PT, R4, 0x7fffffac, PT ;  /* 0x7fffffac0400780c */ /* 0x000fe20003fa6070 */
[----:B------:R-:W-:Y:S01]  /*8410*/  IMAD.WIDE R156, R2, 0x4, R180 ;  /* 0x00000004029c7825 */ /* 0x000fe200078e02b4 */
[----:B--2---:R-:W2:Y:S01]  /*8420*/  LDC R104, c[0x0][0x230] ;  /* 0x00008c00ff687b82 */ /* 0x004ea20000000800 */
[----:B------:R2:W-:Y:S04]  /*8430*/  LDGSTS.E [R7+0x1c00c], desc[UR34][R98.64], !P6 ;  /* 0x1c00c00062077fae */ /* 0x0005e8000f121862 */
[----:B---3--:R-:W3:Y:S01]  /*8440*/  LDL.LU.64 R100, [R1+0x158] ;  /* 0x0001580001647983 */ /* 0x008ee20000300a00 */
[----:B------:R-:W-:-:S02]  /*8450*/  VIADD R4, R94, 0xffffffca ;  /* 0xffffffca5e047836 */ /* 0x000fc40000000000 */
[----:B------:R-:W2:Y:S01]  /*8460*/  LDC R94, c[0x0][0x230] ;  /* 0x00008c00ff5e7b82 */ /* 0x000ea20000000800 */
[----:B------:R-:W-:Y:S02]  /*8470*/  IMAD.WIDE R250, R2, 0x4, R182 ;  /* 0x0000000402fa7825 */ /* 0x000fe400078e02b6 */
[----:B------:R-:W-:Y:S01]  /*8480*/  ISETP.GE.U32.AND P6, PT, R4, 0x7fffffab, PT ;  /* 0x7fffffab0400780c */ /* 0x000fe20003fc6070 */
[----:B------:R-:W-:Y:S01]  /*8490*/  LDGSTS.E [R8+0x10000], desc[UR34][R156.64], !P5 ;  /* 0x100000009c087fae */ /* 0x000fe2000e921862 */
[----:B------:R-:W-:-:S03]  /*84a0*/  IMAD.WIDE R248, R2, 0x4, R184 ;  /* 0x0000000402f87825 */ /* 0x000fc600078e02b8 */
[----:B------:R-:W-:Y:S01]  /*84b0*/  LDGSTS.E [R8+0x14000], desc[UR34][R250.64], !P5 ;  /* 0x14000000fa087fae */ /* 0x000fe2000e921862 */
[----:B------:R-:W-:Y:S01]  /*84c0*/  VIADD R4, R96, 0xffffffc9 ;  /* 0xffffffc960047836 */ /* 0x000fe20000000000 */
[----:B------:R-:W3:Y:S01]  /*84d0*/  LDC R22, c[0x0][0x230] ;  /* 0x00008c00ff167b82 */ /* 0x000ee20000000800 */
[C---:B------:R-:W-:Y:S01]  /*84e0*/  IMAD.WIDE R246, R2.reuse, 0x4, R186 ;  /* 0x0000000402f67825 */ /* 0x040fe200078e02ba */
[----:B------:R-:W-:Y:S03]  /*84f0*/  LDGSTS.E [R8+0x18000], desc[UR34][R248.64], !P5 ;  /* 0x18000000f8087fae */ /* 0x000fe6000e921862 */
[----:B------:R-:W-:Y:S01]  /*8500*/  IMAD.WIDE R244, R2, 0x4, R188 ;  /* 0x0000000402f47825 */ /* 0x000fe200078e02bc */
[----:B------:R-:W-:Y:S02]  /*8510*/  LDGSTS.E [R8+0x1c000], desc[UR34][R246.64], !P5 ;  /* 0x1c000000f6087fae */ /* 0x000fe4000e921862 */
[----:B------:R-:W2:Y:S01]  /*8520*/  LDC R96, c[0x0][0x230] ;  /* 0x00008c00ff607b82 */ /* 0x000ea20000000800 */
[----:B------:R-:W-:Y:S01]  /*8530*/  ISETP.GE.U32.AND P5, PT, R4, 0x7fffffaa, PT ;  /* 0x7fffffaa0400780c */ /* 0x000fe20003fa6070 */
[C---:B------:R-:W-:Y:S01]  /*8540*/  IMAD.WIDE R242, R2.reuse, 0x4, R190 ;  /* 0x0000000402f27825 */ /* 0x040fe200078e02be */
[----:B------:R-:W-:Y:S03]  /*8550*/  LDGSTS.E [R8+0x10004], desc[UR34][R244.64], !P6 ;  /* 0x10004000f4087fae */ /* 0x000fe6000f121862 */
[C---:B------:R-:W-:Y:S01]  /*8560*/  IMAD.WIDE R240, R2.reuse, 0x4, R192 ;  /* 0x0000000402f07825 */ /* 0x040fe200078e02c0 */
[----:B------:R-:W-:Y:S01]  /*8570*/  LDGSTS.E [R8+0x14004], desc[UR34][R242.64], !P6 ;  /* 0x14004000f2087fae */ /* 0x000fe2000f121862 */
[----:B------:R-:W3:Y:S02]  /*8580*/  LDC R188, c[0x0][0x230] ;  /* 0x00008c00ffbc7b82 */ /* 0x000ee40000000800 */
[C---:B------:R-:W-:Y:S01]  /*8590*/  IMAD.WIDE R238, R2.reuse, 0x4, R194 ;  /* 0x0000000402ee7825 */ /* 0x040fe200078e02c2 */
[----:B------:R-:W-:Y:S03]  /*85a0*/  LDGSTS.E [R8+0x18004], desc[UR34][R240.64], !P6 ;  /* 0x18004000f0087fae */ /* 0x000fe6000f121862 */
[----:B-1----:R-:W-:Y:S01]  /*85b0*/  VIADD R4, R95, 0xffffffc8 ;  /* 0xffffffc85f047836 */ /* 0x002fe20000000000 */
[----:B------:R-:W-:Y:S01]  /*85c0*/  LDGSTS.E [R8+0x1c004], desc[UR34][R238.64], !P6 ;  /* 0x1c004000ee087fae */ /* 0x000fe2000f121862 */
[----:B------:R-:W1:Y:S01]  /*85d0*/  LDC R95, c[0x0][0x230] ;  /* 0x00008c00ff5f7b82 */ /* 0x000e620000000800 */
[----:B------:R-:W-:-:S02]  /*85e0*/  IMAD.WIDE R236, R2, 0x4, R196 ;  /* 0x0000000402ec7825 */ /* 0x000fc400078e02c4 */
[----:B------:R-:W-:Y:S01]  /*85f0*/  ISETP.GE.U32.AND P6, PT, R4, 0x7fffffa9, PT ;  /* 0x7fffffa90400780c */ /* 0x000fe20003fc6070 */
[----:B------:R-:W3:Y:S01]  /*8600*/  LDL.LU.64 R98, [R1+0x178] ;  /* 0x0001780001627983 */ /* 0x000ee20000300a00 */
[----:B------:R-:W-:-:S03]  /*8610*/  IMAD.WIDE R198, R2, 0x4, R198 ;  /* 0x0000000402c67825 */ /* 0x000fc600078e02c6 */
[----:B------:R-:W-:Y:S01]  /*8620*/  LDGSTS.E [R8+0x10008], desc[UR34][R236.64], !P5 ;  /* 0x10008000ec087fae */ /* 0x000fe2000e921862 */
[C---:B------:R-:W-:Y:S01]  /*8630*/  IMAD.WIDE R200, R2.reuse, 0x4, R200 ;  /* 0x0000000402c87825 */ /* 0x040fe200078e02c8 */
[----:B------:R-:W3:Y:S02]  /*8640*/  LDC R196, c[0x0][0x230] ;  /* 0x00008c00ffc47b82 */ /* 0x000ee40000000800 */
[----:B------:R-:W-:Y:S01]  /*8650*/  LDGSTS.E [R8+0x14008], desc[UR34][R198.64], !P5 ;  /* 0x14008000c6087fae */ /* 0x000fe2000e921862 */
[----:B------:R-:W-:-:S03]  /*8660*/  IMAD.WIDE R202, R2, 0x4, R202 ;  /* 0x0000000402ca7825 */ /* 0x000fc600078e02ca */
[----:B------:R-:W-:Y:S01]  /*8670*/  LDGSTS.E [R8+0x18008], desc[UR34][R200.64], !P5 ;  /* 0x18008000c8087fae */ /* 0x000fe2000e921862 */
[----:B--2---:R-:W-:Y:S02]  /*8680*/  VIADD R4, R94, 0xffffffc7 ;  /* 0xffffffc75e047836 */ /* 0x004fe40000000000 */
[----:B------:R-:W2:Y:S01]  /*8690*/  LDC R94, c[0x0][0x230] ;  /* 0x00008c00ff5e7b82 */ /* 0x000ea20000000800 */
[----:B------:R3:W-:Y:S01]  /*86a0*/  LDGSTS.E [R8+0x1c008], desc[UR34][R202.64], !P5 ;  /* 0x1c008000ca087fae */ /* 0x0007e2000e921862 */
[----:B------:R-:W-:Y:S01]  /*86b0*/  IMAD.WIDE R204, R2, 0x4, R204 ;  /* 0x0000000402cc7825 */ /* 0x000fe200078e02cc */
[----:B------:R-:W-:Y:S02]  /*86c0*/  ISETP.GE.U32.AND P5, PT, R4, 0x7fffffa8, PT ;  /* 0x7fffffa80400780c */ /* 0x000fe40003fa6070 */
[----:B------:R-:W3:Y:S01]  /*86d0*/  LDL.LU.64 R116, [R1+0x198] ;  /* 0x0001980001747983 */ /* 0x000ee20000300a00 */
[----:B------:R-:W-:-:S03]  /*86e0*/  IMAD.WIDE R206, R2, 0x4, R206 ;  /* 0x0000000402ce7825 */ /* 0x000fc600078e02ce */
[----:B------:R3:W-:Y:S01]  /*86f0*/  LDGSTS.E [R8+0x1000c], desc[UR34][R204.64], !P6 ;  /* 0x1000c000cc087fae */ /* 0x0007e2000f121862 */
[----:B------:R-:W-:-:S03]  /*8700*/  IMAD.WIDE R208, R2, 0x4, R208 ;  /* 0x0000000402d07825 */ /* 0x000fc600078e02d0 */
[----:B------:R-:W-:Y:S01]  /*8710*/  LDGSTS.E [R8+0x1400c], desc[UR34][R206.64], !P6 ;  /* 0x1400c000ce087fae */ /* 0x000fe2000f121862 */
[----:B------:R-:W-:Y:S02]  /*8720*/  VIADD R4, R96, 0xffffffc6 ;  /* 0xffffffc660047836 */ /* 0x000fe40000000000 */
[----:B------:R-:W-:Y:S01]  /*8730*/  IMAD.WIDE R210, R2, 0x4, R210 ;  /* 0x0000000402d27825 */ /* 0x000fe200078e02d2 */
[----:B------:R-:W2:Y:S01]  /*8740*/  LDC R96, c[0x0][0x230] ;  /* 0x00008c00ff607b82 */ /* 0x000ea20000000800 */
[----:B------:R-:W-:Y:S04]  /*8750*/  LDGSTS.E [R8+0x1800c], desc[UR34][R208.64], !P6 ;  /* 0x1800c000d0087fae */ /* 0x000fe8000f121862 */
[----:B------:R-:W-:Y:S01]  /*8760*/  LDGSTS.E [R8+0x1c00c], desc[UR34][R210.64], !P6 ;  /* 0x1c00c000d2087fae */ /* 0x000fe2000f121862 */
[----:B------:R-:W-:Y:S01]  /*8770*/  ISETP.GE.U32.AND P6, PT, R4, 0x7fffffa7, PT ;  /* 0x7fffffa70400780c */ /* 0x000fe20003fc6070 */
[----:B------:R-:W-:-:S02]  /*8780*/  IMAD.WIDE R212, R2, 0x4, R212 ;  /* 0x0000000402d47825 */ /* 0x000fc400078e02d4 */
[----:B------:R-:W3:Y:S02]  /*8790*/  LDL.LU.64 R118, [R1+0x1b8] ;  /* 0x0001b80001767983 */ /* 0x000ee40000300a00 */
[C---:B------:R-:W-:Y:S02]  /*87a0*/  IMAD.WIDE R216, R2.reuse, 0x4, R216 ;  /* 0x0000000402d87825 */ /* 0x040fe400078e02d8 */
[----:B------:R-:W3:Y:S02]  /*87b0*/  LDL.LU.64 R122, [R1+0x1d8] ;  /* 0x0001d800017a7983 */ /* 0x000ee40000300a00 */
[C---:B------:R-:W-:Y:S02]  /*87c0*/  IMAD.WIDE R218, R2.reuse, 0x4, R218 ;  /* 0x0000000402da7825 */ /* 0x040fe400078e02da */
[----:B------:R-:W3:Y:S02]  /*87d0*/  LDL.LU.64 R106, [R1+0x1f8] ;  /* 0x0001f800016a7983 */ /* 0x000ee40000300a00 */
[----:B------:R-:W-:-:S02]  /*87e0*/  IMAD.WIDE R220, R2, 0x4, R220 ;  /* 0x0000000402dc7825 */ /* 0x000fc400078e02dc */
[----:B------:R-:W-:Y:S02]  /*87f0*/  STL.64 [R1+0x14b8], R156 ;  /* 0x0014b89c01007387 */ /* 0x000fe40000100a00 */
[----:B-1----:R-:W-:Y:S02]  /*8800*/  VIADD R4, R95, 0xffffffc5 ;  /* 0xffffffc55f047836 */ /* 0x002fe40000000000 */
[----:B------:R-:W-:Y:S01]  /*8810*/  STL.64 [R1+0x14c0], R250 ;  /* 0x0014c0fa01007387 */ /* 0x000fe20000100a00 */
[C---:B------:R-:W-:Y:S01]  /*8820*/  IMAD.WIDE R214, R2.reuse, 0x4, R214 ;  /* 0x0000000402d67825 */ /* 0x040fe200078e02d6 */
[----:B------:R-:W1:Y:S02]  /*8830*/  LDC R95, c[0x0][0x230] ;  /* 0x00008c00ff5f7b82 */ /* 0x000e640000000800 */
[----:B------:R-:W-:Y:S01]  /*8840*/  STL.64 [R1+0x14c8], R248 ;  /* 0x0014c8f801007387 */ /* 0x000fe20000100a00 */
[----:B------:R-:W-:-:S03]  /*8850*/  IMAD.WIDE R222, R2, 0x4, R222 ;  /* 0x0000000402de7825 */ /* 0x000fc600078e02de */
[----:B------:R-:W-:Y:S01]  /*8860*/  LDGSTS.E [R9+0x10000], desc[UR34][R212.64], !P5 ;  /* 0x10000000d4097fae */ /* 0x000fe2000e921862 */
[----:B------:R-:W-:-:S03]  /*8870*/  IMAD.WIDE R224, R2, 0x4, R224 ;  /* 0x0000000402e07825 */ /* 0x000fc600078e02e0 */
[----:B------:R1:W-:Y:S01]  /*8880*/  STL.64 [R1+0x14d0], R246 ;  /* 0x0014d0f601007387 */ /* 0x0003e20000100a00 */
[----:B------:R-:W-:-:S03]  /*8890*/  IMAD.WIDE R226, R2, 0x4, R226 ;  /* 0x0000000402e27825 */ /* 0x000fc600078e02e2 */
[----:B------:R-:W-:Y:S04]  /*88a0*/  LDGSTS.E [R9+0x14000], desc[UR34][R216.64], !P5 ;  /* 0x14000000d8097fae */ /* 0x000fe8000e921862 */
[----:B------:R-:W-:Y:S04]  /*88b0*/  STL.64 [R1+0x14b0], R244 ;  /* 0x0014b0f401007387 */ /* 0x000fe80000100a00 */
[----:B------:R-:W-:Y:S04]  /*88c0*/  LDGSTS.E [R9+0x18000], desc[UR34][R218.64], !P5 ;  /* 0x18000000da097fae */ /* 0x000fe8000e921862 */
[----:B------:R-:W-:Y:S04]  /*88d0*/  STL.64 [R1+0x14d8], R242 ;  /* 0x0014d8f201007387 */ /* 0x000fe80000100a00 */
[----:B------:R-:W-:Y:S01]  /*88e0*/  LDGSTS.E [R9+0x1c000], desc[UR34][R220.64], !P5 ;  /* 0x1c000000dc097fae */ /* 0x000fe2000e921862 */
[----:B------:R-:W-:Y:S01]  /*88f0*/  ISETP.GE.U32.AND P5, PT, R4, 0x7fffffa6, PT ;  /* 0x7fffffa60400780c */ /* 0x000fe20003fa6070 */
[----:B--2---:R-:W-:-:S02]  /*8900*/  VIADD R4, R94, 0xffffffc4 ;  /* 0xffffffc45e047836 */ /* 0x004fc40000000000 */
[----:B------:R-:W-:Y:S01]  /*8910*/  STL.64 [R1+0x14e0], R240 ;  /* 0x0014e0f001007387 */ /* 0x000fe20000100a00 */
[----:B------:R-:W2:Y:S03]  /*8920*/  LDC R94, c[0x0][0x230] ;  /* 0x00008c00ff5e7b82 */ /* 0x000ea60000000800 */
[----:B------:R-:W-:Y:S04]  /*8930*/  STL.64 [R1+0x14f8], R238 ;  /* 0x0014f8ee01007387 */ /* 0x000fe80000100a00 */
[----:B------:R-:W-:Y:S04]  /*8940*/  STL.64 [R1+0x1500], R236 ;  /* 0x001500ec01007387 */ /* 0x000fe80000100a00 */
[----:B------:R-:W-:Y:S04]  /*8950*/  LDGSTS.E [R9+0x10004], desc[UR34][R214.64], !P6 ;  /* 0x10004000d6097fae */ /* 0x000fe8000f121862 */
[----:B------:R-:W-:Y:S04]  /*8960*/  STL.64 [R1+0x1508], R198 ;  /* 0x001508c601007387 */ /* 0x000fe80000100a00 */
[----:B------:R-:W-:Y:S04]  /*8970*/  LDGSTS.E [R9+0x14004], desc[UR34][R222.64], !P6 ;  /* 0x14004000de097fae */ /* 0x000fe8000f121862 */
[----:B------:R2:W-:Y:S04]  /*8980*/  STL.64 [R1+0x1510], R200 ;  /* 0x001510c801007387 */ /* 0x0005e80000100a00 */
[----:B------:R-:W-:Y:S04]  /*8990*/  LDGSTS.E [R9+0x18004], desc[UR34][R224.64], !P6 ;  /* 0x18004000e0097fae */ /* 0x000fe8000f121862 */
[----:B------:R2:W-:Y:S04]  /*89a0*/  STL.64 [R1+0x1518], R202 ;  /* 0x001518ca01007387 */ /* 0x0005e80000100a00 */
[----:B------:R-:W-:Y:S01]  /*89b0*/  LDGSTS.E [R9+0x1c004], desc[UR34][R226.64], !P6 ;  /* 0x1c004000e2097fae */ /* 0x000fe2000f121862 */
[----:B------:R-:W-:Y:S01]  /*89c0*/  ISETP.GE.U32.AND P6, PT, R4, 0x7fffffa5, PT ;  /* 0x7fffffa50400780c */ /* 0x000fe20003fc6070 */
[----:B------:R-:W-:-:S02]  /*89d0*/  VIADD R4, R96, 0xffffffc3 ;  /* 0xffffffc360047836 */ /* 0x000fc40000000000 */
[----:B------:R2:W-:Y:S04]  /*89e0*/  STL.64 [R1+0x1520], R204 ;  /* 0x001520cc01007387 */ /* 0x0005e80000100a00 */
[----:B------:R-:W2:Y:S04]  /*89f0*/  LDL.LU.64 R140, [R1+0x208] ;  /* 0x00020800018c7983 */ /* 0x000ea80000300a00 */
[----:B------:R-:W2:Y:S01]  /*8a00*/  LDL.LU.64 R126, [R1+0x210] ;  /* 0x00021000017e7983 */ /* 0x000ea20000300a00 */
[----:B----4-:R-:W-:-:S04]  /*8a10*/  IMAD.WIDE R112, R2, 0x4, R108 ;  /* 0x0000000402707825 */ /* 0x010fc800078e026c */
[C---:B---3--:R-:W-:Y:S02]  /*8a20*/  IMAD.WIDE R96, R2.reuse, 0x4, R100 ;  /* 0x0000000402607825 */ /* 0x048fe400078e0264 */
[----:B------:R-:W3:Y:S04]  /*8a30*/  LDL.LU.64 R100, [R1+0x218] ;  /* 0x0002180001647983 */ /* 0x000ee80000300a00 */
[----:B------:R-:W4:Y:S04]  /*8a40*/  LDL.LU.64 R108, [R1+0x220] ;  /* 0x00022000016c7983 */ /* 0x000f280000300a00 */
[----:B------:R-:W4:Y:S04]  /*8a50*/  LDL.LU.64 R120, [R1+0x228] ;  /* 0x0002280001787983 */ /* 0x000f280000300a00 */
[----:B------:R-:W4:Y:S04]  /*8a60*/  LDL.LU.64 R124, [R1+0x230] ;  /* 0x00023000017c7983 */ /* 0x000f280000300a00 */
[----:B------:R-:W4:Y:S04]  /*8a70*/  LDL.LU.64 R138, [R1+0x238] ;  /* 0x00023800018a7983 */ /* 0x000f280000300a00 */
[----:B------:R-:W4:Y:S04]  /*8a80*/  LDL.LU.64 R114, [R1+0x240] ;  /* 0x0002400001727983 */ /* 0x000f280000300a00 */
[----:B------:R-:W4:Y:S04]  /*8a90*/  LDL.LU.64 R132, [R1+0x248] ;  /* 0x0002480001847983 */ /* 0x000f280000300a00 */
[----:B------:R-:W4:Y:S04]  /*8aa0*/  LDL.LU.64 R130, [R1+0x250] ;  /* 0x0002500001827983 */ /* 0x000f280000300a00 */
[----:B------:R-:W4:Y:S01]  /*8ab0*/  LDL.LU.64 R136, [R1+0x258] ;  /* 0x0002580001887983 */ /* 0x000f220000300a00 */
[----:B------:R-:W-:-:S03]  /*8ac0*/  IMAD.WIDE R228, R2, 0x4, R228 ;  /* 0x0000000402e47825 */ /* 0x000fc600078e02e4 */
[----:B------:R-:W4:Y:S01]  /*8ad0*/  LDL.LU.64 R128, [R1+0x260] ;  /* 0x0002600001807983 */ /* 0x000f220000300a00 */
[----:B------:R-:W-:-:S03]  /*8ae0*/  IMAD.WIDE R230, R2, 0x4, R230 ;  /* 0x0000000402e67825 */ /* 0x000fc600078e02e6 */
        /* <DEDUP_REMOVED lines=8> */
[C---:B------:R-:W-:Y:S02]  /*8b70*/  IMAD.WIDE R98, R2.reuse, 0x4, R98 ;  /* 0x0000000402627825 */ /* 0x040fe400078e0262 */
[----:B------:R-:W-:Y:S02]  /*8b80*/  LDGSTS.E [R9+0x1000c], desc[UR34][R110.64], !P6 ;  /* 0x1000c0006e097fae */ /* 0x000fe4000f121862 */
[----:B-1----:R-:W-:Y:S02]  /*8b90*/  VIADD R4, R95, 0xffffffc2 ;  /* 0xffffffc25f047836 */ /* 0x002fe40000000000 */
[----:B------:R-:W-:Y:S01]  /*8ba0*/  LDGSTS.E [R9+0x1400c], desc[UR34][R112.64], !P6 ;  /* 0x1400c00070097fae */ /* 0x000fe2000f121862 */
[----:B------:R-:W-:-:S03]  /*8bb0*/  IMAD.WIDE R116, R2, 0x4, R116 ;  /* 0x0000000402747825 */ /* 0x000fc600078e0274 */
[----:B------:R-:W-:Y:S04]  /*8bc0*/  LDGSTS.E [R9+0x1800c], desc[UR34][R96.64], !P6 ;  /* 0x1800c00060097fae */ /* 0x000fe8000f121862 */
[----:B------:R-:W-:Y:S01]  /*8bd0*/  LDGSTS.E [R9+0x1c00c], desc[UR34][R98.64], !P6 ;  /* 0x1c00c00062097fae */ /* 0x000fe2000f121862 */
[----:B------:R-:W-:Y:S01]  /*8be0*/  ISETP.GE.U32.AND P6, PT, R4, 0x7fffffa3, PT ;  /* 0x7fffffa30400780c */ /* 0x000fe20003fc6070 */
[----:B--2---:R-:W-:Y:S02]  /*8bf0*/  VIADD R4, R94, 0xffffffc1 ;  /* 0xffffffc15e047836 */ /* 0x004fe40000000000 */
[----:B------:R-:W-:Y:S04]  /*8c00*/  LDGSTS.E [R10+0x10000], desc[UR34][R116.64], !P5 ;  /* 0x10000000740a7fae */ /* 0x000fe8000e921862 */
[----:B------:R-:W2:Y:S01]  /*8c10*/  LDL.LU.64 R186, [R1+0x108] ;  /* 0x0001080001ba7983 */ /* 0x000ea20000300a00 */
[----:B------:R-:W-:-:S04]  /*8c20*/  IMAD.WIDE R118, R2, 0x4, R118 ;  /* 0x0000000402767825 */ /* 0x000fc800078e0276 */
[C---:B------:R-:W-:Y:S01]  /*8c30*/  IMAD.WIDE R122, R2.reuse, 0x4, R122 ;  /* 0x00000004027a7825 */ /* 0x040fe200078e027a */
[----:B------:R-:W-:Y:S03]  /*8c40*/  LDGSTS.E [R10+0x14000], desc[UR34][R118.64], !P5 ;  /* 0x14000000760a7fae */ /* 0x000fe6000e921862 */
[----:B------:R-:W-:Y:S01]  /*8c50*/  IMAD.WIDE R106, R2, 0x4, R106 ;  /* 0x00000004026a7825 */ /* 0x000fe200078e026a */
[----:B------:R-:W-:Y:S04]  /*8c60*/  LDGSTS.E [R10+0x18000], desc[UR34][R122.64], !P5 ;  /* 0x180000007a0a7fae */ /* 0x000fe8000e921862 */
[----:B------:R-:W-:Y:S01]  /*8c70*/  LDGSTS.E [R10+0x1c000], desc[UR34][R106.64], !P5 ;  /* 0x1c0000006a0a7fae */ /* 0x000fe2000e921862 */
[----:B------:R-:W-:Y:S01]  /*8c80*/  ISETP.GE.U32.AND P5, PT, R4, 0x7fffffa2, PT ;  /* 0x7fffffa20400780c */ /* 0x000fe20003fa6070 */
[----:B------:R-:W-:-:S02]  /*8c90*/  VIADD R4, R104, 0xffffffbf ;  /* 0xffffffbf68047836 */ /* 0x000fc40000000000 */
[----:B------:R-:W-:-:S04]  /*8ca0*/  IMAD.WIDE R94, R2, 0x4, R140 ;  /* 0x00000004025e7825 */ /* 0x000fc800078e028c */
[C---:B------:R-:W-:Y:S01]  /*8cb0*/  IMAD.WIDE R126, R2.reuse, 0x4, R126 ;  /* 0x00000004027e7825 */ /* 0x040fe200078e027e */
[----:B------:R-:W-:Y:S04]  /*8cc0*/  LDGSTS.E [R10+0x10004], desc[UR34][R94.64], !P6 ;  /* 0x100040005e0a7fae */ /* 0x000fe8000f121862 */
[----:B------:R-:W-:Y:S01]  /*8cd0*/  LDGSTS.E [R10+0x14004], desc[UR34][R126.64], !P6 ;  /* 0x140040007e0a7fae */ /* 0x000fe2000f121862 */
[----:B---3--:R-:W-:-:S04]  /*8ce0*/  IMAD.WIDE R100, R2, 0x4, R100 ;  /* 0x0000000402647825 */ /* 0x008fc800078e0264 */
[C---:B----4-:R-:W-:Y:S01]  /*8cf0*/  IMAD.WIDE R108, R2.reuse, 0x4, R108 ;  /* 0x00000004026c7825 */ /* 0x050fe200078e026c */
[----:B------:R-:W-:Y:S03]  /*8d00*/  LDGSTS.E [R10+0x18004], desc[UR34][R100.64], !P6 ;  /* 0x18004000640a7fae */ /* 0x000fe6000f121862 */
[----:B------:R-:W-:Y:S01]  /*8d10*/  IMAD.WIDE R120, R2, 0x4, R120 ;  /* 0x0000000402787825 */ /* 0x000fe200078e0278 */
[----:B------:R-:W-:Y:S01]  /*8d20*/  LDGSTS.E [R10+0x1c004], desc[UR34][R108.64], !P6 ;  /* 0x1c0040006c0a7fae */ /* 0x000fe2000f121862 */
[----:B------:R-:W-:Y:S02]  /*8d30*/  ISETP.GE.U32.AND P6, PT, R4, 0x7fffffa0, PT ;  /* 0x7fffffa00400780c */ /* 0x000fe40003fc6070 */
[C---:B------:R-:W-:Y:S01]  /*8d40*/  IMAD.WIDE R124, R2.reuse, 0x4, R124 ;  /* 0x00000004027c7825 */ /* 0x040fe200078e027c */
[----:B------:R-:W-:Y:S03]  /*8d50*/  LDGSTS.E [R10+0x10008], desc[UR34][R120.64], !P5 ;  /* 0x10008000780a7fae */ /* 0x000fe6000e921862 */
[C---:B------:R-:W-:Y:S01]  /*8d60*/  IMAD.WIDE R104, R2.reuse, 0x4, R138 ;  /* 0x0000000402687825 */ /* 0x040fe200078e028a */
[----:B------:R-:W-:Y:S03]  /*8d70*/  LDGSTS.E [R10+0x14008], desc[UR34][R124.64], !P5 ;  /* 0x140080007c0a7fae */ /* 0x000fe6000e921862 */
[----:B------:R-:W-:Y:S01]  /*8d80*/  IMAD.WIDE R114, R2, 0x4, R114 ;  /* 0x0000000402727825 */ /* 0x000fe200078e0272 */
[----:B------:R-:W-:Y:S03]  /*8d90*/  LDGSTS.E [R10+0x18008], desc[UR34][R104.64], !P5 ;  /* 0x18008000680a7fae */ /* 0x000fe6000e921862 */
[----:B------:R-:W-:Y:S01]  /*8da0*/  VIADD R4, R102, 0xffffffbe ;  /* 0xffffffbe66047836 */ /* 0x000fe20000000000 */
[----:B------:R-:W-:Y:S04]  /*8db0*/  LDGSTS.E [R10+0x1c008], desc[UR34][R114.64], !P5 ;  /* 0x1c008000720a7fae */ /* 0x000fe8000e921862 */
[----:B------:R-:W-:Y:S01]  /*8dc0*/  ISETP.GE.U32.AND P5, PT, R4, 0x7fffff9f, PT ;  /* 0x7fffff9f0400780c */ /* 0x000fe20003fa6070 */
[----:B------:R-:W-:-:S02]  /*8dd0*/  IMAD.SHL.U32 R4, R103, 0x20, RZ ;  /* 0x0000002067047824 */ /* 0x000fc400078e00ff */
[C---:B------:R-:W-:Y:S02]  /*8de0*/  IMAD.WIDE R102, R2.reuse, 0x4, R136 ;  /* 0x0000000402667825 */ /* 0x040fe400078e0288 */
[----:B------:R-:W3:Y:S04]  /*8df0*/  LDL.LU.64 R136, [R1+0x110] ;  /* 0x0001100001887983 */ /* 0x000ee80000300a00 */
[----:B------:R-:W4:Y:S04]  /*8e00*/  LDL.LU.64 R138, [R1+0x120] ;  /* 0x00012000018a7983 */ /* 0x000f280000300a00 */
[----:B------:R-:W3:Y:S04]  /*8e10*/  LDL.LU.64 R140, [R1+0x128] ;  /* 0x00012800018c7983 */ /* 0x000ee80000300a00 */
        /* <DEDUP_REMOVED lines=21> */
[----:B------:R-:W3:Y:S01]  /*8f70*/  LDL.LU.64 R248, [R1+0x3d8] ;  /* 0x0003d80001f87983 */ /* 0x000ee20000300a00 */
[----:B------:R-:W-:-:S03]  /*8f80*/  IMAD.WIDE R132, R2, 0x4, R132 ;  /* 0x0000000402847825 */ /* 0x000fc600078e0284 */
[----:B------:R-:W3:Y:S01]  /*8f90*/  LDL.LU.64 R192, [R1+0x3d0] ;  /* 0x0003d00001c07983 */ /* 0x000ee20000300a00 */
        /* <DEDUP_REMOVED lines=8> */
[----:B------:R-:W-:-:S03]  /*9020*/  IMAD.WIDE R62, R4, 0x4, R62 ;  /* 0x00000004043e7825 */ /* 0x000fc600078e023e */
[----:B------:R-:W0:Y:S01]  /*9030*/  LDGDEPBAR ;  /* 0x00000000000079af */ /* 0x000e220000000000 */
[----:B------:R-:W-:-:S03]  /*9040*/  IMAD.WIDE R64, R4, 0x4, R64 ;  /* 0x0000000404407825 */ /* 0x000fc600078e0240 */
[----:B------:R-:W-:Y:S01]  /*9050*/  LDGSTS.E [R11+0x68000], desc[UR34][R16.64], P4 ;  /* 0x68000000100b7fae */ /* 0x000fe2000a121862 */
        /* <DEDUP_REMOVED lines=20> */
[----:B------:R-:W-:Y:S02]  /*91a0*/  VIADD R134, R134, 0xffffffbd ;  /* 0xffffffbd86867836 */ /* 0x000fe40000000000 */
[C---:B------:R-:W-:Y:S01]  /*91b0*/  IMAD.WIDE R86, R4.reuse, 0x4, R86 ;  /* 0x0000000404567825 */ /* 0x040fe200078e0256 */
[----:B------:R-:W-:Y:S03]  /*91c0*/  LDGSTS.E [R11+0x6ac00], desc[UR34][R80.64], P4 ;  /* 0x6ac00000500b7fae */ /* 0x000fe6000a121862 */
[C---:B------:R-:W-:Y:S01]  /*91d0*/  IMAD.WIDE R88, R4.reuse, 0x4, R88 ;  /* 0x0000000404587825 */ /* 0x040fe200078e0258 */
[----:B------:R-:W-:Y:S03]  /*91e0*/  LDGSTS.E [R11+0x6b000], desc[UR34][R76.64], P4 ;  /* 0x6b0000004c0b7fae */ /* 0x000fe6000a121862 */
[----:B------:R-:W-:Y:S01]  /*91f0*/  IMAD.WIDE R84, R4, 0x4, R84 ;  /* 0x0000000404547825 */ /* 0x000fe200078e0254 */
[----:B------:R-:W-:Y:S01]  /*9200*/  LDGSTS.E [R11+0x6b400], desc[UR34][R82.64], P4 ;  /* 0x6b400000520b7fae */ /* 0x000fe2000a121862 */
[----:B------:R-:W-:-:S02]  /*9210*/  ISETP.GE.U32.AND P1, PT, R134, 0x7fffff9e, PT ;  /* 0x7fffff9e8600780c */ /* 0x000fc40003f26070 */
[C---:B------:R-:W-:Y:S01]  /*9220*/  IMAD.WIDE R90, R4.reuse, 0x4, R90 ;  /* 0x00000004045a7825 */ /* 0x040fe200078e025a */
[----:B------:R-:W-:Y:S03]  /*9230*/  LDGSTS.E [R11+0x6b800], desc[UR34][R86.64], P4 ;  /* 0x6b800000560b7fae */ /* 0x000fe6000a121862 */
[C---:B------:R-:W-:Y:S01]  /*9240*/  IMAD.WIDE R92, R4.reuse, 0x4, R92 ;  /* 0x00000004045c7825 */ /* 0x040fe200078e025c */
[----:B------:R-:W-:Y:S03]  /*9250*/  LDGSTS.E [R11+0x6bc00], desc[UR34][R88.64], P4 ;  /* 0x6bc00000580b7fae */ /* 0x000fe6000a121862 */
[C---:B------:R-:W-:Y:S01]  /*9260*/  IMAD.WIDE R14, R4.reuse, 0x4, R14 ;  /* 0x00000004040e7825 */ /* 0x040fe200078e020e */
[----:B------:R-:W-:Y:S03]  /*9270*/  LDGSTS.E [R11+0x6c000], desc[UR34][R84.64], P4 ;  /* 0x6c000000540b7fae */ /* 0x000fe6000a121862 */
[C---:B--2---:R-:W-:Y:S01]  /*9280*/  IMAD.WIDE R134, R4.reuse, 0x4, R186 ;  /* 0x0000000404867825 */ /* 0x044fe200078e02ba */
[----:B------:R-:W-:Y:S04]  /*9290*/  LDGSTS.E [R11+0x6c400], desc[UR34][R90.64], P4 ;  /* 0x6c4000005a0b7fae */ /* 0x000fe8000a121862 */
[----:B------:R-:W-:Y:S04]  /*92a0*/  LDGSTS.E [R11+0x6c800], desc[UR34][R92.64], P4 ;  /* 0x6c8000005c0b7fae */ /* 0x000fe8000a121862 */
[----:B------:R-:W-:Y:S04]  /*92b0*/  LDGSTS.E [R11+0x6cc00], desc[UR34][R14.64], P4 ;  /* 0x6cc000000e0b7fae */ /* 0x000fe8000a121862 */
[----:B------:R-:W-:Y:S01]  /*92c0*/  LDGSTS.E [R11+0x6d000], desc[UR34][R134.64], P4 ;  /* 0x6d000000860b7fae */ /* 0x000fe2000a121862 */
[----:B------:R-:W-:-:S04]  /*92d0*/  IMAD.WIDE R58, R4, 0x4, R58 ;  /* 0x00000004043a7825 */ /* 0x000fc800078e023a */
        /* <DEDUP_REMOVED lines=17> */
[----:B----4-:R-:W-:-:S05]  /*93f0*/  IMAD.WIDE R138, R4, 0x4, R138 ;  /* 0x00000004048a7825 */ /* 0x010fca00078e028a */
[----:B------:R-:W-:Y:S01]  /*9400*/  LDGSTS.E [R11+0x6d400], desc[UR34][R138.64], P4 ;  /* 0x6d4000008a0b7fae */ /* 0x000fe2000a121862 */
[----:B---3--:R-:W-:-:S05]  /*9410*/  IMAD.WIDE R142, R4, 0x4, R142 ;  /* 0x00000004048e7825 */ /* 0x008fca00078e028e */
[----:B------:R-:W-:Y:S01]  /*9420*/  LDGSTS.E [R11+0x6d800], desc[UR34][R142.64], P4 ;  /* 0x6d8000008e0b7fae */ /* 0x000fe2000a121862 */
[----:B------:R-:W-:-:S05]  /*9430*/  IMAD.WIDE R146, R4, 0x4, R146 ;  /* 0x0000000404927825 */ /* 0x000fca00078e0292 */
        /* <DEDUP_REMOVED lines=52> */
[----:B------:R-:W2:Y:S01]  /*9780*/  LDL.LU.64 R154, [R1+0x3c8] ;  /* 0x0003c800019a7983 */ /* 0x000ea20000300a00 */
[----:B------:R-:W-:-:S03]  /*9790*/  IMAD.WIDE R182, R4, 0x4, R182 ;  /* 0x0000000404b67825 */ /* 0x000fc600078e02b6 */
[----:B------:R-:W-:Y:S04]  /*97a0*/  LDGSTS.E [R153+0x6da00], desc[UR34][R144.64], P4 ;  /* 0x6da0000090997fae */ /* 0x000fe8000a121862 */
[----:B------:R-:W-:Y:S01]  /*97b0*/  LDGSTS.E [R153+0x6de00], desc[UR34][R148.64], P4 ;  /* 0x6de0000094997fae */ /* 0x000fe2000a121862 */
[----:B------:R-:W-:-:S03]  /*97c0*/  VIADD R188, R188, 0xffffffbc ;  /* 0xffffffbcbcbc7836 */ /* 0x000fc60000000000 */
[----:B------:R-:W-:Y:S04]  /*97d0*/  LDGSTS.E [R153+0x6e200], desc[UR34][R158.64], P4 ;  /* 0x6e2000009e997fae */ /* 0x000fe8000a121862 */
[----:B------:R-:W-:Y:S04]  /*97e0*/  LDGSTS.E [R153+0x6e600], desc[UR34][R162.64], P4 ;  /* 0x6e600000a2997fae */ /* 0x000fe8000a121862 */
[----:B------:R-:W-:Y:S04]  /*97f0*/  LDGSTS.E [R153+0x6ea00], desc[UR34][R166.64], P4 ;  /* 0x6ea00000a6997fae */ /* 0x000fe8000a121862 */
[----:B------:R-:W-:Y:S04]  /*9800*/  LDGSTS.E [R153+0x6ee00], desc[UR34][R170.64], P4 ;  /* 0x6ee00000aa997fae */ /* 0x000fe8000a121862 */
[----:B------:R-:W3:Y:S04]  /*9810*/  LDL.LU.64 R250, [R1+0x3c0] ;  /* 0x0003c00001fa7983 */ /* 0x000ee80000300a00 */
[----:B------:R-:W-:Y:S04]  /*9820*/  LDGSTS.E [R153+0x6f200], desc[UR34][R174.64], P4 ;  /* 0x6f200000ae997fae */ /* 0x000fe8000a121862 */
[----:B------:R-:W4:Y:S04]  /*9830*/  LDL.LU.64 R200, [R1+0x3b8] ;  /* 0x0003b80001c87983 */ /* 0x000f280000300a00 */
[----:B------:R-:W-:Y:S04]  /*9840*/  LDGSTS.E [R153+0x6f600], desc[UR34][R178.64], P4 ;  /* 0x6f600000b2997fae */ /* 0x000fe8000a121862 */
[----:B------:R-:W4:Y:S04]  /*9850*/  LDL.LU.64 R242, [R1+0x3b0] ;  /* 0x0003b00001f27983 */ /* 0x000f280000300a00 */
[----:B------:R-:W-:Y:S04]  /*9860*/  LDGSTS.E [R153+0x6fa00], desc[UR34][R182.64], P4 ;  /* 0x6fa00000b6997fae */ /* 0x000fe8000a121862 */
[----:B------:R-:W4:Y:S04]  /*9870*/  LDL.LU.64 R156, [R1+0x3a8] ;  /* 0x0003a800019c7983 */ /* 0x000f280000300a00 */
[----:B------:R-:W-:Y:S01]  /*9880*/  LDGSTS.E [R153+0x6fe00], desc[UR34][R186.64], P4 ;  /* 0x6fe00000ba997fae */ /* 0x000fe2000a121862 */
[----:B------:R-:W-:Y:S01]  /*9890*/  ISETP.GE.U32.AND P4, PT, R188, 0x7fffff9d, PT ;  /* 0x7fffff9dbc00780c */ /* 0x000fe20003f86070 */
[----:B------:R-:W-:-:S02]  /*98a0*/  IMAD.WIDE R188, R2, 0x4, R246 ;  /* 0x0000000402bc7825 */ /* 0x000fc400078e02f6 */
[----:B------:R-:W4:Y:S04]  /*98b0*/  LDL.LU.64 R246, [R1+0x3a0] ;  /* 0x0003a00001f67983 */ /* 0x000f280000300a00 */
[----:B------:R-:W4:Y:S01]  /*98c0*/  LDL.LU.64 R198, [R1+0x398] ;  /* 0x0003980001c67983 */ /* 0x000f220000300a00 */
[----:B------:R-:W-:-:S03]  /*98d0*/  IMAD.WIDE R190, R2, 0x4, R248 ;  /* 0x0000000402be7825 */ /* 0x000fc600078e02f8 */
[----:B------:R-:W4:Y:S04]  /*98e0*/  LDL.LU.64 R244, [R1+0x390] ;  /* 0x0003900001f47983 */ /* 0x000f280000300a00 */
[----:B------:R-:W4:Y:S04]  /*98f0*/  LDL.LU.64 R248, [R1+0x388] ;  /* 0x0003880001f87983 */ /* 0x000f280000300a00 */
[----:B------:R-:W0:Y:S01]  /*9900*/  LDGDEPBAR ;  /* 0x00000000000079af */ /* 0x000e220000000000 */
[----:B------:R-:W-:Y:S01]  /*9910*/  BAR.SYNC.DEFER_BLOCKING 0x0 ;  /* 0x0000000000007b1d */ /* 0x000fe20000010000 */
[----:B------:R-:W-:-:S04]  /*9920*/  IMAD.WIDE R192, R2, 0x4, R192 ;  /* 0x0000000402c07825 */ /* 0x000fc800078e02c0 */
[----:B------:R-:W-:Y:S01]  /*9930*/  VIADD R196, R196, 0xffffffbb ;  /* 0xffffffbbc4c47836 */ /* 0x000fe20000000000 */
[----:B------:R-:W4:Y:S04]  /*9940*/  LDL.LU.64 R238, [R1+0x380] ;  /* 0x0003800001ee7983 */ /* 0x000f280000300a00 */
[----:B------:R-:W4:Y:S04]  /*9950*/  LDL.LU.64 R236, [R1+0x378] ;  /* 0x0003780001ec7983 */ /* 0x000f280000300a00 */
[----:B------:R-:W4:Y:S04]  /*9960*/  LDL.LU.64 R240, [R1+0x370] ;  /* 0x0003700001f07983 */ /* 0x000f280000300a00 */
[----:B------:R-:W-:Y:S01]  /*9970*/  @!PT LDS RZ, [RZ] ;  /* 0x00000000fffff984 */ /* 0x000fe20000000800 */
[----:B------:R-:W-:Y:S01]  /*9980*/  @!PT LDS RZ, [RZ] ;  /* 0x00000000fffff984 */ /* 0x000fe20000000800 */
[----:B------:R-:W-:Y:S01]  /*9990*/  @!PT LDS RZ, [RZ] ;  /* 0x00000000fffff984 */ /* 0x000fe20000000800 */
[----:B------:R-:W-:Y:S04]  /*99a0*/  LDGSTS.E [R0+0x20000], desc[UR34][R188.64], !P6 ;  /* 0x20000000bc007fae */ /* 0x000fe8000f121862 */
[----:B------:R-:W-:Y:S04]  /*99b0*/  LDGSTS.E [R0+0x24000], desc[UR34][R190.64], !P6 ;  /* 0x24000000be007fae */ /* 0x000fe8000f121862 */
[----:B------:R-:W-:Y:S01]  /*99c0*/  LDGSTS.E [R0+0x28000], desc[UR34][R192.64], !P6 ;  /* 0x28000000c0007fae */ /* 0x000fe2000f121862 */
[----:B--2---:R-:W-:-:S02]  /*99d0*/  IMAD.WIDE R194, R2, 0x4, R154 ;  /* 0x0000000402c27825 */ /* 0x004fc400078e029a */
[----:B------:R-:W1:Y:S03]  /*99e0*/  LDC R154, c[0x0][0x230] ;  /* 0x00008c00ff9a7b82 */ /* 0x000e660000000800 */
[----:B------:R-:W-:Y:S01]  /*99f0*/  LDGSTS.E [R0+0x2c000], desc[UR34][R194.64], !P6 ;  /* 0x2c000000c2007fae */ /* 0x000fe2000f121862 */
[----:B------:R-:W-:Y:S01]  /*9a00*/  ISETP.GE.U32.AND P6, PT, R196, 0x7fffff9c, PT ;  /* 0x7fffff9cc400780c */ /* 0x000fe20003fc6070 */
[C---:B---3--:R-:W-:Y:S02]  /*9a10*/  IMAD.WIDE R196, R2.reuse, 0x4, R250 ;  /* 0x0000000402c47825 */ /* 0x048fe400078e02fa */
[----:B------:R-:W2:Y:S04]  /*9a20*/  LDL.LU.64 R250, [R1+0x368] ;  /* 0x0003680001fa7983 */ /* 0x000ea80000300a00 */
[----:B------:R-:W-:Y:S01]  /*9a30*/  LDGSTS.E [R0+0x20004], desc[UR34][R196.64], !P5 ;  /* 0x20004000c4007fae */ /* 0x000fe2000e921862 */
[----:B----4-:R-:W-:-:S04]  /*9a40*/  IMAD.WIDE R202, R2, 0x4, R200 ;  /* 0x0000000402ca7825 */ /* 0x010fc800078e02c8 */
[C---:B------:R-:W-:Y:S01]  /*9a50*/  IMAD.WIDE R200, R2.reuse, 0x4, R242 ;  /* 0x0000000402c87825 */ /* 0x040fe200078e02f2 */
[----:B------:R3:W-:Y:S03]  /*9a60*/  STL.64 [R1+0x230], R202 ;  /* 0x000230ca01007387 */ /* 0x0007e60000100a00 */
[C---:B------:R-:W-:Y:S01]  /*9a70*/  IMAD.WIDE R156, R2.reuse, 0x4, R156 ;  /* 0x00000004029c7825 */ /* 0x040fe200078e029c */
[----:B------:R4:W-:Y:S04]  /*9a80*/  STL.64 [R1+0x228], R200 ;  /* 0x000228c801007387 */ /* 0x0009e80000100a00 */
[----:B------:R3:W-:Y:S01]  /*9a90*/  LDGSTS.E [R0+0x24004], desc[UR34][R202.64], !P5 ;  /* 0x24004000ca007fae */ /* 0x0007e2000e921862 */
[----:B------:R-:W-:-:S03]  /*9aa0*/  IMAD.WIDE R246, R2, 0x4, R246 ;  /* 0x0000000402f67825 */ /* 0x000fc600078e02f6 */
[----:B------:R1:W-:Y:S01]  /*9ab0*/  STL.64 [R1+0x220], R156 ;  /* 0x0002209c01007387 */ /* 0x0003e20000100a00 */
[----:B------:R-:W-:-:S03]  /*9ac0*/  IMAD.WIDE R204, R2, 0x4, R198 ;  /* 0x0000000402cc7825 */ /* 0x000fc600078e02c6 */
[----:B------:R4:W-:Y:S04]  /*9ad0*/  LDGSTS.E [R0+0x28004], desc[UR34][R200.64], !P5 ;  /* 0x28004000c8007fae */ /* 0x0009e8000e921862 */
[----:B------:R-:W-:Y:S01]  /*9ae0*/  LDGSTS.E [R0+0x2c004], desc[UR34][R156.64], !P5 ;  /* 0x2c0040009c007fae */ /* 0x000fe2000e921862 */
[----:B---3--:R-:W-:-:S03]  /*9af0*/  IMAD.WIDE R202, R2, 0x4, R244 ;  /* 0x0000000402ca7825 */ /* 0x008fc600078e02f4 */
[----:B------:R-:W3:Y:S01]  /*9b00*/  LDL.LU.64 R242, [R1+0x360] ;  /* 0x0003600001f27983 */ /* 0x000ee20000300a00 */
[----:B----4-:R-:W-:-:S03]  /*9b10*/  IMAD.WIDE R200, R2, 0x4, R248 ;  /* 0x0000000402c87825 */ /* 0x010fc600078e02f8 */
[----:B------:R-:W-:Y:S04]  /*9b20*/  LDGSTS.E [R0+0x20008], desc[UR34][R246.64], !P1 ;  /* 0x20008000f6007fae */ /* 0x000fe8000c921862 */
[----:B-1----:R-:W4:Y:S04]  /*9b30*/  LDL.LU.64 R156, [R1+0x358] ;  /* 0x00035800019c7983 */ /* 0x002f280000300a00 */
[----:B------:R1:W-:Y:S04]  /*9b40*/  STL.64 [R1+0x218], R246 ;  /* 0x000218f601007387 */ /* 0x0003e80000100a00 */
[----:B------:R1:W-:Y:S04]  /*9b50*/  STL.64 [R1+0x210], R204 ;  /* 0x000210cc01007387 */ /* 0x0003e80000100a00 */
[----:B------:R-:W4:Y:S04]  /*9b60*/  LDL.LU.64 R198, [R1+0x350] ;  /* 0x0003500001c67983 */ /* 0x000f280000300a00 */
[----:B------:R1:W-:Y:S04]  /*9b70*/  STL.64 [R1+0x208], R202 ;  /* 0x000208ca01007387 */ /* 0x0003e80000100a00 */
[----:B------:R-:W4:Y:S04]  /*9b80*/  LDL.LU.64 R244, [R1+0x348] ;  /* 0x0003480001f47983 */ /* 0x000f280000300a00 */
[----:B------:R2:W-:Y:S04]  /*9b90*/  STL.64 [R1+0x200], R200 ;  /* 0x000200c801007387 */ /* 0x0005e80000100a00 */
[----:B------:R-:W4:Y:S01]  /*9ba0*/  LDL.LU.64 R248, [R1+0x340] ;  /* 0x0003400001f87983 */ /* 0x000f220000300a00 */
[----:B------:R-:W-:-:S03]  /*9bb0*/  IMAD.WIDE R238, R2, 0x4, R238 ;  /* 0x0000000402ee7825 */ /* 0x000fc600078e02ee */
[----:B------:R1:W-:Y:S01]  /*9bc0*/  LDGSTS.E [R0+0x24008], desc[UR34][R204.64], !P1 ;  /* 0x24008000cc007fae */ /* 0x0003e2000c921862 */
[----:B------:R-:W-:-:S03]  /*9bd0*/  IMAD.WIDE R236, R2, 0x4, R236 ;  /* 0x0000000402ec7825 */ /* 0x000fc600078e02ec */
[----:B-1----:R-:W4:Y:S04]  /*9be0*/  LDL.LU.64 R246, [R1+0x338] ;  /* 0x0003380001f67983 */ /* 0x002f280000300a00 */
[----:B------:R-:W-:Y:S01]  /*9bf0*/  STL.64 [R1+0x1f8], R238 ;  /* 0x0001f8ee01007387 */ /* 0x000fe20000100a00 */
[----:B------:R-:W-:-:S03]  /*9c00*/  IMAD.WIDE R204, R2, 0x4, R240 ;  /* 0x0000000402cc7825 */ /* 0x000fc600078e02f0 */
[----:B------:R-:W-:Y:S04]  /*9c10*/  LDGSTS.E [R0+0x28008], desc[UR34][R202.64], !P1 ;  /* 0x28008000ca007fae */ /* 0x000fe8000c921862 */
[----:B------:R1:W-:Y:S04]  /*9c20*/  STL.64 [R1+0x1f0], R236 ;  /* 0x0001f0ec01007387 */ /* 0x0003e80000100a00 */
[----:B------:R2:W-:Y:S04]  /*9c30*/  LDGSTS.E [R0+0x2c008], desc[UR34][R200.64], !P1 ;  /* 0x2c008000c8007fae */ /* 0x0005e8000c921862 */
[----:B------:R-:W4:Y:S04]  /*9c40*/  LDL.LU.64 R202, [R1+0x330] ;  /* 0x0003300001ca7983 */ /* 0x000f280000300a00 */
[----:B------:R4:W-:Y:S04]  /*9c50*/  STL.64 [R1+0x1e8], R204 ;  /* 0x0001e8cc01007387 */ /* 0x0009e80000100a00 */
[----:B------:R-:W-:Y:S04]  /*9c60*/  LDGSTS.E [R0+0x2000c], desc[UR34][R238.64], !P4 ;  /* 0x2000c000ee007fae */ /* 0x000fe8000e121862 */
[----:B------:R-:W-:Y:S04]  /*9c70*/  LDGSTS.E [R0+0x2400c], desc[UR34][R236.64], !P4 ;  /* 0x2400c000ec007fae */ /* 0x000fe8000e121862 */
[----:B------:R4:W-:Y:S01]  /*9c80*/  LDGSTS.E [R0+0x2800c], desc[UR34][R204.64], !P4 ;  /* 0x2800c000cc007fae */ /* 0x0009e2000e121862 */
[----:B--2---:R-:W-:-:S03]  /*9c90*/  IMAD.WIDE R200, R2, 0x4, R250 ;  /* 0x0000000402c87825 */ /* 0x004fc600078e02fa */
[----:B------:R-:W2:Y:S04]  /*9ca0*/  LDL.LU.64 R250, [R1+0x328] ;  /* 0x0003280001fa7983 */ /* 0x000ea80000300a00 */
[----:B------:R4:W-:Y:S04]  /*9cb0*/  STL.64 [R1+0x1e0], R200 ;  /* 0x0001e0c801007387 */ /* 0x0009e80000100a00 */
[----:B-1----:R-:W2:Y:S04]  /*9cc0*/  LDL.LU.64 R236, [R1+0x320] ;  /* 0x0003200001ec7983 */ /* 0x002ea80000300a00 */
[----:B------:R1:W-:Y:S04]  /*9cd0*/  LDGSTS.E [R0+0x2c00c], desc[UR34][R200.64], !P4 ;  /* 0x2c00c000c8007fae */ /* 0x0003e8000e121862 */
[----:B------:R-:W2:Y:S01]  /*9ce0*/  LDL.LU.64 R238, [R1+0x318] ;  /* 0x0003180001ee7983 */ /* 0x000ea20000300a00 */
[----:B---3--:R-:W-:-:S05]  /*9cf0*/  IMAD.WIDE R242, R2, 0x4, R242 ;  /* 0x0000000402f27825 */ /* 0x008fca00078e02f2 */
[----:B------:R-:W-:Y:S01]  /*9d00*/  STL.64 [R1+0x1d8], R242 ;  /* 0x0001d8f201007387 */ /* 0x000fe20000100a00 */
[----:B----4-:R-:W-:-:S03]  /*9d10*/  IMAD.WIDE R204, R2, 0x4, R156 ;  /* 0x0000000402cc7825 */ /* 0x010fc600078e029c */
[----:B------:R-:W3:Y:S04]  /*9d20*/  LDL.LU.64 R240, [R1+0x310] ;  /* 0x0003100001f07983 */ /* 0x000ee80000300a00 */
[----:B------:R-:W-:Y:S04]  /*9d30*/  STL.64 [R1+0x1d0], R204 ;  /* 0x0001d0cc01007387 */ /* 0x000fe80000100a00 */
[----:B------:R-:W4:Y:S01]  /*9d40*/  LDL.LU.64 R156, [R1+0x308] ;  /* 0x00030800019c7983 */ /* 0x000f220000300a00 */
[----:B-1----:R-:W-:-:S03]  /*9d50*/  IMAD.WIDE R200, R2, 0x4, R198 ;  /* 0x0000000402c87825 */ /* 0x002fc600078e02c6 */
[----:B------:R-:W-:Y:S01]  /*9d60*/  LDGSTS.E [R3+0x20000], desc[UR34][R242.64], !P6 ;  /* 0x20000000f2037fae */ /* 0x000fe2000f121862 */
[----:B------:R-:W-:-:S03]  /*9d70*/  IMAD.WIDE R198, R2, 0x4, R244 ;  /* 0x0000000402c67825 */ /* 0x000fc600078e02f4 */
[----:B------:R1:W-:Y:S04]  /*9d80*/  STL.64 [R1+0x1c8], R200 ;  /* 0x0001c8c801007387 */ /* 0x0003e80000100a00 */
[----:B------:R1:W-:Y:S01]  /*9d90*/  LDGSTS.E [R3+0x24000], desc[UR34][R204.64], !P6 ;  /* 0x24000000cc037fae */ /* 0x0003e2000f121862 */
[----:B------:R-:W-:-:S03]  /*9da0*/  IMAD.WIDE R248, R2, 0x4, R248 ;  /* 0x0000000402f87825 */ /* 0x000fc600078e02f8 */
[----:B------:R1:W-:Y:S04]  /*9db0*/  STL.64 [R1+0x1c0], R198 ;  /* 0x0001c0c601007387 */ /* 0x0003e80000100a00 */
[----:B------:R-:W-:Y:S04]  /*9dc0*/  LDGSTS.E [R3+0x28000], desc[UR34][R200.64], !P6 ;  /* 0x28000000c8037fae */ /* 0x000fe8000f121862 */
[----:B------:R-:W-:Y:S04]  /*9dd0*/  LDGSTS.E [R3+0x2c000], desc[UR34][R198.64], !P6 ;  /* 0x2c000000c6037fae */ /* 0x000fe8000f121862 */
[----:B-1----:R-:W4:Y:S04]  /*9de0*/  LDL.LU.64 R200, [R1+0x300] ;  /* 0x0003000001c87983 */ /* 0x002f280000300a00 */
[----:B------:R-:W4:Y:S04]  /*9df0*/  LDL.LU.64 R198, [R1+0x2f8] ;  /* 0x0002f80001c67983 */ /* 0x000f280000300a00 */
[----:B------:R-:W-:Y:S04]  /*9e00*/  STL.64 [R1+0x1b8], R248 ;  /* 0x0001b8f801007387 */ /* 0x000fe80000100a00 */
[----:B------:R-:W4:Y:S01]  /*9e10*/  LDL.LU.64 R242, [R1+0x2f0] ;  /* 0x0002f00001f27983 */ /* 0x000f220000300a00 */
[----:B------:R-:W-:-:S05]  /*9e20*/  VIADD R23, R23, 0xffffffba ;  /* 0xffffffba17177836 */ /* 0x000fca0000000000 */
[----:B------:R-:W-:Y:S01]  /*9e30*/  ISETP.GE.U32.AND P5, PT, R23, 0x7fffff9b, PT ;  /* 0x7fffff9b1700780c */ /* 0x000fe20003fa6070 */
[----:B------:R-:W-:Y:S01]  /*9e40*/  VIADD R22, R22, 0xffffffb9 ;  /* 0xffffffb916167836 */ /* 0x000fe20000000000 */
[----:B------:R-:W1:Y:S01]  /*9e50*/  LDC R23, c[0x0][0x230] ;  /* 0x00008c00ff177b82 */ /* 0x000e620000000800 */
[----:B------:R-:W-:-:S04]  /*9e60*/  IMAD.WIDE R246, R2, 0x4, R246 ;  /* 0x0000000402f67825 */ /* 0x000fc800078e02f6 */
[----:B------:R-:W-:Y:S01]  /*9e70*/  IMAD.WIDE R204, R2, 0x4, R202 ;  /* 0x0000000402cc7825 */ /* 0x000fe200078e02ca */
[----:B------:R-:W-:Y:S01]  /*9e80*/  ISETP.GE.U32.AND P1, PT, R22, 0x7fffff9a, PT ;  /* 0x7fffff9a1600780c */ /* 0x000fe20003f26070 */
[----:B------:R2:W-:Y:S01]  /*9e90*/  STL.64 [R1+0x1b0], R246 ;  /* 0x0001b0f601007387 */ /* 0x0005e20000100a00 */
[----:B------:R-:W1:Y:S03]  /*9ea0*/  LDC R22, c[0x0][0x230] ;  /* 0x00008c00ff167b82 */ /* 0x000e660000000800 */
[----:B------:R-:W4:Y:S04]  /*9eb0*/  LDL.LU.64 R244, [R1+0x2e8] ;  /* 0x0002e80001f47983 */ /* 0x000f280000300a00 */
[----:B------:R-:W-:Y:S04]  /*9ec0*/  LDGSTS.E [R3+0x20004], desc[UR34][R248.64], !P5 ;  /* 0x20004000f8037fae */ /* 0x000fe8000e921862 */
[----:B------:R2:W-:Y:S04]  /*9ed0*/  STL.64 [R1+0x1a8], R204 ;  /* 0x0001a8cc01007387 */ /* 0x0005e80000100a00 */
[----:B------:R-:W-:Y:S04]  /*9ee0*/  LDGSTS.E [R3+0x24004], desc[UR34][R246.64], !P5 ;  /* 0x24004000f6037fae */ /* 0x000fe8000e921862 */
[----:B------:R2:W-:Y:S02]  /*9ef0*/  LDGSTS.E [R3+0x28004], desc[UR34][R204.64], !P5 ;  /* 0x28004000cc037fae */ /* 0x0005e4000e921862 */
[----:B--2---:R-:W-:-:S05]  /*9f00*/  IMAD.WIDE R202, R2, 0x4, R250 ;  /* 0x0000000402ca7825 */ /* 0x004fca00078e02fa */
[----:B------:R3:W-:Y:S04]  /*9f10*/  STL.64 [R1+0x1a0], R202 ;  /* 0x0001a0ca01007387 */ /* 0x0007e80000100a00 */
[----:B------:R-:W2:Y:S01]  /*9f20*/  LDL.LU.64 R246, [R1+0x2e0] ;  /* 0x0002e00001f67983 */ /* 0x000ea20000300a00 */
[----:B------:R-:W-:-:S03]  /*9f30*/  IMAD.WIDE R236, R2, 0x4, R236 ;  /* 0x0000000402ec7825 */ /* 0x000fc600078e02ec */
[----:B------:R-:W2:Y:S01]  /*9f40*/  LDL.LU.64 R248, [R1+0x2d8] ;  /* 0x0002d80001f87983 */ /* 0x000ea20000300a00 */
[----:B------:R-:W-:-:S03]  /*9f50*/  IMAD.WIDE R204, R2, 0x4, R238 ;  /* 0x0000000402cc7825 */ /* 0x000fc600078e02ee */
[----:B------:R3:W-:Y:S04]  /*9f60*/  LDGSTS.E [R3+0x2c004], desc[UR34][R202.64], !P5 ;  /* 0x2c004000ca037fae */ /* 0x0007e8000e921862 */
[----:B------:R-:W2:Y:S04]  /*9f70*/  LDL.LU.64 R250, [R1+0x2d0] ;  /* 0x0002d00001fa7983 */ /* 0x000ea80000300a00 */
[----:B------:R1:W-:Y:S04]  /*9f80*/  STL.64 [R1+0x198], R236 ;  /* 0x000198ec01007387 */ /* 0x0003e80000100a00 */
[----:B------:R-:W-:Y:S04]  /*9f90*/  STL.64 [R1+0x190], R204 ;  /* 0x000190cc01007387 */ /* 0x000fe80000100a00 */
[----:B------:R-:W-:Y:S04]  /*9fa0*/  LDGSTS.E [R3+0x20008], desc[UR34][R236.64], !P1 ;  /* 0x20008000ec037fae */ /* 0x000fe8000c921862 */
[----:B------:R1:W-:Y:S01]  /*9fb0*/  LDGSTS.E [R3+0x24008], desc[UR34][R204.64], !P1 ;  /* 0x24008000cc037fae */ /* 0x0003e2000c921862 */
[----:B---3--:R-:W-:-:S05]  /*9fc0*/  IMAD.WIDE R202, R2, 0x4, R240 ;  /* 0x0000000402ca7825 */ /* 0x008fca00078e02f0 */
[----:B------:R-:W-:Y:S01]  /*9fd0*/  STL.64 [R1+0x188], R202 ;  /* 0x000188ca01007387 */ /* 0x000fe20000100a00 */
[----:B----4-:R-:W-:-:S03]  /*9fe0*/  IMAD.WIDE R156, R2, 0x4, R156 ;  /* 0x00000004029c7825 */ /* 0x010fc600078e029c */
[----:B-1----:R-:W3:Y:S04]  /*9ff0*/  LDL.LU.64 R236, [R1+0x2c8] ;  /* 0x0002c80001ec7983 */ /* 0x002ee80000300a00 */
[----:B------:R1:W-:Y:S04]  /*a000*/  STL.64 [R1+0x180], R156 ;  /* 0x0001809c01007387 */ /* 0x0003e80000100a00 */
[----:B------:R4:W-:Y:S04]  /*a010*/  LDGSTS.E [R3+0x28008], desc[UR34][R202.64], !P1 ;  /* 0x28008000ca037fae */ /* 0x0009e8000c921862 */
[----:B------:R-:W3:Y:S04]  /*a020*/  LDL.LU.64 R240, [R1+0x2c0] ;  /* 0x0002c00001f07983 */ /* 0x000ee80000300a00 */
[----:B------:R-:W-:Y:S04]  /*a030*/  LDGSTS.E [R3+0x2c008], desc[UR34][R156.64], !P1 ;  /* 0x2c0080009c037fae */ /* 0x000fe8000c921862 */
[----:B------:R-:W3:Y:S04]  /*a040*/  LDL.LU.64 R238, [R1+0x2b8] ;  /* 0x0002b80001ee7983 */ /* 0x000ee80000300a00 */
[----:B-1----:R-:W3:Y:S01]  /*a050*/  LDL.LU.64 R156, [R1+0x2b0] ;  /* 0x0002b000019c7983 */ /* 0x002ee20000300a00 */
[----:B------:R-:W-:-:S04]  /*a060*/  IMAD.WIDE R204, R2, 0x4, R200 ;  /* 0x0000000402cc7825 */ /* 0x000fc800078e02c8 */
[C---:B----4-:R-:W-:Y:S01]  /*a070*/  IMAD.WIDE R202, R2.reuse, 0x4, R198 ;  /* 0x0000000402ca7825 */ /* 0x050fe200078e02c6 */
[----:B------:R2:W-:Y:S03]  /*a080*/  STL.64 [R1+0x178], R204 ;  /* 0x000178cc01007387 */ /* 0x0005e60000100a00 */
[----:B------:R-:W-:Y:S01]  /*a090*/  IMAD.WIDE R200, R2, 0x4, R242 ;  /* 0x0000000402c87825 */ /* 0x000fe200078e02f2 */
[----:B------:R1:W-:Y:S04]  /*a0a0*/  STL.64 [R1+0x170], R202 ;  /* 0x000170ca01007387 */ /* 0x0003e80000100a00 */
[----:B------:R4:W-:Y:S04]  /*a0b0*/  STL.64 [R1+0x168], R200 ;  /* 0x000168c801007387 */ /* 0x0009e80000100a00 */
[----:B------:R-:W3:Y:S01]  /*a0c0*/  LDL.LU.64 R242, [R1+0x2a8] ;  /* 0x0002a80001f27983 */ /* 0x000ee20000300a00 */
[----:B------:R-:W-:-:S05]  /*a0d0*/  VIADD R154, R154, 0xffffffb8 ;  /* 0xffffffb89a9a7836 */ /* 0x000fca0000000000 */
[----:B------:R-:W-:Y:S01]  /*a0e0*/  ISETP.GE.U32.AND P4, PT, R154, 0x7fffff99, PT ;  /* 0x7fffff999a00780c */ /* 0x000fe20003f86070 */
[----:B------:R-:W-:Y:S01]  /*a0f0*/  VIADD R23, R23, 0xffffffb7 ;  /* 0xffffffb717177836 */ /* 0x000fe20000000000 */
[----:B------:R-:W3:Y:S01]  /*a100*/  LDC R154, c[0x0][0x230] ;  /* 0x00008c00ff9a7b82 */ /* 0x000ee20000000800 */
[----:B------:R-:W-:-:S03]  /*a110*/  IMAD.WIDE R198, R2, 0x4, R244 ;  /* 0x0000000402c67825 */ /* 0x000fc600078e02f4 */
[----:B------:R-:W-:Y:S01]  /*a120*/  ISETP.GE.U32.AND P6, PT, R23, 0x7fffff98, PT ;  /* 0x7fffff981700780c */ /* 0x000fe20003fc6070 */
[----:B------:R-:W-:Y:S01]  /*a130*/  VIADD R22, R22, 0xffffffb6 ;  /* 0xffffffb616167836 */ /* 0x000fe20000000000 */
[----:B------:R3:W-:Y:S02]  /*a140*/  STL.64 [R1+0x160], R198 ;  /* 0x000160c601007387 */ /* 0x0007e40000100a00 */
[----:B------:R-:W3:Y:S03]  /*a150*/  LDC R23, c[0x0][0x230] ;  /* 0x00008c00ff177b82 */ /* 0x000ee60000000800 */
[----:B------:R2:W-:Y:S04]  /*a160*/  LDGSTS.E [R3+0x2000c], desc[UR34][R204.64], !P4 ;  /* 0x2000c000cc037fae */ /* 0x0005e8000e121862 */
[----:B------:R1:W-:Y:S04]  /*a170*/  LDGSTS.E [R3+0x2400c], desc[UR34][R202.64], !P4 ;  /* 0x2400c000ca037fae */ /* 0x0003e8000e121862 */
[----:B------:R4:W-:Y:S01]  /*a180*/  LDGSTS.E [R3+0x2800c], desc[UR34][R200.64], !P4 ;  /* 0x2800c000c8037fae */ /* 0x0009e2000e121862 */
[----:B------:R-:W-:-:S02]  /*a190*/  ISETP.GE.U32.AND P5, PT, R22, 0x7fffff97, PT ;  /* 0x7fffff971600780c */ /* 0x000fc40003fa6070 */
[----:B------:R-:W3:Y:S01]  /*a1a0*/  LDC R22, c[0x0][0x230] ;  /* 0x00008c00ff167b82 */ /* 0x000ee20000000800 */
[----:B------:R3:W-:Y:S01]  /*a1b0*/  LDGSTS.E [R3+0x2c00c], desc[UR34][R198.64], !P4 ;  /* 0x2c00c000c6037fae */ /* 0x0007e2000e121862 */
[----:B--2---:R-:W-:-:S04]  /*a1c0*/  IMAD.WIDE R204, R2, 0x4, R246 ;  /* 0x0000000402cc7825 */ /* 0x004fc800078e02f6 */
[C---:B-1----:R-:W-:Y:S01]  /*a1d0*/  IMAD.WIDE R202, R2.reuse, 0x4, R248 ;  /* 0x0000000402ca7825 */ /* 0x042fe200078e02f8 */
[----:B------:R1:W-:Y:S04]  /*a1e0*/  LDGSTS.E [R5+0x20000], desc[UR34][R204.64], !P6 ;  /* 0x20000000cc057fae */ /* 0x0003e8000f121862 */
[----:B------:R-:W2:Y:S01]  /*a1f0*/  LDL.LU.64 R248, [R1+0x2a0] ;  /* 0x0002a00001f87983 */ /* 0x000ea20000300a00 */
[----:B----4-:R-:W-:-:S03]  /*a200*/  IMAD.WIDE R200, R2, 0x4, R250 ;  /* 0x0000000402c87825 */ /* 0x010fc600078e02fa */
[----:B------:R-:W-:Y:S04]  /*a210*/  STL.64 [R1+0x158], R204 ;  /* 0x000158cc01007387 */ /* 0x000fe80000100a00 */
[----:B------:R-:W4:Y:S04]  /*a220*/  LDL.LU.64 R246, [R1+0x298] ;  /* 0x0002980001f67983 */ /* 0x000f280000300a00 */
[----:B------:R1:W-:Y:S04]  /*a230*/  STL.64 [R1+0x150], R202 ;  /* 0x000150ca01007387 */ /* 0x0003e80000100a00 */
[----:B------:R-:W4:Y:S04]  /*a240*/  LDL.LU.64 R244, [R1+0x290] ;  /* 0x0002900001f47983 */ /* 0x000f280000300a00 */
[----:B------:R1:W-:Y:S04]  /*a250*/  STL.64 [R1+0x148], R200 ;  /* 0x000148c801007387 */ /* 0x0003e80000100a00 */
[----:B------:R-:W4:Y:S04]  /*a260*/  LDL.LU.64 R250, [R1+0x288] ;  /* 0x0002880001fa7983 */ /* 0x000f280000300a00 */
[----:B------:R-:W-:Y:S04]  /*a270*/  LDGSTS.E [R5+0x24000], desc[UR34][R202.64], !P6 ;  /* 0x24000000ca057fae */ /* 0x000fe8000f121862 */
[----:B------:R-:W-:Y:S01]  /*a280*/  LDGSTS.E [R5+0x28000], desc[UR34][R200.64], !P6 ;  /* 0x28000000c8057fae */ /* 0x000fe2000f121862 */
[----:B---3--:R-:W-:-:S05]  /*a290*/  IMAD.WIDE R198, R2, 0x4, R236 ;  /* 0x0000000402c67825 */ /* 0x008fca00078e02ec */
[----:B------:R3:W-:Y:S04]  /*a2a0*/  STL.64 [R1+0x140], R198 ;  /* 0x000140c601007387 */ /* 0x0007e80000100a00 */
[----:B-1----:R-:W4:Y:S01]  /*a2b0*/  LDL.LU.64 R202, [R1+0x280] ;  /* 0x0002800001ca7983 */ /* 0x002f220000300a00 */
[----:B------:R-:W-:-:S03]  /*a2c0*/  IMAD.WIDE R240, R2, 0x4, R240 ;  /* 0x0000000402f07825 */ /* 0x000fc600078e02f0 */
[----:B------:R-:W-:Y:S04]  /*a2d0*/  LDGSTS.E [R5+0x2c000], desc[UR34][R198.64], !P6 ;  /* 0x2c000000c6057fae */ /* 0x000fe8000f121862 */
[----:B------:R-:W-:Y:S01]  /*a2e0*/  STL.64 [R1+0x138], R240 ;  /* 0x000138f001007387 */ /* 0x000fe20000100a00 */
[----:B------:R-:W-:-:S03]  /*a2f0*/  IMAD.WIDE R238, R2, 0x4, R238 ;  /* 0x0000000402ee7825 */ /* 0x000fc600078e02ee */
[----:B------:R-:W4:Y:S04]  /*a300*/  LDL.LU.64 R200, [R1+0x278] ;  /* 0x0002780001c87983 */ /* 0x000f280000300a00 */
[----:B------:R-:W-:Y:S01]  /*a310*/  STL.64 [R1+0x130], R238 ;  /* 0x000130ee01007387 */ /* 0x000fe20000100a00 */
[----:B------:R-:W-:-:S03]  /*a320*/  IMAD.WIDE R236, R2, 0x4, R156 ;  /* 0x0000000402ec7825 */ /* 0x000fc600078e029c */
[----:B---3--:R-:W3:Y:S04]  /*a330*/  LDL.LU.64 R198, [R1+0x270] ;  /* 0x0002700001c67983 */ /* 0x008ee80000300a00 */
[----:B------:R1:W-:Y:S04]  /*a340*/  STL.64 [R1+0x128], R236 ;  /* 0x000128ec01007387 */ /* 0x0003e80000100a00 */
[----:B------:R-:W3:Y:S04]  /*a350*/  LDL.LU.64 R156, [R1+0x268] ;  /* 0x00026800019c7983 */ /* 0x000ee80000300a00 */
[----:B------:R-:W-:Y:S04]  /*a360*/  LDGSTS.E [R5+0x20004], desc[UR34][R240.64], !P5 ;  /* 0x20004000f0057fae */ /* 0x000fe8000e921862 */
[----:B------:R-:W-:Y:S04]  /*a370*/  LDGSTS.E [R5+0x24004], desc[UR34][R238.64], !P5 ;  /* 0x24004000ee057fae */ /* 0x000fe8000e921862 */
[----:B------:R-:W-:Y:S01]  /*a380*/  LDGSTS.E [R5+0x28004], desc[UR34][R236.64], !P5 ;  /* 0x28004000ec057fae */ /* 0x000fe2000e921862 */
[----:B------:R-:W-:-:S05]  /*a390*/  IMAD.WIDE R204, R2, 0x4, R242 ;  /* 0x0000000402cc7825 */ /* 0x000fca00078e02f2 */
[----:B------:R4:W-:Y:S04]  /*a3a0*/  STL.64 [R1+0x120], R204 ;  /* 0x000120cc01007387 */ /* 0x0009e80000100a00 */
[----:B-1----:R-:W3:Y:S04]  /*a3b0*/  LDL.LU.64 R236, [R1+0x100] ;  /* 0x0001000001ec7983 */ /* 0x002ee80000300a00 */
[----:B------:R-:W3:Y:S04]  /*a3c0*/  LDL.LU.64 R238, [R1+0xf8] ;  /* 0x0000f80001ee7983 */ /* 0x000ee80000300a00 */
[----:B------:R-:W3:Y:S04]  /*a3d0*/  LDL.LU.64 R240, [R1+0xf0] ;  /* 0x0000f00001f07983 */ /* 0x000ee80000300a00 */
[----:B------:R-:W3:Y:S01]  /*a3e0*/  LDL.LU.64 R242, [R1+0xe8] ;  /* 0x0000e80001f27983 */ /* 0x000ee20000300a00 */
[----:B------:R-:W-:-:S02]  /*a3f0*/  VIADD R154, R154, 0xffffffb5 ;  /* 0xffffffb59a9a7836 */ /* 0x000fc40000000000 */
[----:B------:R-:W-:Y:S01]  /*a400*/  VIADD R23, R23, 0xffffffb4 ;  /* 0xffffffb417177836 */ /* 0x000fe20000000000 */
[----:B------:R1:W-:Y:S02]  /*a410*/  LDGSTS.E [R5+0x2c004], desc[UR34][R204.64], !P5 ;  /* 0x2c004000cc057fae */ /* 0x0003e4000e921862 */
[----:B------:R-:W-:Y:S02]  /*a420*/  ISETP.GE.U32.AND P1, PT, R154, 0x7fffff96, PT ;  /* 0x7fffff969a00780c */ /* 0x000fe40003f26070 */
[----:B------:R-:W1:Y:S01]  /*a430*/  LDC R154, c[0x0][0x230] ;  /* 0x00008c00ff9a7b82 */ /* 0x000e620000000800 */
[----:B------:R-:W-:Y:S01]  /*a440*/  ISETP.GE.U32.AND P4, PT, R23, 0x7fffff95, PT ;  /* 0x7fffff951700780c */ /* 0x000fe20003f86070 */
[----:B------:R-:W-:Y:S02]  /*a450*/  VIADD R22, R22, 0xffffffb3 ;  /* 0xffffffb316167836 */ /* 0x000fe40000000000 */
[----:B-1----:R-:W-:-:S04]  /*a460*/  VIADD R154, R154, 0xffffffb2 ;  /* 0xffffffb29a9a7836 */ /* 0x002fc80000000000 */
[----:B------:R-:W1:Y:S01]  /*a470*/  LDC R23, c[0x0][0x230] ;  /* 0x00008c00ff177b82 */ /* 0x000e620000000800 */
[----:B------:R-:W-:-:S07]  /*a480*/  ISETP.GE.U32.AND P5, PT, R154, 0x7fffff93, PT ;  /* 0x7fffff939a00780c */ /* 0x000fce0003fa6070 */
[----:B------:R-:W1:Y:S01]  /*a490*/  LDC R154, c[0x0][0x230] ;  /* 0x00008c00ff9a7b82 */ /* 0x000e620000000800 */
[----:B------:R-:W-:-:S07]  /*a4a0*/  ISETP.GE.U32.AND P6, PT, R22, 0x7fffff94, PT ;  /* 0x7fffff941600780c */ /* 0x000fce0003fc6070 */
[----:B------:R-:W3:Y:S01]  /*a4b0*/  LDC R22, c[0x0][0x230] ;  /* 0x00008c00ff167b82 */ /* 0x000ee20000000800 */
[----:B-1----:R-:W-:Y:S02]  /*a4c0*/  VIADD R154, R154, 0xffffffaf ;  /* 0xffffffaf9a9a7836 */ /* 0x002fe40000000000 */
[----:B--2---:R-:W-:-:S04]  /*a4d0*/  IMAD.WIDE R248, R2, 0x4, R248 ;  /* 0x0000000402f87825 */ /* 0x004fc800078e02f8 */
[C---:B----4-:R-:W-:Y:S01]  /*a4e0*/  IMAD.WIDE R246, R2.reuse, 0x4, R246 ;  /* 0x0000000402f67825 */ /* 0x050fe200078e02f6 */
[----:B------:R1:W-:Y:S03]  /*a4f0*/  STL.64 [R1+0x118], R248 ;  /* 0x000118f801007387 */ /* 0x0003e60000100a00 */
[C---:B------:R-:W-:Y:S01]  /*a500*/  IMAD.WIDE R244, R2.reuse, 0x4, R244 ;  /* 0x0000000402f47825 */ /* 0x040fe200078e02f4 */
[----:B------:R2:W-:Y:S03]  /*a510*/  STL.64 [R1+0x110], R246 ;  /* 0x000110f601007387 */ /* 0x0005e60000100a00 */
[C---:B------:R-:W-:Y:S01]  /*a520*/  IMAD.WIDE R204, R2.reuse, 0x4, R250 ;  /* 0x0000000402cc7825 */ /* 0x040fe200078e02fa */
[----:B------:R4:W-:Y:S04]  /*a530*/  STL.64 [R1+0x108], R244 ;  /* 0x000108f401007387 */ /* 0x0009e80000100a00 */
[----:B------:R-:W-:Y:S04]  /*a540*/  LDGSTS.E [R5+0x20008], desc[UR34][R248.64], !P1 ;  /* 0x20008000f8057fae */ /* 0x000fe8000c921862 */
[----:B------:R-:W-:Y:S04]  /*a550*/  STL.64 [R1+0x5a8], R204 ;  /* 0x0005a8cc01007387 */ /* 0x000fe80000100a00 */
[----:B------:R-:W-:Y:S04]  /*a560*/  LDGSTS.E [R5+0x24008], desc[UR34][R246.64], !P1 ;  /* 0x24008000f6057fae */ /* 0x000fe8000c921862 */
[----:B-1----:R-:W3:Y:S04]  /*a570*/  LDL.LU.64 R248, [R1+0xe0] ;  /* 0x0000e00001f87983 */ /* 0x002ee80000300a00 */
[----:B------:R-:W-:Y:S04]  /*a580*/  LDGSTS.E [R5+0x28008], desc[UR34][R244.64], !P1 ;  /* 0x28008000f4057fae */ /* 0x000fe8000c921862 */
[----:B--2---:R-:W2:Y:S01]  /*a590*/  LDL.LU.64 R246, [R1+0xd8] ;  /* 0x0000d80001f67983 */ /* 0x004ea20000300a00 */
[----:B------:R-:W-:-:S03]  /*a5a0*/  IMAD.WIDE R202, R2, 0x4, R202 ;  /* 0x0000000402ca7825 */ /* 0x000fc600078e02ca */
[----:B------:R1:W-:Y:S04]  /*a5b0*/  LDGSTS.E [R5+0x2c008], desc[UR34][R204.64], !P1 ;  /* 0x2c008000cc057fae */ /* 0x0003e8000c921862 */
[----:B----4-:R-:W4:Y:S04]  /*a5c0*/  LDL.LU.64 R244, [R1+0xd0] ;  /* 0x0000d00001f47983 */ /* 0x010f280000300a00 */
[----:B------:R-:W4:Y:S01]  /*a5d0*/  LDL.LU.64 R250, [R1+0xc8] ;  /* 0x0000c80001fa7983 */ /* 0x000f220000300a00 */
[----:B------:R-:W-:-:S03]  /*a5e0*/  IMAD.WIDE R200, R2, 0x4, R200 ;  /* 0x0000000402c87825 */ /* 0x000fc600078e02c8 */
[----:B------:R-:W-:Y:S04]  /*a5f0*/  STL.64 [R1+0x5a0], R202 ;  /* 0x0005a0ca01007387 */ /* 0x000fe80000100a00 */
[----:B------:R1:W-:Y:S01]  /*a600*/  LDGSTS.E [R5+0x2000c], desc[UR34][R202.64], !P4 ;  /* 0x2000c000ca057fae */ /* 0x0003e2000e121862 */
[----:B---3--:R-:W-:-:S03]  /*a610*/  IMAD.WIDE R198, R2, 0x4, R198 ;  /* 0x0000000402c67825 */ /* 0x008fc600078e02c6 */
[----:B------:R-:W-:Y:S04]  /*a620*/  STL.64 [R1+0x598], R200 ;  /* 0x000598c801007387 */ /* 0x000fe80000100a00 */
[----:B------:R3:W-:Y:S01]  /*a630*/  LDGSTS.E [R5+0x2400c], desc[UR34][R200.64], !P4 ;  /* 0x2400c000c8057fae */ /* 0x0007e2000e121862 */
[----:B------:R-:W-:-:S03]  /*a640*/  IMAD.WIDE R156, R2, 0x4, R156 ;  /* 0x00000004029c7825 */ /* 0x000fc600078e029c */
[----:B------:R-:W-:Y:S04]  /*a650*/  STL.64 [R1+0x590], R198 ;  /* 0x000590c601007387 */ /* 0x000fe80000100a00 */
[----:B------:R3:W-:Y:S04]  /*a660*/  LDGSTS.E [R5+0x2800c], desc[UR34][R198.64], !P4 ;  /* 0x2800c000c6057fae */ /* 0x0007e8000e121862 */
[----:B------:R1:W-:Y:S04]  /*a670*/  STL.64 [R1+0x588], R156 ;  /* 0x0005889c01007387 */ /* 0x0003e80000100a00 */
[----:B------:R-:W-:Y:S04]  /*a680*/  LDGSTS.E [R5+0x2c00c], desc[UR34][R156.64], !P4 ;  /* 0x2c00c0009c057fae */ /* 0x000fe8000e121862 */
[----:B-1----:R-:W4:Y:S01]  /*a690*/  LDL.LU.64 R156, [R1+0xc0] ;  /* 0x0000c000019c7983 */ /* 0x002f220000300a00 */
[----:B------:R-:W-:-:S04]  /*a6a0*/  IMAD.WIDE R204, R2, 0x4, R236 ;  /* 0x0000000402cc7825 */ /* 0x000fc800078e02ec */
[C---:B------:R-:W-:Y:S01]  /*a6b0*/  IMAD.WIDE R202, R2.reuse, 0x4, R238 ;  /* 0x0000000402ca7825 */ /* 0x040fe200078e02ee */
[----:B------:R-:W-:Y:S03]  /*a6c0*/  STL.64 [R1+0x580], R204 ;  /* 0x000580cc01007387 */ /* 0x000fe60000100a00 */
[C---:B---3--:R-:W-:Y:S01]  /*a6d0*/  IMAD.WIDE R200, R2.reuse, 0x4, R240 ;  /* 0x0000000402c87825 */ /* 0x048fe200078e02f0 */
[----:B------:R-:W-:Y:S03]  /*a6e0*/  LDGSTS.E [R6+0x20000], desc[UR34][R204.64], !P6 ;  /* 0x20000000cc067fae */ /* 0x000fe6000f121862 */
[----:B------:R-:W-:Y:S01]  /*a6f0*/  IMAD.WIDE R198, R2, 0x4, R242 ;  /* 0x0000000402c67825 */ /* 0x000fe200078e02f2 */
[----:B------:R-:W-:Y:S04]  /*a700*/  LDGSTS.E [R6+0x24000], desc[UR34][R202.64], !P6 ;  /* 0x24000000ca067fae */ /* 0x000fe8000f121862 */
[----:B------:R-:W3:Y:S04]  /*a710*/  LDL.LU.64 R242, [R1+0xb8] ;  /* 0x0000b80001f27983 */ /* 0x000ee80000300a00 */
[----:B------:R-:W-:Y:S04]  /*a720*/  STL.64 [R1+0x578], R202 ;  /* 0x000578ca01007387 */ /* 0x000fe80000100a00 */
[----:B------:R-:W3:Y:S04]  /*a730*/  LDL.LU.64 R238, [R1+0xb0] ;  /* 0x0000b00001ee7983 */ /* 0x000ee80000300a00 */
[----:B------:R-:W-:Y:S04]  /*a740*/  STL.64 [R1+0x570], R200 ;  /* 0x000570c801007387 */ /* 0x000fe80000100a00 */
[----:B------:R-:W3:Y:S04]  /*a750*/  LDL.LU.64 R236, [R1+0xa8] ;  /* 0x0000a80001ec7983 */ /* 0x000ee80000300a00 */
[----:B------:R-:W-:Y:S04]  /*a760*/  LDGSTS.E [R6+0x28000], desc[UR34][R200.64], !P6 ;  /* 0x28000000c8067fae */ /* 0x000fe8000f121862 */
[----:B------:R1:W-:Y:S01]  /*a770*/  LDGSTS.E [R6+0x2c000], desc[UR34][R198.64], !P6 ;  /* 0x2c000000c6067fae */ /* 0x0003e2000f121862 */
[----:B------:R-:W-:-:S03]  /*a780*/  ISETP.GE.U32.AND P6, PT, R154, 0x7fffff90, PT ;  /* 0x7fffff909a00780c */ /* 0x000fc60003fc6070 */
[----:B------:R1:W-:Y:S04]  /*a790*/  STL.64 [R1+0x568], R198 ;  /* 0x000568c601007387 */ /* 0x0003e80000100a00 */
[----:B------:R-:W3:Y:S01]  /*a7a0*/  LDL.LU.64 R154, [R1+0xa0] ;  /* 0x0000a000019a7983 */ /* 0x000ee20000300a00 */
[----:B------:R-:W-:Y:S02]  /*a7b0*/  VIADD R23, R23, 0xffffffb1 ;  /* 0xffffffb117177836 */ /* 0x000fe40000000000 */
[----:B------:R-:W-:-:S03]  /*a7c0*/  VIADD R22, R22, 0xffffffb0 ;  /* 0xffffffb016167836 */ /* 0x000fc60000000000 */
[----:B------:R-:W-:Y:S02]  /*a7d0*/  ISETP.GE.U32.AND P1, PT, R23, 0x7fffff92, PT ;  /* 0x7fffff921700780c */ /* 0x000fe40003f26070 */
[----:B------:R-:W-:Y:S01]  /*a7e0*/  ISETP.GE.U32.AND P4, PT, R22, 0x7fffff91, PT ;  /* 0x7fffff911600780c */ /* 0x000fe20003f86070 */
[----:B------:R-:W1:Y:S08]  /*a7f0*/  LDC R23, c[0x0][0x230] ;  /* 0x00008c00ff177b82 */ /* 0x000e700000000800 */
[----:B------:R-:W1:Y:S08]  /*a800*/  LDC R22, c[0x0][0x230] ;  /* 0x00008c00ff167b82 */ /* 0x000e700000000800 */
[----:B-1----:R-:W1:Y:S01]  /*a810*/  LDC R198, c[0x0][0x230] ;  /* 0x00008c00ffc67b82 */ /* 0x002e620000000800 */
[----:B------:R-:W-:-:S02]  /*a820*/  VIADD R23, R23, 0xffffffae ;  /* 0xffffffae17177836 */ /* 0x000fc40000000000 */
[----:B------:R-:W-:Y:S02]  /*a830*/  VIADD R22, R22, 0xffffffad ;  /* 0xffffffad16167836 */ /* 0x000fe40000000000 */
[----:B------:R-:W-:-:S05]  /*a840*/  IMAD.WIDE R248, R2, 0x4, R248 ;  /* 0x0000000402f87825 */ /* 0x000fca00078e02f8 */
[----:B------:R-:W-:Y:S01]  /*a850*/  STL.64 [R1+0x560], R248 ;  /* 0x000560f801007387 */ /* 0x000fe20000100a00 */
[----:B--2---:R-:W-:-:S03]  /*a860*/  IMAD.WIDE R246, R2, 0x4, R246 ;  /* 0x0000000402f67825 */ /* 0x004fc600078e02f6 */
[----:B------:R-:W2:Y:S04]  /*a870*/  LDL.LU.64 R240, [R1+0x98] ;  /* 0x0000980001f07983 */ /* 0x000ea80000300a00 */
[----:B------:R-:W-:Y:S01]  /*a880*/  STL.64 [R1+0x558], R246 ;  /* 0x000558f601007387 */ /* 0x000fe20000100a00 */
[----:B----4-:R-:W-:-:S03]  /*a890*/  IMAD.WIDE R244, R2, 0x4, R244 ;  /* 0x0000000402f47825 */ /* 0x010fc600078e02f4 */
[----:B------:R-:W4:Y:S01]  /*a8a0*/  LDL.LU.64 R202, [R1+0x90] ;  /* 0x0000900001ca7983 */ /* 0x000f220000300a00 */
[----:B------:R-:W-:-:S03]  /*a8b0*/  IMAD.WIDE R204, R2, 0x4, R250 ;  /* 0x0000000402cc7825 */ /* 0x000fc600078e02fa */
[----:B------:R-:W-:Y:S04]  /*a8c0*/  LDGSTS.E [R6+0x20004], desc[UR34][R248.64], !P5 ;  /* 0x20004000f8067fae */ /* 0x000fe8000e921862 */
[----:B------:R1:W-:Y:S04]  /*a8d0*/  STL.64 [R1+0x550], R244 ;  /* 0x000550f401007387 */ /* 0x0003e80000100a00 */
[----:B------:R-:W-:Y:S04]  /*a8e0*/  LDGSTS.E [R6+0x24004], desc[UR34][R246.64], !P5 ;  /* 0x24004000f6067fae */ /* 0x000fe8000e921862 */
[----:B------:R-:W4:Y:S04]  /*a8f0*/  LDL.LU.64 R200, [R1+0x88] ;  /* 0x0000880001c87983 */ /* 0x000f280000300a00 */
[----:B------:R1:W-:Y:S04]  /*a900*/  LDGSTS.E [R6+0x28004], desc[UR34][R244.64], !P5 ;  /* 0x28004000f4067fae */ /* 0x0003e8000e921862 */
[----:B------:R1:W-:Y:S04]  /*a910*/  STL.64 [R1+0x548], R204 ;  /* 0x000548cc01007387 */ /* 0x0003e80000100a00 */
[----:B------:R1:W-:Y:S01]  /*a920*/  LDGSTS.E [R6+0x2c004], desc[UR34][R204.64], !P5 ;  /* 0x2c004000cc067fae */ /* 0x0003e2000e921862 */
[----:B------:R-:W-:Y:S01]  /*a930*/  ISETP.GE.U32.AND P5, PT, R23, 0x7fffff8f, PT ;  /* 0x7fffff8f1700780c */ /* 0x000fe20003fa6070 */
[C---:B---3--:R-:W-:Y:S01]  /*a940*/  IMAD.WIDE R242, R2.reuse, 0x4, R242 ;  /* 0x0000000402f27825 */ /* 0x048fe200078e02f2 */
[----:B-1----:R-:W1:Y:S03]  /*a950*/  LDC R244, c[0x0][0x230] ;  /* 0x00008c00fff47b82 */ /* 0x002e660000000800 */
[----:B------:R-:W-:-:S02]  /*a960*/  IMAD.WIDE R204, R2, 0x4, R156 ;  /* 0x0000000402cc7825 */ /* 0x000fc400078e029c */
[----:B------:R-:W3:Y:S02]  /*a970*/  LDL.LU.64 R156, [R1+0x80] ;  /* 0x00008000019c7983 */ /* 0x000ee40000300a00 */
[C---:B------:R-:W-:Y:S01]  /*a980*/  IMAD.WIDE R238, R2.reuse, 0x4, R238 ;  /* 0x0000000402ee7825 */ /* 0x040fe200078e02ee */
[----:B------:R-:W1:Y:S01]  /*a990*/  LDC R245, c[0x0][0x230] ;  /* 0x00008c00fff57b82 */ /* 0x000e620000000800 */
[----:B------:R-:W3:Y:S04]  /*a9a0*/  LDL.LU.64 R246, [R1+0x78] ;  /* 0x0000780001f67983 */ /* 0x000ee80000300a00 */
[----:B------:R-:W3:Y:S01]  /*a9b0*/  LDL.LU.64 R248, [R1+0x70] ;  /* 0x0000700001f87983 */ /* 0x000ee20000300a00 */
[----:B------:R-:W-:-:S03]  /*a9c0*/  IMAD.WIDE R236, R2, 0x4, R236 ;  /* 0x0000000402ec7825 */ /* 0x000fc600078e02ec */
[----:B------:R1:W-:Y:S04]  /*a9d0*/  STL.64 [R1+0x540], R204 ;  /* 0x000540cc01007387 */ /* 0x0003e80000100a00 */
[----:B------:R-:W3:Y:S04]  /*a9e0*/  LDL.LU.64 R250, [R1+0x68] ;  /* 0x0000680001fa7983 */ /* 0x000ee80000300a00 */
[----:B------:R1:W-:Y:S04]  /*a9f0*/  STL.64 [R1+0x538], R242 ;  /* 0x000538f201007387 */ /* 0x0003e80000100a00 */
[----:B------:R-:W-:Y:S04]  /*aa00*/  LDGSTS.E [R6+0x20008], desc[UR34][R204.64], !P1 ;  /* 0x20008000cc067fae */ /* 0x000fe8000c921862 */
[----:B------:R1:W-:Y:S04]  /*aa10*/  LDGSTS.E [R6+0x24008], desc[UR34][R242.64], !P1 ;  /* 0x24008000f2067fae */ /* 0x0003e8000c921862 */
[----:B------:R-:W-:Y:S04]  /*aa20*/  LDGSTS.E [R6+0x28008], desc[UR34][R238.64], !P1 ;  /* 0x28008000ee067fae */ /* 0x000fe8000c921862 */
[----:B-1----:R-:W3:Y:S04]  /*aa30*/  LDL.LU.64 R204, [R1+0x1520] ;  /* 0x0015200001cc7983 */ /* 0x002ee80000300a00 */
[----:B------:R-:W-:Y:S01]  /*aa40*/  STL.64 [R1+0x530], R238 ;  /* 0x000530ee01007387 */ /* 0x000fe20000100a00 */
[----:B------:R-:W-:-:S03]  /*aa50*/  IMAD.WIDE R242, R2, 0x4, R154 ;  /* 0x0000000402f27825 */ /* 0x000fc600078e029a */
[----:B------:R1:W-:Y:S04]  /*aa60*/  STL.64 [R1+0x528], R236 ;  /* 0x000528ec01007387 */ /* 0x0003e80000100a00 */
[----:B------:R-:W-:Y:S01]  /*aa70*/  LDGSTS.E [R6+0x2c008], desc[UR34][R236.64], !P1 ;  /* 0x2c008000ec067fae */ /* 0x000fe2000c921862 */
[----:B------:R-:W-:Y:S01]  /*aa80*/  ISETP.GE.U32.AND P1, PT, R22, 0x7fffff8e, PT ;  /* 0x7fffff8e1600780c */ /* 0x000fe20003f26070 */
[----:B------:R-:W-:Y:S02]  /*aa90*/  VIADD R198, R198, 0xffffffac ;  /* 0xffffffacc6c67836 */ /* 0x000fe40000000000 */
[----:B------:R-:W-:Y:S04]  /*aaa0*/  LDGSTS.E [R6+0x2000c], desc[UR34][R242.64], !P4 ;  /* 0x2000c000f2067fae */ /* 0x000fe8000e121862 */
[----:B-1----:R-:W3:Y:S04]  /*aab0*/  LDL.LU.64 R236, [R1+0x60] ;  /* 0x0000600001ec7983 */ /* 0x002ee80000300a00 */
[----:B------:R-:W3:Y:S04]  /*aac0*/  LDL.LU.64 R238, [R1+0x58] ;  /* 0x0000580001ee7983 */ /* 0x000ee80000300a00 */
[----:B------:R-:W3:Y:S04]  /*aad0*/  LDL.LU.64 R22, [R1+0x50] ;  /* 0x0000500001167983 */ /* 0x000ee80000300a00 */
[----:B------:R-:W-:Y:S04]  /*aae0*/  STL.64 [R1+0x520], R242 ;  /* 0x000520f201007387 */ /* 0x000fe80000100a00 */
[----:B------:R-:W3:Y:S01]  /*aaf0*/  LDL.LU.64 R154, [R1+0x48] ;  /* 0x00004800019a7983 */ /* 0x000ee20000300a00 */
[----:B--2---:R-:W-:-:S04]  /*ab00*/  IMAD.WIDE R240, R2, 0x4, R240 ;  /* 0x0000000402f07825 */ /* 0x004fc800078e02f0 */
[C---:B----4-:R-:W-:Y:S01]  /*ab10*/  IMAD.WIDE R202, R2.reuse, 0x4, R202 ;  /* 0x0000000402ca7825 */ /* 0x050fe200078e02ca */
[----:B------:R1:W-:Y:S04]  /*ab20*/  STL.64 [R1+0x518], R240 ;  /* 0x000518f001007387 */ /* 0x0003e80000100a00 */
[----:B------:R-:W-:Y:S04]  /*ab30*/  LDGSTS.E [R6+0x2400c], desc[UR34][R240.64], !P4 ;  /* 0x2400c000f0067fae */ /* 0x000fe8000e121862 */
[----:B------:R2:W-:Y:S04]  /*ab40*/  STL.64 [R1+0x510], R202 ;  /* 0x000510ca01007387 */ /* 0x0005e80000100a00 */
[----:B------:R2:W-:Y:S01]  /*ab50*/  LDGSTS.E [R6+0x2800c], desc[UR34][R202.64], !P4 ;  /* 0x2800c000ca067fae */ /* 0x0005e2000e121862 */
[----:B------:R-:W-:-:S05]  /*ab60*/  IMAD.WIDE R200, R2, 0x4, R200 ;  /* 0x0000000402c87825 */ /* 0x000fca00078e02c8 */
[----:B------:R4:W-:Y:S04]  /*ab70*/  STL.64 [R1+0x508], R200 ;  /* 0x000508c801007387 */ /* 0x0009e80000100a00 */
[----:B------:R4:W-:Y:S01]  /*ab80*/  LDGSTS.E [R6+0x2c00c], desc[UR34][R200.64], !P4 ;  /* 0x2c00c000c8067fae */ /* 0x0009e2000e121862 */
[----:B------:R-:W-:-:S03]  /*ab90*/  ISETP.GE.U32.AND P4, PT, R198, 0x7fffff8d, PT ;  /* 0x7fffff8dc600780c */ /* 0x000fc60003f86070 */
[----:B-1----:R-:W4:Y:S04]  /*aba0*/  LDL.LU.64 R240, [R1+0x38] ;  /* 0x0000380001f07983 */ /* 0x002f280000300a00 */
[----:B------:R-:W4:Y:S01]  /*abb0*/  LDL.LU.64 R242, [R1+0x30] ;  /* 0x0000300001f27983 */ /* 0x000f220000300a00 */
[----:B---3--:R-:W-:-:S04]  /*abc0*/  IMAD.WIDE R156, R2, 0x4, R156 ;  /* 0x00000004029c7825 */ /* 0x008fc800078e029c */
[C---:B--2---:R-:W-:Y:S01]  /*abd0*/  IMAD.WIDE R202, R2.reuse, 0x4, R246 ;  /* 0x0000000402ca7825 */ /* 0x044fe200078e02f6 */
[----:B------:R1:W-:Y:S03]  /*abe0*/  STL.64 [R1+0x500], R156 ;  /* 0x0005009c01007387 */ /* 0x0003e60000100a00 */
[C---:B----4-:R-:W-:Y:S01]  /*abf0*/  IMAD.WIDE R200, R2.reuse, 0x4, R248 ;  /* 0x0000000402c87825 */ /* 0x050fe200078e02f8 */
[----:B------:R2:W-:Y:S04]  /*ac00*/  STL.64 [R1+0x4f8], R202 ;  /* 0x0004f8ca01007387 */ /* 0x0005e80000100a00 */
[----:B------:R3:W-:Y:S01]  /*ac10*/  STL.64 [R1+0x4f0], R200 ;  /* 0x0004f0c801007387 */ /* 0x0007e20000100a00 */
[----:B------:R-:W-:-:S03]  /*ac20*/  IMAD.WIDE R198, R2, 0x4, R250 ;  /* 0x0000000402c67825 */ /* 0x000fc600078e02fa */
[----:B------:R-:W4:Y:S04]  /*ac30*/  LDL.LU.64 R246, [R1+0x20] ;  /* 0x0000200001f67983 */ /* 0x000f280000300a00 */
[----:B------:R3:W-:Y:S04]  /*ac40*/  STL.64 [R1+0x4e8], R198 ;  /* 0x0004e8c601007387 */ /* 0x0007e80000100a00 */
[----:B------:R-:W4:Y:S04]  /*ac50*/  LDL.LU.64 R248, [R1+0x18] ;  /* 0x0000180001f87983 */ /* 0x000f280000300a00 */
[----:B------:R4:W-:Y:S04]  /*ac60*/  LDGSTS.E [R7+0x20000], desc[UR34][R156.64], !P6 ;  /* 0x200000009c077fae */ /* 0x0009e8000f121862 */
[----:B------:R-:W4:Y:S04]  /*ac70*/  LDL.LU.64 R250, [R1+0x10] ;  /* 0x0000100001fa7983 */ /* 0x000f280000300a00 */
[----:B------:R-:W-:Y:S04]  /*ac80*/  LDGSTS.E [R7+0x24000], desc[UR34][R202.64], !P6 ;  /* 0x24000000ca077fae */ /* 0x000fe8000f121862 */
[----:B-1----:R-:W4:Y:S04]  /*ac90*/  LDL.LU.64 R156, [R1+0x8] ;  /* 0x00000800019c7983 */ /* 0x002f280000300a00 */
[----:B------:R-:W-:Y:S04]  /*aca0*/  LDGSTS.E [R7+0x28000], desc[UR34][R200.64], !P6 ;  /* 0x28000000c8077fae */ /* 0x000fe8000f121862 */
[----:B--2---:R-:W2:Y:S04]  /*acb0*/  LDL.LU.64 R202, [R1+0x1518] ;  /* 0x0015180001ca7983 */ /* 0x004ea80000300a00 */
[----:B------:R-:W-:Y:S04]  /*acc0*/  LDGSTS.E [R7+0x2c000], desc[UR34][R198.64], !P6 ;  /* 0x2c000000c6077fae */ /* 0x000fe8000f121862 */
[----:B---3--:R-:W3:Y:S01]  /*acd0*/  LDL.LU.64 R200, [R1+0x1510] ;  /* 0x0015100001c87983 */ /* 0x008ee20000300a00 */
[----:B------:R-:W-:-:S04]  /*ace0*/  IMAD.WIDE R236, R2, 0x4, R236 ;  /* 0x0000000402ec7825 */ /* 0x000fc800078e02ec */
[C---:B------:R-:W-:Y:S01]  /*acf0*/  IMAD.WIDE R238, R2.reuse, 0x4, R238 ;  /* 0x0000000402ee7825 */ /* 0x040fe200078e02ee */
[----:B------:R-:W2:Y:S03]  /*ad00*/  LDL.LU.64 R198, [R1+0x1508] ;  /* 0x0015080001c67983 */ /* 0x000ea60000300a00 */
[C---:B------:R-:W-:Y:S01]  /*ad10*/  IMAD.WIDE R22, R2.reuse, 0x4, R22 ;  /* 0x0000000402167825 */ /* 0x040fe200078e0216 */
[----:B------:R1:W-:Y:S04]  /*ad20*/  STL.64 [R1+0x4e0], R236 ;  /* 0x0004e0ec01007387 */ /* 0x0003e80000100a00 */
[----:B------:R1:W-:Y:S01]  /*ad30*/  STL.64 [R1+0x4d8], R238 ;  /* 0x0004d8ee01007387 */ /* 0x0003e20000100a00 */
[----:B------:R-:W-:-:S03]  /*ad40*/  IMAD.WIDE R154, R2, 0x4, R154 ;  /* 0x00000004029a7825 */ /* 0x000fc600078e029a */
[----:B------:R-:W-:Y:S04]  /*ad50*/  LDGSTS.E [R7+0x20004], desc[UR34][R236.64], !P5 ;  /* 0x20004000ec077fae */ /* 0x000fe8000e921862 */
[----:B------:R-:W-:Y:S04]  /*ad60*/  LDGSTS.E [R7+0x24004], desc[UR34][R238.64], !P5 ;  /* 0x24004000ee077fae */ /* 0x000fe8000e921862 */
[----:B------:R4:W-:Y:S04]  /*ad70*/  LDGSTS.E [R7+0x28004], desc[UR34][R22.64], !P5 ;  /* 0x2800400016077fae */ /* 0x0009e8000e921862 */
[----:B-1----:R-:W3:Y:S04]  /*ad80*/  LDL.LU.64 R236, [R1+0x1500] ;  /* 0x0015000001ec7983 */ /* 0x002ee80000300a00 */
[----:B------:R1:W-:Y:S04]  /*ad90*/  STL.64 [R1+0x4d0], R22 ;  /* 0x0004d01601007387 */ /* 0x0003e80000100a00 */
[----:B------:R-:W2:Y:S04]  /*ada0*/  LDL.LU.64 R238, [R1+0x14f8] ;  /* 0x0014f80001ee7983 */ /* 0x000ea80000300a00 */
[----:B------:R1:W-:Y:S04]  /*adb0*/  STL.64 [R1+0x4c8], R154 ;  /* 0x0004c89a01007387 */ /* 0x0003e80000100a00 */
[----:B-1----:R-:W3:Y:S04]  /*adc0*/  LDL.LU.64 R22, [R1+0x14f0] ;  /* 0x0014f00001167983 */ /* 0x002ee80000300a00 */
[----:B------:R1:W-:Y:S04]  /*add0*/  LDGSTS.E [R7+0x2c004], desc[UR34][R154.64], !P5 ;  /* 0x2c0040009a077fae */ /* 0x0003e8000e921862 */
[----:B------:R-:W1:Y:S01]  /*ade0*/  LDL.LU.64 R154, [R1+0x14e8] ;  /* 0x0014e800019a7983 */ /* 0x000e620000300a00 */
[----:B------:R-:W-:-:S04]  /*adf0*/  IMAD.WIDE R240, R2, 0x4, R240 ;  /* 0x0000000402f07825 */ /* 0x000fc800078e02f0 */
[C---:B------:R-:W-:Y:S01]  /*ae00*/  IMAD.WIDE R242, R2.reuse, 0x4, R242 ;  /* 0x0000000402f27825 */ /* 0x040fe200078e02f2 */
[----:B------:R1:W-:Y:S04]  /*ae10*/  STL.64 [R1+0x4b8], R240 ;  /* 0x0004b8f001007387 */ /* 0x0003e80000100a00 */
[----:B------:R1:W-:Y:S01]  /*ae20*/  STL.64 [R1+0x4b0], R242 ;  /* 0x0004b0f201007387 */ /* 0x0003e20000100a00 */
[----:B----4-:R-:W-:-:S04]  /*ae30*/  IMAD.WIDE R246, R2, 0x4, R246 ;  /* 0x0000000402f67825 */ /* 0x010fc800078e02f6 */
[----:B------:R-:W-:-:S04]  /*ae40*/  IMAD.WIDE R248, R2, 0x4, R248 ;  /* 0x0000000402f87825 */ /* 0x000fc800078e02f8 */
[----:B------:R-:W-:-:S04]  /*ae50*/  IMAD.WIDE R250, R2, 0x4, R250 ;  /* 0x0000000402fa7825 */ /* 0x000fc800078e02fa */
[----:B------:R-:W-:-:S04]  /*ae60*/  IMAD.WIDE R156, R2, 0x4, R156 ;  /* 0x00000004029c7825 */ /* 0x000fc800078e029c */
[----:B---3--:R-:W-:-:S04]  /*ae70*/  IMAD.WIDE R22, R2, 0x4, R22 ;  /* 0x0000000402167825 */ /* 0x008fc800078e0216 */
[----:B-1----:R-:W-:-:S05]  /*ae80*/  IMAD.WIDE R154, R2, 0x4, R154 ;  /* 0x00000004029a7825 */ /* 0x002fca00078e029a */
[----:B------:R-:W-:Y:S04]  /*ae90*/  LDGSTS.E [R7+0x20008], desc[UR34][R154.64], !P1 ;  /* 0x200080009a077fae */ /* 0x000fe8000c921862 */
[----:B------:R-:W-:Y:S04]  /*aea0*/  LDGSTS.E [R7+0x24008], desc[UR34][R240.64], !P1 ;  /* 0x24008000f0077fae */ /* 0x000fe8000c921862 */
[----:B------:R-:W-:Y:S04]  /*aeb0*/  LDGSTS.E [R7+0x28008], desc[UR34][R242.64], !P1 ;  /* 0x28008000f2077fae */ /* 0x000fe8000c921862 */
[----:B------:R-:W-:Y:S04]  /*aec0*/  LDGSTS.E [R7+0x2c008], desc[UR34][R22.64], !P1 ;  /* 0x2c00800016077fae */ /* 0x000fe8000c921862 */
[----:B------:R-:W3:Y:S04]  /*aed0*/  LDL.LU.64 R240, [R1+0x14e0] ;  /* 0x0014e00001f07983 */ /* 0x000ee80000300a00 */
[----:B------:R-:W4:Y:S04]  /*aee0*/  LDL.LU.64 R242, [R1+0x14d8] ;  /* 0x0014d80001f27983 */ /* 0x000f280000300a00 */
[----:B------:R1:W-:Y:S04]  /*aef0*/  STL.64 [R1+0x4a0], R246 ;  /* 0x0004a0f601007387 */ /* 0x0003e80000100a00 */
[----:B------:R2:W-:Y:S04]  /*af00*/  STL.64 [R1+0x498], R248 ;  /* 0x000498f801007387 */ /* 0x0005e80000100a00 */
[----:B------:R-:W-:Y:S04]  /*af10*/  LDGSTS.E [R7+0x2000c], desc[UR34][R246.64], !P4 ;  /* 0x2000c000f6077fae */ /* 0x000fe8000e121862 */
[----:B------:R-:W-:Y:S04]  /*af20*/  LDGSTS.E [R7+0x2400c], desc[UR34][R248.64], !P4 ;  /* 0x2400c000f8077fae */ /* 0x000fe8000e121862 */
[----:B------:R3:W-:Y:S04]  /*af30*/  LDGSTS.E [R7+0x2800c], desc[UR34][R250.64], !P4 ;  /* 0x2800c000fa077fae */ /* 0x0007e8000e121862 */
[----:B-1----:R-:W4:Y:S04]  /*af40*/  LDL.LU.64 R246, [R1+0x14d0] ;  /* 0x0014d00001f67983 */ /* 0x002f280000300a00 */
[----:B------:R1:W-:Y:S04]  /*af50*/  STL.64 [R1+0x490], R250 ;  /* 0x000490fa01007387 */ /* 0x0003e80000100a00 */
[----:B--2---:R-:W2:Y:S04]  /*af60*/  LDL.LU.64 R248, [R1+0x14c8] ;  /* 0x0014c80001f87983 */ /* 0x004ea80000300a00 */
[----:B------:R1:W-:Y:S04]  /*af70*/  STL.64 [R1+0x488], R156 ;  /* 0x0004889c01007387 */ /* 0x0003e80000100a00 */
[----:B-1----:R-:W3:Y:S04]  /*af80*/  LDL.LU.64 R250, [R1+0x14c0] ;  /* 0x0014c00001fa7983 */ /* 0x002ee80000300a00 */
[----:B------:R4:W-:Y:S04]  /*af90*/  LDGSTS.E [R7+0x2c00c], desc[UR34][R156.64], !P4 ;  /* 0x2c00c0009c077fae */ /* 0x0009e8000e121862 */
[----:B------:R-:W4:Y:S01]  /*afa0*/  LDL.LU.64 R156, [R1+0x14b8] ;  /* 0x0014b800019c7983 */ /* 0x000f220000300a00 */
[----:B------:R-:W-:-:S05]  /*afb0*/  VIADD R244, R244, 0xffffffab ;  /* 0xffffffabf4f47836 */ /* 0x000fca0000000000 */
[----:B------:R-:W-:Y:S02]  /*afc0*/  ISETP.GE.U32.AND P6, PT, R244, 0x7fffff8c, PT ;  /* 0x7fffff8cf400780c */ /* 0x000fe40003fc6070 */
[----:B------:R-:W1:Y:S01]  /*afd0*/  LDC R244, c[0x0][0x230] ;  /* 0x00008c00fff47b82 */ /* 0x000e620000000800 */
[----:B------:R-:W-:-:S05]  /*afe0*/  VIADD R245, R245, 0xffffffa9 ;  /* 0xffffffa9f5f57836 */ /* 0x000fca0000000000 */
[----:B------:R-:W-:Y:S01]  /*aff0*/  ISETP.GE.U32.AND P1, PT, R245, 0x7fffff8a, PT ;  /* 0x7fffff8af500780c */ /* 0x000fe20003f26070 */
[----:B-1----:R-:W-:-:S05]  /*b000*/  VIADD R244, R244, 0xffffffa8 ;  /* 0xffffffa8f4f47836 */ /* 0x002fca0000000000 */
[----:B------:R-:W-:Y:S01]  /*b010*/  ISETP.GE.U32.AND P4, PT, R244, 0x7fffff89, PT ;  /* 0x7fffff89f400780c */ /* 0x000fe20003f86070 */
[----:B---3--:R-:W-:-:S04]  /*b020*/  IMAD.WIDE R250, R2, 0x4, R250 ;  /* 0x0000000402fa7825 */ /* 0x008fc800078e02fa */
[----:B----4-:R-:W-:-:S05]  /*b030*/  IMAD.WIDE R244, R2, 0x4, R156 ;  /* 0x0000000402f47825 */ /* 0x010fca00078e029c */
[----:B------:R1:W-:Y:S04]  /*b040*/  STL.64 [R1+0x480], R244 ;  /* 0x000480f401007387 */ /* 0x0003e80000100a00 */
[----:B------:R3:W-:Y:S04]  /*b050*/  STL.64 [R1+0x478], R250 ;  /* 0x000478fa01007387 */ /* 0x0007e80000100a00 */
[----:B------:R-:W-:Y:S01]  /*b060*/  LDGSTS.E [R8+0x20000], desc[UR34][R244.64], !P6 ;  /* 0x20000000f4087fae */ /* 0x000fe2000f121862 */
[----:B------:R-:W-:Y:S02]  /*b070*/  IMAD.WIDE R156, R2, 0x4, R246 ;  /* 0x00000004029c7825 */ /* 0x000fe400078e02f6 */
[----:B------:R-:W4:Y:S01]  /*b080*/  LDC R247, c[0x0][0x230] ;  /* 0x00008c00fff77b82 */ /* 0x000f220000000800 */
[----:B------:R3:W-:Y:S04]  /*b090*/  LDGSTS.E [R8+0x24000], desc[UR34][R250.64], !P6 ;  /* 0x24000000fa087fae */ /* 0x0007e8000f121862 */
[----:B-1----:R-:W4:Y:S03]  /*b0a0*/  LDL.LU.64 R244, [R1+0x14b0] ;  /* 0x0014b00001f47983 */ /* 0x002f260000300a00 */
[----:B---3--:R-:W1:Y:S01]  /*b0b0*/  LDC R251, c[0x0][0x230] ;  /* 0x00008c00fffb7b82 */ /* 0x008e620000000800 */
[----:B------:R-:W-:-:S02]  /*b0c0*/  VIADD R252, R252, 0xffffffaa ;  /* 0xffffffaafcfc7836 */ /* 0x000fc40000000000 */
[----:B--2---:R-:W-:-:S03]  /*b0d0*/  IMAD.WIDE R248, R2, 0x4, R248 ;  /* 0x0000000402f87825 */ /* 0x004fc600078e02f8 */
[----:B------:R-:W-:Y:S02]  /*b0e0*/  ISETP.GE.U32.AND P5, PT, R252, 0x7fffff8b, PT ;  /* 0x7fffff8bfc00780c */ /* 0x000fe40003fa6070 */
[----:B------:R-:W-:Y:S01]  /*b0f0*/  STL.64 [R1+0x470], R248 ;  /* 0x000470f801007387 */ /* 0x000fe20000100a00 */
[----:B------:R-:W-:Y:S01]  /*b100*/  IMAD.WIDE R242, R2, 0x4, R242 ;  /* 0x0000000402f27825 */ /* 0x000fe200078e02f2 */
[----:B------:R-:W2:Y:S02]  /*b110*/  LDC R252, c[0x0][0x230] ;  /* 0x00008c00fffc7b82 */ /* 0x000ea40000000800 */
[----:B------:R-:W-:Y:S01]  /*b120*/  LDGSTS.E [R8+0x28000], desc[UR34][R248.64], !P6 ;  /* 0x28000000f8087fae */ /* 0x000fe2000f121862 */
[----:B----4-:R-:W-:-:S03]  /*b130*/  VIADD R246, R247, 0xffffffa7 ;  /* 0xffffffa7f7f67836 */ /* 0x010fc60000000000 */
[----:B------:R3:W-:Y:S04]  /*b140*/  STL.64 [R1+0x468], R156 ;  /* 0x0004689c01007387 */ /* 0x0007e80000100a00 */
[----:B------:R3:W-:Y:S01]  /*b150*/  LDGSTS.E [R8+0x2c000], desc[UR34][R156.64], !P6 ;  /* 0x2c0000009c087fae */ /* 0x0007e2000f121862 */
[----:B------:R-:W-:Y:S01]  /*b160*/  IMAD.WIDE R240, R2, 0x4, R240 ;  /* 0x0000000402f07825 */ /* 0x000fe200078e02f0 */
[----:B------:R-:W-:Y:S02]  /*b170*/  ISETP.GE.U32.AND P6, PT, R246, 0x7fffff88, PT ;  /* 0x7fffff88f600780c */ /* 0x000fe40003fc6070 */
[----:B------:R-:W4:Y:S01]  /*b180*/  LDC R246, c[0x0][0x230] ;  /* 0x00008c00fff67b82 */ /* 0x000f220000000800 */
[----:B---3--:R-:W-:-:S04]  /*b190*/  IMAD.WIDE R156, R2, 0x4, R238 ;  /* 0x00000004029c7825 */ /* 0x008fc800078e02ee */
[----:B-1----:R-:W-:-:S03]  /*b1a0*/  VIADD R238, R251, 0xffffffa6 ;  /* 0xffffffa6fbee7836 */ /* 0x002fc60000000000 */
[----:B------:R-:W1:Y:S01]  /*b1b0*/  LDC R251, c[0x0][0x230] ;  /* 0x00008c00fffb7b82 */ /* 0x000e620000000800 */
        /* <DEDUP_REMOVED lines=9> */
[----:B------:R-:W-:-:S05]  /*b250*/  IMAD.WIDE R244, R2, 0x4, R244 ;  /* 0x0000000402f47825 */ /* 0x000fca00078e02f4 */
[----:B------:R-:W-:Y:S04]  /*b260*/  LDGSTS.E [R8+0x20004], desc[UR34][R244.64], !P5 ;  /* 0x20004000f4087fae */ /* 0x000fe8000e921862 */
[----:B------:R-:W-:Y:S04]  /*b270*/  LDGSTS.E [R8+0x24004], desc[UR34][R242.64], !P5 ;  /* 0x24004000f2087fae */ /* 0x000fe8000e921862 */
[----:B------:R3:W-:Y:S04]  /*b280*/  LDGSTS.E [R8+0x28004], desc[UR34][R240.64], !P5 ;  /* 0x28004000f0087fae */ /* 0x0007e8000e921862 */
[----:B------:R2:W-:Y:S01]  /*b290*/  LDGSTS.E [R8+0x2c004], desc[UR34][R156.64], !P5 ;  /* 0x2c0040009c087fae */ /* 0x0005e2000e921862 */
[----:B------:R-:W-:-:S02]  /*b2a0*/  ISETP.GE.U32.AND P5, PT, R238, 0x7fffff87, PT ;  /* 0x7fffff87ee00780c */ /* 0x000fc40003fa6070 */
[----:B------:R-:W4:Y:S01]  /*b2b0*/  LDC R238, c[0x0][0x230] ;  /* 0x00008c00ffee7b82 */ /* 0x000f220000000800 */
[----:B------:R-:W-:Y:S04]  /*b2c0*/  STL.64 [R1+0x460], R244 ;  /* 0x000460f401007387 */ /* 0x000fe80000100a00 */
[----:B------:R-:W-:Y:S04]  /*b2d0*/  STL.64 [R1+0x458], R242 ;  /* 0x000458f201007387 */ /* 0x000fe80000100a00 */
[----:B------:R3:W-:Y:S04]  /*b2e0*/  STL.64 [R1+0x450], R240 ;  /* 0x000450f001007387 */ /* 0x0007e80000100a00 */
[----:B------:R2:W-:Y:S04]  /*b2f0*/  STL.64 [R1+0x448], R156 ;  /* 0x0004489c01007387 */ /* 0x0005e80000100a00 */
[----:B------:R1:W-:Y:S01]  /*b300*/  LDGSTS.E [R8+0x20008], desc[UR34][R236.64], !P1 ;  /* 0x20008000ec087fae */ /* 0x0003e2000c921862 */
[----:B---3--:R-:W-:-:S02]  /*b310*/  IMAD.WIDE R240, R2, 0x4, R198 ;  /* 0x0000000402f07825 */ /* 0x008fc400078e02c6 */
[----:B------:R-:W3:Y:S01]  /*b320*/  LDC R199, c[0x0][0x230] ;  /* 0x00008c00ffc77b82 */ /* 0x000ee20000000800 */
[----:B------:R1:W-:Y:S01]  /*b330*/  STL.64 [R1+0x440], R236 ;  /* 0x000440ec01007387 */ /* 0x0003e20000100a00 */
[----:B--2---:R-:W-:-:S03]  /*b340*/  IMAD.WIDE R156, R2, 0x4, R202 ;  /* 0x00000004029c7825 */ /* 0x004fc600078e02ca */
[----:B------:R-:W-:Y:S01]  /*b350*/  STL.64 [R1+0x438], R240 ;  /* 0x000438f001007387 */ /* 0x000fe20000100a00 */
[----:B-1----:R-:W-:Y:S02]  /*b360*/  VIADD R198, R251, 0xffffffa5 ;  /* 0xffffffa5fbc67836 */ /* 0x002fe40000000000 */
[C---:B------:R-:W-:Y:S01]  /*b370*/  IMAD.WIDE R202, R2.reuse, 0x4, R206 ;  /* 0x0000000402ca7825 */ /* 0x040fe200078e02ce */
[----:B------:R-:W-:Y:S04]  /*b380*/  LDGSTS.E [R8+0x24008], desc[UR34][R240.64], !P1 ;  /* 0x24008000f0087fae */ /* 0x000fe8000c921862 */
[----:B------:R1:W-:Y:S01]  /*b390*/  STL.64 [R1+0x430], R200 ;  /* 0x000430c801007387 */ /* 0x0003e20000100a00 */
[----:B------:R-:W2:Y:S03]  /*b3a0*/  LDC R236, c[0x0][0x230] ;  /* 0x00008c00ffec7b82 */ /* 0x000ea60000000800 */
[----:B------:R1:W-:Y:S04]  /*b3b0*/  LDGSTS.E [R8+0x28008], desc[UR34][R200.64], !P1 ;  /* 0x28008000c8087fae */ /* 0x0003e8000c921862 */
[----:B------:R4:W-:Y:S01]  /*b3c0*/  STL.64 [R1+0x428], R156 ;  /* 0x0004289c01007387 */ /* 0x0009e20000100a00 */
[----:B------:R-:W2:Y:S03]  /*b3d0*/  LDC R237, c[0x0][0x230] ;  /* 0x00008c00ffed7b82 */ /* 0x000ea60000000800 */
[----:B------:R4:W-:Y:S01]  /*b3e0*/  LDGSTS.E [R8+0x2c008], desc[UR34][R156.64], !P1 ;  /* 0x2c0080009c087fae */ /* 0x0009e2000c921862 */
[----:B-1----:R-:W-:-:S03]  /*b3f0*/  IMAD.WIDE R200, R2, 0x4, R208 ;  /* 0x0000000402c87825 */ /* 0x002fc600078e02d0 */
[----:B------:R1:W-:Y:S01]  /*b400*/  STL.64 [R1+0x420], R204 ;  /* 0x000420cc01007387 */ /* 0x0003e20000100a00 */
[----:B------:R-:W-:-:S03]  /*b410*/  ISETP.GE.U32.AND P1, PT, R198, 0x7fffff86, PT ;  /* 0x7fffff86c600780c */ /* 0x000fc60003f26070 */
[----:B------:R1:W-:Y:S01]  /*b420*/  LDGSTS.E [R8+0x2000c], desc[UR34][R204.64], !P4 ;  /* 0x2000c000cc087fae */ /* 0x0003e2000e121862 */
[----:B----4-:R-:W-:Y:S02]  /*b430*/  VIADD R198, R246, 0xffffffa4 ;  /* 0xffffffa4f6c67836 */ /* 0x010fe40000000000 */
[C---:B------:R-:W-:Y:S01]  /*b440*/  IMAD.WIDE R156, R2.reuse, 0x4, R210 ;  /* 0x00000004029c7825 */ /* 0x040fe200078e02d2 */
[----:B------:R4:W-:Y:S04]  /*b450*/  STL.64 [R1+0x418], R202 ;  /* 0x000418ca01007387 */ /* 0x0009e80000100a00 */
[----:B------:R4:W-:Y:S01]  /*b460*/  LDGSTS.E [R8+0x2400c], desc[UR34][R202.64], !P4 ;  /* 0x2400c000ca087fae */ /* 0x0009e2000e121862 */
[----:B------:R-:W-:-:S03]  /*b470*/  IMAD.WIDE R206, R2, 0x4, R212 ;  /* 0x0000000402ce7825 */ /* 0x000fc600078e02d4 */
[----:B------:R3:W-:Y:S01]  /*b480*/  STL.64 [R1+0x410], R200 ;  /* 0x000410c801007387 */ /* 0x0007e20000100a00 */
[----:B-1----:R-:W-:-:S03]  /*b490*/  IMAD.WIDE R204, R2, 0x4, R216 ;  /* 0x0000000402cc7825 */ /* 0x002fc600078e02d8 */
[----:B------:R3:W-:Y:S04]  /*b4a0*/  LDGSTS.E [R8+0x2800c], desc[UR34][R200.64], !P4 ;  /* 0x2800c000c8087fae */ /* 0x0007e8000e121862 */
[----:B------:R1:W-:Y:S01]  /*b4b0*/  STL.64 [R1+0x408], R156 ;  /* 0x0004089c01007387 */ /* 0x0003e20000100a00 */
[----:B----4-:R-:W-:-:S03]  /*b4c0*/  IMAD.WIDE R202, R2, 0x4, R218 ;  /* 0x0000000402ca7825 */ /* 0x010fc600078e02da */
[----:B------:R1:W-:Y:S01]  /*b4d0*/  LDGSTS.E [R8+0x2c00c], desc[UR34][R156.64], !P4 ;  /* 0x2c00c0009c087fae */ /* 0x0003e2000e121862 */
[----:B---3--:R-:W3:Y:S01]  /*b4e0*/  LDC R201, c[0x0][0x230] ;  /* 0x00008c00ffc97b82 */ /* 0x008ee20000000800 */
[----:B------:R-:W-:Y:S01]  /*b4f0*/  ISETP.GE.U32.AND P4, PT, R198, 0x7fffff85, PT ;  /* 0x7fffff85c600780c */ /* 0x000fe20003f86070 */
[----:B------:R-:W-:Y:S01]  /*b500*/  VIADD R198, R238, 0xffffffa3 ;  /* 0xffffffa3eec67836 */ /* 0x000fe20000000000 */
[----:B------:R4:W-:Y:S04]  /*b510*/  LDGSTS.E [R9+0x20000], desc[UR34][R206.64], !P6 ;  /* 0x20000000ce097fae */ /* 0x0009e8000f121862 */
[----:B------:R2:W-:Y:S01]  /*b520*/  LDGSTS.E [R9+0x24000], desc[UR34][R204.64], !P6 ;  /* 0x24000000cc097fae */ /* 0x0005e2000f121862 */
[----:B-1----:R-:W-:Y:S01]  /*b530*/  IMAD.WIDE R156, R2, 0x4, R220 ;  /* 0x00000004029c7825 */ /* 0x002fe200078e02dc */
[----:B------:R-:W1:Y:S02]  /*b540*/  LDC R200, c[0x0][0x230] ;  /* 0x00008c00ffc87b82 */ /* 0x000e640000000800 */
[----:B------:R2:W-:Y:S04]  /*b550*/  LDGSTS.E [R9+0x28000], desc[UR34][R202.64], !P6 ;  /* 0x28000000ca097fae */ /* 0x0005e8000f121862 */
[----:B------:R2:W-:Y:S01]  /*b560*/  LDGSTS.E [R9+0x2c000], desc[UR34][R156.64], !P6 ;  /* 0x2c0000009c097fae */ /* 0x0005e2000f121862 */
[----:B------:R-:W-:Y:S01]  /*b570*/  ISETP.GE.U32.AND P6, PT, R198, 0x7fffff84, PT ;  /* 0x7fffff84c600780c */ /* 0x000fe20003fc6070 */
[----:B------:R-:W-:Y:S01]  /*b580*/  VIADD R198, R199, 0xffffffa2 ;  /* 0xffffffa2c7c67836 */ /* 0x000fe20000000000 */
[----:B------:R-:W1:Y:S01]  /*b590*/  LDC R238, c[0x0][0x230] ;  /* 0x00008c00ffee7b82 */ /* 0x000e620000000800 */
[----:B------:R4:W-:Y:S04]  /*b5a0*/  STL.64 [R1+0x400], R206 ;  /* 0x000400ce01007387 */ /* 0x0009e80000100a00 */
[----:B------:R2:W-:Y:S03]  /*b5b0*/  STL.64 [R1+0x3f8], R204 ;  /* 0x0003f8cc01007387 */ /* 0x0005e60000100a00 */
[----:B------:R-:W1:Y:S01]  /*b5c0*/  LDC R199, c[0x0][0x230] ;  /* 0x00008c00ffc77b82 */ /* 0x000e620000000800 */
[----:B------:R2:W-:Y:S01]  /*b5d0*/  STL.64 [R1+0x3f0], R202 ;  /* 0x0003f0ca01007387 */ /* 0x0005e20000100a00 */
[----:B----4-:R-:W-:-:S03]  /*b5e0*/  IMAD.WIDE R206, R2, 0x4, R214 ;  /* 0x0000000402ce7825 */ /* 0x010fc600078e02d6 */
[----:B------:R4:W-:Y:S01]  /*b5f0*/  STL.64 [R1+0x3e8], R156 ;  /* 0x0003e89c01007387 */ /* 0x0009e20000100a00 */
[----:B--2---:R-:W-:-:S03]  /*b600*/  IMAD.WIDE R204, R2, 0x4, R222 ;  /* 0x0000000402cc7825 */ /* 0x004fc600078e02de */
[----:B------:R2:W-:Y:S01]  /*b610*/  STL.64 [R1+0x3e0], R206 ;  /* 0x0003e0ce01007387 */ /* 0x0005e20000100a00 */
[----:B------:R-:W-:-:S03]  /*b620*/  IMAD.WIDE R202, R2, 0x4, R224 ;  /* 0x0000000402ca7825 */ /* 0x000fc600078e02e0 */
[----:B------:R2:W-:Y:S01]  /*b630*/  LDGSTS.E [R9+0x20004], desc[UR34][R206.64], !P5 ;  /* 0x20004000ce097fae */ /* 0x0005e2000e921862 */
[----:B----4-:R-:W-:-:S03]  /*b640*/  IMAD.WIDE R156, R2, 0x4, R226 ;  /* 0x00000004029c7825 */ /* 0x010fc600078e02e2 */
[----:B------:R4:W-:Y:S04]  /*b650*/  STL.64 [R1+0x3d8], R204 ;  /* 0x0003d8cc01007387 */ /* 0x0009e80000100a00 */
[----:B------:R4:W-:Y:S01]  /*b660*/  LDGSTS.E [R9+0x24004], desc[UR34][R204.64], !P5 ;  /* 0x24004000cc097fae */ /* 0x0009e2000e921862 */
[----:B--2---:R-:W-:-:S03]  /*b670*/  IMAD.WIDE R206, R2, 0x4, R228 ;  /* 0x0000000402ce7825 */ /* 0x004fc600078e02e4 */
[----:B------:R2:W-:Y:S04]  /*b680*/  STL.64 [R1+0x3d0], R202 ;  /* 0x0003d0ca01007387 */ /* 0x0005e80000100a00 */
[----:B------:R2:W-:Y:S04]  /*b690*/  LDGSTS.E [R9+0x28004], desc[UR34][R202.64], !P5 ;  /* 0x28004000ca097fae */ /* 0x0005e8000e921862 */
[----:B------:R1:W-:Y:S01]  /*b6a0*/  STL.64 [R1+0x3c8], R156 ;  /* 0x0003c89c01007387 */ /* 0x0003e20000100a00 */
[----:B----4-:R-:W-:-:S03]  /*b6b0*/  IMAD.WIDE R204, R2, 0x4, R232 ;  /* 0x0000000402cc7825 */ /* 0x010fc600078e02e8 */
[----:B------:R1:W-:Y:S01]  /*b6c0*/  LDGSTS.E [R9+0x2c004], desc[UR34][R156.64], !P5 ;  /* 0x2c0040009c097fae */ /* 0x0003e2000e921862 */
[----:B------:R-:W-:Y:S01]  /*b6d0*/  ISETP.GE.U32.AND P5, PT, R198, 0x7fffff83, PT ;  /* 0x7fffff83c600780c */ /* 0x000fe20003fa6070 */
[----:B---3--:R-:W-:Y:S02]  /*b6e0*/  VIADD R198, R201, 0xffffffa1 ;  /* 0xffffffa1c9c67836 */ /* 0x008fe40000000000 */
[C---:B--2---:R-:W-:Y:S01]  /*b6f0*/  IMAD.WIDE R202, R2.reuse, 0x4, R234 ;  /* 0x0000000402ca7825 */ /* 0x044fe200078e02ea */
[----:B------:R-:W-:Y:S03]  /*b700*/  LDGSTS.E [R9+0x20008], desc[UR34][R206.64], !P1 ;  /* 0x20008000ce097fae */ /* 0x000fe6000c921862 */
[----:B-1----:R-:W-:Y:S01]  /*b710*/  IMAD.WIDE R156, R2, 0x4, R230 ;  /* 0x00000004029c7825 */ /* 0x002fe200078e02e6 */
[----:B------:R-:W-:Y:S04]  /*b720*/  STL.64 [R1+0x3c0], R206 ;  /* 0x0003c0ce01007387 */ /* 0x000fe80000100a00 */
[----:B------:R-:W-:Y:S04]  /*b730*/  LDGSTS.E [R9+0x24008], desc[UR34][R156.64], !P1 ;  /* 0x240080009c097fae */ /* 0x000fe8000c921862 */
[----:B------:R-:W-:Y:S04]  /*b740*/  STL.64 [R1+0x3b0], R204 ;  /* 0x0003b0cc01007387 */ /* 0x000fe80000100a00 */
[----:B------:R-:W-:Y:S04]  /*b750*/  LDGSTS.E [R9+0x28008], desc[UR34][R204.64], !P1 ;  /* 0x28008000cc097fae */ /* 0x000fe8000c921862 */
[----:B------:R1:W-:Y:S04]  /*b760*/  STL.64 [R1+0x3a8], R202 ;  /* 0x0003a8ca01007387 */ /* 0x0003e80000100a00 */
[----:B------:R1:W-:Y:S01]  /*b770*/  LDGSTS.E [R9+0x2c008], desc[UR34][R202.64], !P1 ;  /* 0x2c008000ca097fae */ /* 0x0003e2000c921862 */
[----:B------:R-:W-:-:S02]  /*b780*/  ISETP.GE.U32.AND P1, PT, R198, 0x7fffff82, PT ;  /* 0x7fffff82c600780c */ /* 0x000fc40003f26070 */
[----:B------:R-:W2:Y:S01]  /*b790*/  LDC R198, c[0x0][0x230] ;  /* 0x00008c00ffc67b82 */ /* 0x000ea20000000800 */
[----:B------:R3:W-:Y:S04]  /*b7a0*/  STL.64 [R1+0x3a0], R110 ;  /* 0x0003a06e01007387 */ /* 0x0007e80000100a00 */
[----:B------:R3:W-:Y:S01]  /*b7b0*/  LDGSTS.E [R9+0x2000c], desc[UR34][R110.64], !P4 ;  /* 0x2000c0006e097fae */ /* 0x0007e2000e121862 */
[----:B-1----:R-:W-:-:S03]  /*b7c0*/  IMAD.WIDE R202, R2, 0x4, R96 ;  /* 0x0000000402ca7825 */ /* 0x002fc600078e0260 */
[----:B------:R1:W-:Y:S01]  /*b7d0*/  STL.64 [R1+0x398], R112 ;  /* 0x0003987001007387 */ /* 0x0003e20000100a00 */
[----:B------:R-:W4:Y:S01]  /*b7e0*/  LDC R97, c[0x0][0x230] ;  /* 0x00008c00ff617b82 */ /* 0x000f220000000800 */
[----:B------:R-:W-:Y:S02]  /*b7f0*/  VIADD R96, R200, 0xffffff9f ;  /* 0xffffff9fc8607836 */ /* 0x000fe40000000000 */
[----:B------:R1:W-:Y:S01]  /*b800*/  LDGSTS.E [R9+0x2400c], desc[UR34][R112.64], !P4 ;  /* 0x2400c00070097fae */ /* 0x0003e2000e121862 */
[----:B---3--:R-:W-:-:S03]  /*b810*/  IMAD.WIDE R110, R2, 0x4, R122 ;  /* 0x00000004026e7825 */ /* 0x008fc600078e027a */
[----:B------:R-:W-:Y:S04]  /*b820*/  STL.64 [R1+0x390], R202 ;  /* 0x000390ca01007387 */ /* 0x000fe80000100a00 */
[----:B------:R-:W-:Y:S01]  /*b830*/  LDGSTS.E [R9+0x2800c], desc[UR34][R202.64], !P4 ;  /* 0x2800c000ca097fae */ /* 0x000fe2000e121862 */
[----:B-1----:R-:W-:-:S03]  /*b840*/  IMAD.WIDE R112, R2, 0x4, R118 ;  /* 0x0000000402707825 */ /* 0x002fc600078e0276 */
[----:B------:R1:W-:Y:S04]  /*b850*/  STL.64 [R1+0x388], R98 ;  /* 0x0003886201007387 */ /* 0x0003e80000100a00 */
[----:B------:R1:W-:Y:S01]  /*b860*/  LDGSTS.E [R9+0x2c00c], desc[UR34][R98.64], !P4 ;  /* 0x2c00c00062097fae */ /* 0x0003e2000e121862 */
[----:B------:R-:W-:Y:S01]  /*b870*/  ISETP.GE.U32.AND P4, PT, R96, 0x7fffff80, PT ;  /* 0x7fffff806000780c */ /* 0x000fe20003f86070 */
[----:B------:R-:W-:Y:S02]  /*b880*/  VIADD R96, R199, 0xffffff9e ;  /* 0xffffff9ec7607836 */ /* 0x000fe40000000000 */
[----:B------:R-:W-:Y:S04]  /*b890*/  LDGSTS.E [R10+0x20000], desc[UR34][R116.64], !P6 ;  /* 0x20000000740a7fae */ /* 0x000fe8000f121862 */
[----:B------:R-:W-:Y:S01]  /*b8a0*/  LDGSTS.E [R10+0x24000], desc[UR34][R112.64], !P6 ;  /* 0x24000000700a7fae */ /* 0x000fe2000f121862 */
[----:B-1----:R-:W-:-:S03]  /*b8b0*/  IMAD.WIDE R98, R2, 0x4, R106 ;  /* 0x0000000402627825 */ /* 0x002fc600078e026a */
[----:B------:R1:W-:Y:S04]  /*b8c0*/  LDGSTS.E [R10+0x28000], desc[UR34][R110.64], !P6 ;  /* 0x280000006e0a7fae */ /* 0x0003e8000f121862 */
[----:B------:R3:W-:Y:S01]  /*b8d0*/  LDGSTS.E [R10+0x2c000], desc[UR34][R98.64], !P6 ;  /* 0x2c000000620a7fae */ /* 0x0007e2000f121862 */
[----:B------:R-:W-:Y:S02]  /*b8e0*/  ISETP.GE.U32.AND P6, PT, R96, 0x7fffff7f, PT ;  /* 0x7fffff7f6000780c */ /* 0x000fe40003fc6070 */
[----:B------:R-:W4:Y:S01]  /*b8f0*/  LDC R96, c[0x0][0x230] ;  /* 0x00008c00ff607b82 */ /* 0x000f220000000800 */
[----:B------:R-:W-:Y:S01]  /*b900*/  STL.64 [R1+0x380], R116 ;  /* 0x0003807401007387 */ /* 0x000fe20000100a00 */
[----:B------:R-:W-:-:S03]  /*b910*/  IMAD.WIDE R106, R2, 0x4, R126 ;  /* 0x00000004026a7825 */ /* 0x000fc600078e027e */
[----:B------:R-:W-:Y:S04]  /*b920*/  STL.64 [R1+0x378], R112 ;  /* 0x0003787001007387 */ /* 0x000fe80000100a00 */
[----:B------:R1:W-:Y:S04]  /*b930*/  STL.64 [R1+0x370], R110 ;  /* 0x0003706e01007387 */ /* 0x0003e80000100a00 */
[----:B------:R3:W-:Y:S01]  /*b940*/  STL.64 [R1+0x368], R98 ;  /* 0x0003686201007387 */ /* 0x0007e20000100a00 */
[----:B-1----:R-:W-:-:S04]  /*b950*/  IMAD.WIDE R110, R2, 0x4, R94 ;  /* 0x00000004026e7825 */ /* 0x002fc800078e025e */
[C---:B---3--:R-:W-:Y:S01]  /*b960*/  IMAD.WIDE R98, R2.reuse, 0x4, R108 ;  /* 0x0000000402627825 */ /* 0x048fe200078e026c */
[----:B------:R-:W-:Y:S03]  /*b970*/  STL.64 [R1+0x360], R110 ;  /* 0x0003606e01007387 */ /* 0x000fe60000100a00 */
[----:B------:R-:W-:Y:S01]  /*b980*/  IMAD.WIDE R108, R2, 0x4, R120 ;  /* 0x00000004026c7825 */ /* 0x000fe200078e0278 */
[----:B------:R-:W-:Y:S04]  /*b990*/  LDGSTS.E [R10+0x20004], desc[UR34][R110.64], !P5 ;  /* 0x200040006e0a7fae */ /* 0x000fe8000e921862 */
[----:B------:R1:W-:Y:S01]  /*b9a0*/  STL.64 [R1+0x358], R106 ;  /* 0x0003586a01007387 */ /* 0x0003e20000100a00 */
[----:B--2---:R-:W-:-:S03]  /*b9b0*/  VIADD R94, R198, 0xffffff9d ;  /* 0xffffff9dc65e7836 */ /* 0x004fc60000000000 */
[----:B------:R1:W-:Y:S04]  /*b9c0*/  LDGSTS.E [R10+0x24004], desc[UR34][R106.64], !P5 ;  /* 0x240040006a0a7fae */ /* 0x0003e8000e921862 */
[----:B------:R2:W-:Y:S04]  /*b9d0*/  STL.64 [R1+0x350], R100 ;  /* 0x0003506401007387 */ /* 0x0005e80000100a00 */
[----:B------:R2:W-:Y:S01]  /*b9e0*/  LDGSTS.E [R10+0x28004], desc[UR34][R100.64], !P5 ;  /* 0x28004000640a7fae */ /* 0x0005e2000e921862 */
[----:B-1----:R-:W-:-:S03]  /*b9f0*/  IMAD.WIDE R106, R2, 0x4, R124 ;  /* 0x00000004026a7825 */ /* 0x002fc600078e027c */
[----:B------:R1:W-:Y:S04]  /*ba00*/  STL.64 [R1+0x348], R98 ;  /* 0x0003486201007387 */ /* 0x0003e80000100a00 */
[----:B------:R1:W-:Y:S01]  /*ba10*/  LDGSTS.E [R10+0x2c004], desc[UR34][R98.64], !P5 ;  /* 0x2c004000620a7fae */ /* 0x0003e2000e921862 */
[----:B--2---:R-:W-:-:S03]  /*ba20*/  IMAD.WIDE R100, R2, 0x4, R104 ;  /* 0x0000000402647825 */ /* 0x004fc600078e0268 */
[----:B------:R-:W-:Y:S01]  /*ba30*/  STL.64 [R1+0x340], R108 ;  /* 0x0003406c01007387 */ /* 0x000fe20000100a00 */
[----:B------:R-:W-:-:S03]  /*ba40*/  ISETP.GE.U32.AND P5, PT, R94, 0x7fffff7e, PT ;  /* 0x7fffff7e5e00780c */ /* 0x000fc60003fa6070 */
[----:B------:R-:W-:Y:S01]  /*ba50*/  LDGSTS.E [R10+0x20008], desc[UR34][R108.64], !P1 ;  /* 0x200080006c0a7fae */ /* 0x000fe2000c921862 */
[----:B-1----:R-:W-:-:S03]  /*ba60*/  IMAD.WIDE R98, R2, 0x4, R114 ;  /* 0x0000000402627825 */ /* 0x002fc600078e0272 */
[----:B------:R1:W-:Y:S04]  /*ba70*/  STL.64 [R1+0x338], R106 ;  /* 0x0003386a01007387 */ /* 0x0003e80000100a00 */
[----:B------:R1:W-:Y:S01]  /*ba80*/  LDGSTS.E [R10+0x24008], desc[UR34][R106.64], !P1 ;  /* 0x240080006a0a7fae */ /* 0x0003e2000c921862 */
[----:B----4-:R-:W-:Y:S02]  /*ba90*/  VIADD R94, R97, 0xffffff9c ;  /* 0xffffff9c615e7836 */ /* 0x010fe40000000000 */
[C---:B------:R-:W-:Y:S01]  /*baa0*/  IMAD.WIDE R104, R2.reuse, 0x4, R130 ;  /* 0x0000000402687825 */ /* 0x040fe200078e0282 */
        /* <DEDUP_REMOVED lines=10> */
[----:B------:R1:W-:Y:S01]  /*bb50*/  STL.64 [R1+0x5c0], R104 ;  /* 0x0005c06801007387 */ /* 0x0003e20000100a00 */
[----:B------:R-:W-:-:S03]  /*bb60*/  VIADD R94, R96, 0xffffff9b ;  /* 0xffffff9b605e7836 */ /* 0x000fc60000000000 */
[----:B------:R1:W-:Y:S04]  /*bb70*/  LDGSTS.E [R10+0x2400c], desc[UR34][R104.64], !P3 ;  /* 0x2400c000680a7fae */ /* 0x0003e8000d921862 */
[----:B------:R-:W-:Y:S04]  /*bb80*/  STL.64 [R1+0x5b8], R100 ;  /* 0x0005b86401007387 */ /* 0x000fe80000100a00 */
[----:B------:R-:W-:Y:S01]  /*bb90*/  LDGSTS.E [R10+0x2800c], desc[UR34][R100.64], !P3 ;  /* 0x2800c000640a7fae */ /* 0x000fe2000d921862 */
[----:B-1----:R-:W-:-:S03]  /*bba0*/  IMAD.WIDE R104, R4, 0x4, R18 ;  /* 0x0000000404687825 */ /* 0x002fc600078e0212 */
[----:B------:R1:W-:Y:S01]  /*bbb0*/  STL.64 [R1+0x5b0], R98 ;  /* 0x0005b06201007387 */ /* 0x0003e20000100a00 */
[----:B------:R-:W-:-:S03]  /*bbc0*/  IMAD.WIDE R18, R4, 0x4, R40 ;  /* 0x0000000404127825 */ /* 0x000fc600078e0228 */
[----:B------:R1:W-:Y:S01]  /*bbd0*/  LDGSTS.E [R10+0x2c00c], desc[UR34][R98.64], !P3 ;  /* 0x2c00c000620a7fae */ /* 0x0003e2000d921862 */
[----:B------:R-:W-:Y:S01]  /*bbe0*/  ISETP.GE.U32.AND P3, PT, R94, 0x7fffff7c, PT ;  /* 0x7fffff7c5e00780c */ /* 0x000fe20003f66070 */
[C---:B------:R-:W-:Y:S02]  /*bbf0*/  IMAD.WIDE R94, R4.reuse, 0x4, R16 ;  /* 0x00000004045e7825 */ /* 0x040fe400078e0210 */
[----:B------:R2:W-:Y:S02]  /*bc00*/  STL.64 [R1+0x2f8], R18 ;  /* 0x0002f81201007387 */ /* 0x0005e40000100a00 */
[----:B------:R-:W-:-:S04]  /*bc10*/  IMAD.WIDE R16, R4, 0x4, R36 ;  /* 0x0000000404107825 */ /* 0x000fc800078e0224 */
[C---:B-1----:R-:W-:Y:S01]  /*bc20*/  IMAD.WIDE R98, R4.reuse, 0x4, R12 ;  /* 0x0000000404627825 */ /* 0x042fe200078e020c */
[----:B------:R-:W0:Y:S03]  /*bc30*/  LDGDEPBAR ;  /* 0x00000000000079af */ /* 0x000e260000000000 */
[C---:B------:R-:W-:Y:S01]  /*bc40*/  IMAD.WIDE R12, R4.reuse, 0x4, R80 ;  /* 0x00000004040c7825 */ /* 0x040fe200078e0250 */
[----:B------:R-:W-:Y:S04]  /*bc50*/  STL.64 [R1+0x300], R78 ;  /* 0x0003004e01007387 */ /* 0x000fe80000100a00 */
[----:B------:R1:W-:Y:S01]  /*bc60*/  STL.64 [R1+0x2f0], R12 ;  /* 0x0002f00c01007387 */ /* 0x0003e20000100a00 */
[----:B--2---:R-:W-:-:S03]  /*bc70*/  IMAD.WIDE R18, R4, 0x4, R42 ;  /* 0x0000000404127825 */ /* 0x004fc600078e022a */
[----:B------:R2:W-:Y:S01]  /*bc80*/  STL.64 [R1+0x2e8], R16 ;  /* 0x0002e81001007387 */ /* 0x0005e20000100a00 */
[----:B------:R-:W-:-:S03]  /*bc90*/  IMAD.WIDE R232, R4, 0x4, R146 ;  /* 0x0000000404e87825 */ /* 0x000fc600078e0292 */
[----:B------:R-:W-:Y:S01]  /*bca0*/  LDGSTS.E [R11+0x70000], desc[UR34][R94.64], P2 ;  /* 0x700000005e0b7fae */ /* 0x000fe20009121862 */
[----:B-1----:R-:W-:-:S03]  /*bcb0*/  IMAD.WIDE R12, R4, 0x4, R76 ;  /* 0x00000004040c7825 */ /* 0x002fc600078e024c */
[----:B------:R-:W-:Y:S01]  /*bcc0*/  LDGSTS.E [R11+0x70400], desc[UR34][R98.64], P2 ;  /* 0x70400000620b7fae */ /* 0x000fe20009121862 */
[----:B--2---:R-:W-:-:S03]  /*bcd0*/  IMAD.WIDE R16, R4, 0x4, R82 ;  /* 0x0000000404107825 */ /* 0x004fc600078e0252 */
[----:B------:R1:W-:Y:S04]  /*bce0*/  STL.64 [R1+0x2e0], R12 ;  /* 0x0002e00c01007387 */ /* 0x0003e80000100a00 */
[----:B------:R2:W-:Y:S04]  /*bcf0*/  STL.64 [R1+0x2d8], R18 ;  /* 0x0002d81201007387 */ /* 0x0005e80000100a00 */
[----:B------:R3:W-:Y:S01]  /*bd00*/  STL.64 [R1+0x2d0], R16 ;  /* 0x0002d01001007387 */ /* 0x0007e20000100a00 */
[C---:B-1----:R-:W-:Y:S02]  /*bd10*/  IMAD.WIDE R12, R4.reuse, 0x4, R46 ;  /* 0x00000004040c7825 */ /* 0x042fe400078e022e */
[----:B------:R-:W1:Y:S02]  /*bd20*/  LDC R46, c[0x0][0x230] ;  /* 0x00008c00ff2e7b82 */ /* 0x000e640000000800 */
[C---:B--2---:R-:W-:Y:S01]  /*bd30*/  IMAD.WIDE R18, R4.reuse, 0x4, R86 ;  /* 0x0000000404127825 */ /* 0x044fe200078e0256 */
[----:B------:R2:W-:Y:S03]  /*bd40*/  STL.64 [R1+0x2c8], R12 ;  /* 0x0002c80c01007387 */ /* 0x0005e60000100a00 */
[C---:B---3--:R-:W-:Y:S01]  /*bd50*/  IMAD.WIDE R16, R4.reuse, 0x4, R48 ;  /* 0x0000000404107825 */ /* 0x048fe200078e0230 */
[----:B------:R3:W-:Y:S01]  /*bd60*/  STL.64 [R1+0x2c0], R18 ;  /* 0x0002c01201007387 */ /* 0x0007e20000100a00 */
[----:B------:R-:W4:Y:S03]  /*bd70*/  LDC R86, c[0x0][0x230] ;  /* 0x00008c00ff567b82 */ /* 0x000f260000000800 */
[----:B------:R3:W-:Y:S01]  /*bd80*/  STL.64 [R1+0x2b8], R16 ;  /* 0x0002b81001007387 */ /* 0x0007e20000100a00 */
[----:B--2---:R-:W-:-:S04]  /*bd90*/  IMAD.WIDE R12, R4, 0x4, R88 ;  /* 0x00000004040c7825 */ /* 0x004fc800078e0258 */
[C---:B---3--:R-:W-:Y:S01]  /*bda0*/  IMAD.WIDE R18, R4.reuse, 0x4, R44 ;  /* 0x0000000404127825 */ /* 0x048fe200078e022c */
[----:B------:R2:W-:Y:S03]  /*bdb0*/  STL.64 [R1+0x2b0], R12 ;  /* 0x0002b00c01007387 */ /* 0x0005e60000100a00 */
[C---:B------:R-:W-:Y:S01]  /*bdc0*/  IMAD.WIDE R16, R4.reuse, 0x4, R84 ;  /* 0x0000000404107825 */ /* 0x040fe200078e0254 */
[----:B------:R3:W-:Y:S04]  /*bdd0*/  STL.64 [R1+0x2a8], R18 ;  /* 0x0002a81201007387 */ /* 0x0007e80000100a00 */
        /* <DEDUP_REMOVED lines=10> */
[C---:B-1----:R-:W-:Y:S01]  /*be80*/  IMAD.WIDE R16, R4.reuse, 0x4, R14 ;  /* 0x0000000404107825 */ /* 0x042fe200078e020e */
[----:B------:R-:W-:Y:S03]  /*be90*/  STL.64 [R1+0x278], R18 ;  /* 0x0002781201007387 */ /* 0x000fe60000100a00 */
[C---:B------:R-:W-:Y:S01]  /*bea0*/  IMAD.WIDE R14, R4.reuse, 0x4, R134 ;  /* 0x00000004040e7825 */ /* 0x040fe200078e0286 */
[----:B------:R1:W-:Y:S01]  /*beb0*/  STL.64 [R1+0x270], R16 ;  /* 0x0002701001007387 */ /* 0x0003e20000100a00 */
[----:B------:R-:W3:Y:S02]  /*bec0*/  LDC R134, c[0x0][0x230] ;  /* 0x00008c00ff867b82 */ /* 0x000ee40000000800 */
[----:B--2---:R-:W-:-:S05]  /*bed0*/  IMAD.WIDE R12, R4, 0x4, R52 ;  /* 0x00000004040c7825 */ /* 0x004fca00078e0234 */
[----:B------:R2:W-:Y:S01]  /*bee0*/  STL.64 [R1+0x268], R12 ;  /* 0x0002680c01007387 */ /* 0x0005e20000100a00 */
[----:B-1----:R-:W-:-:S03]  /*bef0*/  IMAD.WIDE R16, R4, 0x4, R136 ;  /* 0x0000000404107825 */ /* 0x002fc600078e0288 */
[----:B------:R1:W-:Y:S04]  /*bf00*/  STL.64 [R1+0x260], R14 ;  /* 0x0002600e01007387 */ /* 0x0003e80000100a00 */
[----:B------:R-:W-:Y:S01]  /*bf10*/  STL.64 [R1+0x258], R16 ;  /* 0x0002581001007387 */ /* 0x000fe20000100a00 */
[----:B--2---:R-:W-:-:S03]  /*bf20*/  IMAD.WIDE R12, R4, 0x4, R138 ;  /* 0x00000004040c7825 */ /* 0x004fc600078e028a */
[----:B------:R-:W2:Y:S01]  /*bf30*/  LDL.LU.64 R138, [R1+0x2f0] ;  /* 0x0002f000018a7983 */ /* 0x000ea20000300a00 */
[----:B-1----:R-:W-:-:S03]  /*bf40*/  IMAD.WIDE R14, R4, 0x4, R140 ;  /* 0x00000004040e7825 */ /* 0x002fc600078e028c */
[----:B------:R1:W-:Y:S04]  /*bf50*/  STL.64 [R1+0x250], R12 ;  /* 0x0002500c01007387 */ /* 0x0003e80000100a00 */
[----:B------:R4:W-:Y:S01]  /*bf60*/  STL.64 [R1+0x248], R14 ;  /* 0x0002480e01007387 */ /* 0x0009e20000100a00 */
[----:B------:R-:W-:-:S04]  /*bf70*/  IMAD.WIDE R228, R4, 0x4, R150 ;  /* 0x0000000404e47825 */ /* 0x000fc800078e0296 */
[C---:B-1----:R-:W-:Y:S02]  /*bf80*/  IMAD.WIDE R12, R4.reuse, 0x4, R142 ;  /* 0x00000004040c7825 */ /* 0x042fe400078e028e */
[----:B------:R-:W3:Y:S02]  /*bf90*/  LDL.LU.64 R142, [R1+0x2e0] ;  /* 0x0002e000018e7983 */ /* 0x000ee40000300a00 */
[C---:B------:R-:W-:Y:S02]  /*bfa0*/  IMAD.WIDE R200, R4.reuse, 0x4, R160 ;  /* 0x0000000404c87825 */ /* 0x040fe400078e02a0 */
[----:B------:R1:W-:Y:S02]  /*bfb0*/  STL.64 [R1+0x240], R12 ;  /* 0x0002400c01007387 */ /* 0x0003e40000100a00 */
[C---:B------:R-:W-:Y:S02]  /*bfc0*/  IMAD.WIDE R204, R4.reuse, 0x4, R164 ;  /* 0x0000000404cc7825 */ /* 0x040fe400078e02a4 */
[----:B------:R-:W3:Y:S02]  /*bfd0*/  LDL.LU.64 R146, [R1+0x2d0] ;  /* 0x0002d00001927983 */ /* 0x000ee40000300a00 */
[----:B------:R-:W-:-:S02]  /*bfe0*/  IMAD.WIDE R208, R4, 0x4, R168 ;  /* 0x0000000404d07825 */ /* 0x000fc400078e02a8 */
[----:B------:R-:W3:Y:S02]  /*bff0*/  LDL.LU.64 R150, [R1+0x2c0] ;  /* 0x0002c00001967983 */ /* 0x000ee40000300a00 */
[C---:B------:R-:W-:Y:S02]  /*c000*/  IMAD.WIDE R212, R4.reuse, 0x4, R172 ;  /* 0x0000000404d47825 */ /* 0x040fe400078e02ac */
[----:B------:R-:W3:Y:S02]  /*c010*/  LDL.LU.64 R160, [R1+0x2b0] ;  /* 0x0002b00001a07983 */ /* 0x000ee40000300a00 */
[C---:B------:R-:W-:Y:S02]  /*c020*/  IMAD.WIDE R216, R4.reuse, 0x4, R176 ;  /* 0x0000000404d87825 */ /* 0x040fe400078e02b0 */
[----:B------:R-:W3:Y:S02]  /*c030*/  LDL.LU.64 R164, [R1+0x2a0] ;  /* 0x0002a00001a47983 */ /* 0x000ee40000300a00 */
[----:B------:R-:W-:-:S02]  /*c040*/  IMAD.WIDE R220, R4, 0x4, R180 ;  /* 0x0000000404dc7825 */ /* 0x000fc400078e02b4 */
[----:B------:R-:W3:Y:S02]  /*c050*/  LDL.LU.64 R168, [R1+0x290] ;  /* 0x0002900001a87983 */ /* 0x000ee40000300a00 */
[C---:B------:R-:W-:Y:S02]  /*c060*/  IMAD.WIDE R224, R4.reuse, 0x4, R184 ;  /* 0x0000000404e07825 */ /* 0x040fe400078e02b8 */
[----:B------:R-:W3:Y:S04]  /*c070*/  LDL.LU.64 R172, [R1+0x280] ;  /* 0x0002800001ac7983 */ /* 0x000ee80000300a00 */
[----:B------:R-:W3:Y:S04]  /*c080*/  LDL.LU.64 R176, [R1+0x270] ;  /* 0x0002700001b07983 */ /* 0x000ee80000300a00 */
[----:B------:R-:W3:Y:S04]  /*c090*/  LDL.LU.64 R180, [R1+0x260] ;  /* 0x0002600001b47983 */ /* 0x000ee80000300a00 */
[----:B------:R-:W3:Y:S01]  /*c0a0*/  LDL.LU.64 R184, [R1+0x250] ;  /* 0x0002500001b87983 */ /* 0x000ee20000300a00 */
[----:B------:R-:W-:-:S03]  /*c0b0*/  IMAD.WIDE R102, R4, 0x4, R62 ;  /* 0x0000000404667825 */ /* 0x000fc600078e023e */
[----:B------:R-:W3:Y:S01]  /*c0c0*/  LDL.LU.64 R244, [R1+0x230] ;  /* 0x0002300001f47983 */ /* 0x000ee20000300a00 */
[----:B------:R-:W-:-:S03]  /*c0d0*/  IMAD.WIDE R96, R4, 0x4, R58 ;  /* 0x0000000404607825 */ /* 0x000fc600078e023a */
[----:B------:R-:W3:Y:S04]  /*c0e0*/  LDL.LU.64 R248, [R1+0x228] ;  /* 0x0002280001f87983 */ /* 0x000ee80000300a00 */
[----:B------:R-:W3:Y:S04]  /*c0f0*/  LDL.LU.64 R250, [R1+0x220] ;  /* 0x0002200001fa7983 */ /* 0x000ee80000300a00 */
[----:B------:R-:W3:Y:S04]  /*c100*/  LDL.LU.64 R62, [R1+0x218] ;  /* 0x00021800013e7983 */ /* 0x000ee80000300a00 */
[----:B------:R-:W3:Y:S01]  /*c110*/  LDL.LU.64 R58, [R1+0x210] ;  /* 0x00021000013a7983 */ /* 0x000ee20000300a00 */
[----:B------:R-:W-:-:S03]  /*c120*/  IMAD.WIDE R234, R4, 0x4, R144 ;  /* 0x0000000404ea7825 */ /* 0x000fc600078e0290 */
        /* <DEDUP_REMOVED lines=18> */
[----:B------:R-:W3:Y:S04]  /*c250*/  LDL.LU.64 R170, [R1+0x288] ;  /* 0x0002880001aa7983 */ /* 0x000ee80000300a00 */
[----:B------:R-:W3:Y:S04]  /*c260*/  LDL.LU.64 R174, [R1+0x278] ;  /* 0x0002780001ae7983 */ /* 0x000ee80000300a00 */
[----:B------:R-:W3:Y:S04]  /*c270*/  LDL.LU.64 R178, [R1+0x268] ;  /* 0x0002680001b27983 */ /* 0x000ee80000300a00 */
[----:B------:R-:W3:Y:S04]  /*c280*/  LDL.LU.64 R182, [R1+0x258] ;  /* 0x0002580001b67983 */ /* 0x000ee80000300a00 */
[----:B------:R-:W3:Y:S01]  /*c290*/  LDL.LU.64 R186, [R1+0x248] ;  /* 0x0002480001ba7983 */ /* 0x000ee20000300a00 */
        /* <DEDUP_REMOVED lines=23> */
[----:B------:R-:W-:Y:S01]  /*c410*/  IMAD.WIDE R132, R4, 0x4, R38 ;  /* 0x0000000404847825 */ /* 0x000fe200078e0226 */
[----:B------:R-:W-:Y:S01]  /*c420*/  STL.64 [R1+0x14a0], R152 ;  /* 0x0014a09801007387 */ /* 0x000fe20000100a00 */
[----:B------:R-:W1:Y:S02]  /*c430*/  LDC R38, c[0x0][0x230] ;  /* 0x00008c00ff267b82 */ /* 0x000e640000000800 */
[----:B------:R-:W-:-:S04]  /*c440*/  IMAD.WIDE R20, R2, 0x4, R188 ;  /* 0x0000000402147825 */ /* 0x000fc800078e02bc */
[C---:B------:R-:W-:Y:S01]  /*c450*/  IMAD.WIDE R18, R2.reuse, 0x4, R190 ;  /* 0x0000000402127825 */ /* 0x040fe200078e02be */
[----:B------:R1:W-:Y:S03]  /*c460*/  STL.64 [R1+0x310], R20 ;  /* 0x0003101401007387 */ /* 0x0003e60000100a00 */
[C---:B------:R-:W-:Y:S01]  /*c470*/  IMAD.WIDE R16, R2.reuse, 0x4, R192 ;  /* 0x0000000402107825 */ /* 0x040fe200078e02c0 */
[----:B------:R1:W-:Y:S03]  /*c480*/  STL.64 [R1+0x320], R18 ;  /* 0x0003201201007387 */ /* 0x0003e60000100a00 */
[C---:B----4-:R-:W-:Y:S01]  /*c490*/  IMAD.WIDE R14, R2.reuse, 0x4, R194 ;  /* 0x00000004020e7825 */ /* 0x050fe200078e02c2 */
[----:B------:R4:W-:Y:S03]  /*c4a0*/  STL.64 [R1+0x318], R16 ;  /* 0x0003181001007387 */ /* 0x0009e60000100a00 */
[C---:B------:R-:W-:Y:S01]  /*c4b0*/  IMAD.WIDE R28, R2.reuse, 0x4, R196 ;  /* 0x00000004021c7825 */ /* 0x040fe200078e02c4 */
[----:B------:R4:W-:Y:S04]  /*c4c0*/  STL.64 [R1+0x308], R14 ;  /* 0x0003080e01007387 */ /* 0x0009e80000100a00 */
[----:B------:R-:W4:Y:S04]  /*c4d0*/  LDL.LU.64 R24, [R1+0x1f8] ;  /* 0x0001f80001187983 */ /* 0x000f280000300a00 */
[----:B--2---:R-:W-:Y:S04]  /*c4e0*/  LDGSTS.E [R11+0x72c00], desc[UR34][R138.64], P2 ;  /* 0x72c000008a0b7fae */ /* 0x004fe80009121862 */
[----:B---3--:R-:W-:Y:S04]  /*c4f0*/  LDGSTS.E [R11+0x73000], desc[UR34][R142.64], P2 ;  /* 0x730000008e0b7fae */ /* 0x008fe80009121862 */
        /* <DEDUP_REMOVED lines=9> */
[----:B------:R1:W-:Y:S04]  /*c590*/  LDGSTS.E [R11+0x75800], desc[UR34][R12.64], P2 ;  /* 0x758000000c0b7fae */ /* 0x0003e80009121862 */
[----:B------:R-:W-:Y:S04]  /*c5a0*/  LDGSTS.E [R11+0x75c00], desc[UR34][R232.64], P2 ;  /* 0x75c00000e80b7fae */ /* 0x000fe80009121862 */
[----:B------:R-:W-:Y:S04]  /*c5b0*/  LDGSTS.E [R11+0x76000], desc[UR34][R228.64], P2 ;  /* 0x76000000e40b7fae */ /* 0x000fe80009121862 */
[----:B------:R-:W-:Y:S01]  /*c5c0*/  LDGSTS.E [R11+0x76400], desc[UR34][R200.64], P2 ;  /* 0x76400000c80b7fae */ /* 0x000fe20009121862 */
[C---:B------:R-:W-:Y:S01]  /*c5d0*/  IMAD.WIDE R26, R2.reuse, 0x4, R244 ;  /* 0x00000004021a7825 */ /* 0x040fe200078e02f4 */
[----:B-1----:R-:W1:Y:S02]  /*c5e0*/  LDC R13, c[0x0][0x230] ;  /* 0x00008c00ff0d7b82 */ /* 0x002e640000000800 */
        /* <DEDUP_REMOVED lines=38> */
[----:B------:R-:W0:Y:S01]  /*c850*/  LDGDEPBAR ;  /* 0x00000000000079af */ /* 0x000e220000000000 */
[----:B------:R-:W-:Y:S06]  /*c860*/  BAR.SYNC.DEFER_BLOCKING 0x0 ;  /* 0x0000000000007b1d */ /* 0x000fec0000010000 */
[----:B------:R-:W-:Y:S01]  /*c870*/  @!PT LDS RZ, [RZ] ;  /* 0x00000000fffff984 */ /* 0x000fe20000000800 */
[----:B------:R-:W-:Y:S01]  /*c880*/  @!PT LDS RZ, [RZ] ;  /* 0x00000000fffff984 */ /* 0x000fe20000000800 */
[----:B------:R-:W-:Y:S01]  /*c890*/  @!PT LDS RZ, [RZ] ;  /* 0x00000000fffff984 */ /* 0x000fe20000000800 */
[----:B------:R2:W-:Y:S04]  /*c8a0*/  LDGSTS.E [R0+0x30000], desc[UR34][R20.64], !P4 ;  /* 0x3000000014007fae */ /* 0x0005e8000e121862 */
[----:B------:R3:W-:Y:S04]  /*c8b0*/  LDGSTS.E [R0+0x34000], desc[UR34][R18.64], !P4 ;  /* 0x3400000012007fae */ /* 0x0007e8000e121862 */
[----:B------:R-:W-:Y:S01]  /*c8c0*/  LDGSTS.E [R0+0x38000], desc[UR34][R16.64], !P4 ;  /* 0x3800000010007fae */ /* 0x000fe2000e121862 */
[----:B--2---:R-:W-:-:S03]  /*c8d0*/  IMAD.WIDE R20, R2, 0x4, R248 ;  /* 0x0000000402147825 */ /* 0x004fc600078e02f8 */
[----:B------:R2:W-:Y:S01]  /*c8e0*/  LDGSTS.E [R0+0x3c000], desc[UR34][R14.64], !P4 ;  /* 0x3c0000000e007fae */ /* 0x0005e2000e121862 */
[----:B---3--:R-:W-:-:S03]  /*c8f0*/  IMAD.WIDE R18, R2, 0x4, R250 ;  /* 0x0000000402127825 */ /* 0x008fc600078e02fa */
[----:B------:R3:W-:Y:S04]  /*c900*/  LDGSTS.E [R0+0x30004], desc[UR34][R28.64], !P6 ;  /* 0x300040001c007fae */ /* 0x0007e8000f121862 */
[----:B----4-:R-:W4:Y:S04]  /*c910*/  LDL.LU.64 R16, [R1+0x1f0] ;  /* 0x0001f00001107983 */ /* 0x010f280000300a00 */
[----:B------:R3:W-:Y:S01]  /*c920*/  STL.64 [R1+0x238], R28 ;  /* 0x0002381c01007387 */ /* 0x0007e20000100a00 */
[C---:B------:R-:W-:Y:S01]  /*c930*/  IMAD.WIDE R30, R2.reuse, 0x4, R62 ;  /* 0x00000004021e7825 */ /* 0x040fe200078e023e */
[----:B--2---:R-:W2:Y:S02]  /*c940*/  LDC R14, c[0x0][0x230] ;  /* 0x00008c00ff0e7b82 */ /* 0x004ea40000000800 */
[----:B------:R-:W2:Y:S04]  /*c950*/  LDL.LU.64 R242, [R1+0x1e8] ;  /* 0x0001e80001f27983 */ /* 0x000ea80000300a00 */
[----:B------:R1:W-:Y:S01]  /*c960*/  STL.64 [R1+0x230], R26 ;  /* 0x0002301a01007387 */ /* 0x0003e20000100a00 */
[C---:B------:R-:W-:Y:S01]  /*c970*/  IMAD.WIDE R24, R2.reuse, 0x4, R24 ;  /* 0x0000000402187825 */ /* 0x040fe200078e0218 */
[----:B------:R-:W2:Y:S02]  /*c980*/  LDC R15, c[0x0][0x230] ;  /* 0x00008c00ff0f7b82 */ /* 0x000ea40000000800 */
[----:B------:R-:W2:Y:S01]  /*c990*/  LDL.LU.64 R244, [R1+0x1e0] ;  /* 0x0001e00001f47983 */ /* 0x000ea20000300a00 */
[----:B---3--:R-:W-:-:S03]  /*c9a0*/  IMAD.WIDE R28, R2, 0x4, R58 ;  /* 0x00000004021c7825 */ /* 0x008fc600078e023a */
[----:B------:R3:W-:Y:S04]  /*c9b0*/  STL.64 [R1+0x228], R20 ;  /* 0x0002281401007387 */ /* 0x0007e80000100a00 */
[----:B------:R3:W-:Y:S04]  /*c9c0*/  STL.64 [R1+0x220], R18 ;  /* 0x0002201201007387 */ /* 0x0007e80000100a00 */
[----:B------:R1:W-:Y:S04]  /*c9d0*/  LDGSTS.E [R0+0x34004], desc[UR34][R26.64], !P6 ;  /* 0x340040001a007fae */ /* 0x0003e8000f121862 */
[----:B------:R-:W2:Y:S04]  /*c9e0*/  LDL.LU.64 R248, [R1+0x1d8] ;  /* 0x0001d80001f87983 */ /* 0x000ea80000300a00 */
[----:B------:R3:W-:Y:S04]  /*c9f0*/  LDGSTS.E [R0+0x38004], desc[UR34][R20.64], !P6 ;  /* 0x3800400014007fae */ /* 0x0007e8000f121862 */
[----:B------:R-:W2:Y:S01]  /*ca00*/  LDL.LU.64 R250, [R1+0x1d0] ;  /* 0x0001d00001fa7983 */ /* 0x000ea20000300a00 */
[----:B-1----:R-:W-:-:S03]  /*ca10*/  IMAD.WIDE R26, R2, 0x4, R246 ;  /* 0x00000004021a7825 */ /* 0x002fc600078e02f6 */
[----:B------:R-:W-:Y:S01]  /*ca20*/  LDGSTS.E [R0+0x3c004], desc[UR34][R18.64], !P6 ;  /* 0x3c00400012007fae */ /* 0x000fe2000f121862 */
[----:B---3--:R-:W-:-:S03]  /*ca30*/  IMAD.WIDE R20, R2, 0x4, R240 ;  /* 0x0000000402147825 */ /* 0x008fc600078e02f0 */
[----:B------:R-:W-:Y:S04]  /*ca40*/  STL.64 [R1+0x218], R30 ;  /* 0x0002181e01007387 */ /* 0x000fe80000100a00 */
[----:B------:R-:W-:Y:S04]  /*ca50*/  LDGSTS.E [R0+0x30008], desc[UR34][R30.64], !P5 ;  /* 0x300080001e007fae */ /* 0x000fe8000e921862 */
[----:B------:R-:W3:Y:S04]  /*ca60*/  LDL.LU.64 R18, [R1+0x1c8] ;  /* 0x0001c80001127983 */ /* 0x000ee80000300a00 */
[----:B------:R-:W-:Y:S04]  /*ca70*/  STL.64 [R1+0x210], R28 ;  /* 0x0002101c01007387 */ /* 0x000fe80000100a00 */
[----:B------:R-:W3:Y:S04]  /*ca80*/  LDL.LU.64 R62, [R1+0x1c0] ;  /* 0x0001c000013e7983 */ /* 0x000ee80000300a00 */
[----:B------:R-:W-:Y:S04]  /*ca90*/  LDGSTS.E [R0+0x34008], desc[UR34][R28.64], !P5 ;  /* 0x340080001c007fae */ /* 0x000fe8000e921862 */
[----:B------:R-:W-:Y:S04]  /*caa0*/  STL.64 [R1+0x208], R26 ;  /* 0x0002081a01007387 */ /* 0x000fe80000100a00 */
[----:B------:R-:W-:Y:S04]  /*cab0*/  LDGSTS.E [R0+0x38008], desc[UR34][R26.64], !P5 ;  /* 0x380080001a007fae */ /* 0x000fe8000e921862 */
[----:B------:R4:W-:Y:S04]  /*cac0*/  STL.64 [R1+0x200], R20 ;  /* 0x0002001401007387 */ /* 0x0009e80000100a00 */
[----:B------:R4:W-:Y:S04]  /*cad0*/  LDGSTS.E [R0+0x3c008], desc[UR34][R20.64], !P5 ;  /* 0x3c00800014007fae */ /* 0x0009e8000e921862 */
[----:B------:R-:W3:Y:S04]  /*cae0*/  LDL.LU.64 R58, [R1+0x1b8] ;  /* 0x0001b800013a7983 */ /* 0x000ee80000300a00 */
[----:B------:R-:W3:Y:S04]  /*caf0*/  LDL.LU.64 R246, [R1+0x1b0] ;  /* 0x0001b00001f67983 */ /* 0x000ee80000300a00 */
[----:B------:R-:W3:Y:S04]  /*cb00*/  LDL.LU.64 R240, [R1+0x1a8] ;  /* 0x0001a80001f07983 */ /* 0x000ee80000300a00 */
[----:B------:R-:W-:Y:S04]  /*cb10*/  STL.64 [R1+0x1f8], R24 ;  /* 0x0001f81801007387 */ /* 0x000fe80000100a00 */
[----:B------:R1:W-:Y:S01]  /*cb20*/  LDGSTS.E [R0+0x3000c], desc[UR34][R24.64], !P1 ;  /* 0x3000c00018007fae */ /* 0x0003e2000c921862 */
[----:B----4-:R-:W-:-:S04]  /*cb30*/  IMAD.WIDE R20, R2, 0x4, R16 ;  /* 0x0000000402147825 */ /* 0x010fc800078e0210 */
[C---:B--2---:R-:W-:Y:S01]  /*cb40*/  IMAD.WIDE R16, R2.reuse, 0x4, R242 ;  /* 0x0000000402107825 */ /* 0x044fe200078e02f2 */
[----:B------:R-:W-:Y:S04]  /*cb50*/  STL.64 [R1+0x1f0], R20 ;  /* 0x0001f01401007387 */ /* 0x000fe80000100a00 */
[----:B------:R2:W-:Y:S04]  /*cb60*/  STL.64 [R1+0x1e8], R16 ;  /* 0x0001e81001007387 */ /* 0x0005e80000100a00 */
[----:B------:R-:W4:Y:S01]  /*cb70*/  LDL.LU.64 R242, [R1+0x1a0] ;  /* 0x0001a00001f27983 */ /* 0x000f220000300a00 */
[----:B------:R-:W-:-:S03]  /*cb80*/  IMAD.WIDE R152, R2, 0x4, R244 ;  /* 0x0000000402987825 */ /* 0x000fc600078e02f4 */
[----:B------:R3:W-:Y:S04]  /*cb90*/  LDGSTS.E [R0+0x3400c], desc[UR34][R20.64], !P1 ;  /* 0x3400c00014007fae */ /* 0x0007e8000c921862 */
[----:B------:R-:W-:Y:S04]  /*cba0*/  LDGSTS.E [R0+0x3800c], desc[UR34][R16.64], !P1 ;  /* 0x3800c00010007fae */ /* 0x000fe8000c921862 */
[----:B------:R-:W-:Y:S01]  /*cbb0*/  LDGSTS.E [R0+0x3c00c], desc[UR34][R152.64], !P1 ;  /* 0x3c00c00098007fae */ /* 0x000fe2000c921862 */
[----:B------:R-:W-:-:S03]  /*cbc0*/  IMAD.WIDE R26, R2, 0x4, R248 ;  /* 0x00000004021a7825 */ /* 0x000fc600078e02f8 */
[----:B--2---:R-:W2:Y:S01]  /*cbd0*/  LDL.LU.64 R16, [R1+0x198] ;  /* 0x0001980001107983 */ /* 0x004ea20000300a00 */
[----:B-1----:R-:W-:-:S03]  /*cbe0*/  IMAD.WIDE R24, R2, 0x4, R250 ;  /* 0x0000000402187825 */ /* 0x002fc600078e02fa */
[----:B------:R-:W2:Y:S04]  /*cbf0*/  LDL.LU.64 R244, [R1+0x190] ;  /* 0x0001900001f47983 */ /* 0x000ea80000300a00 */
[----:B------:R1:W-:Y:S04]  /*cc00*/  STL.64 [R1+0x1d8], R26 ;  /* 0x0001d81a01007387 */ /* 0x0003e80000100a00 */
[----:B------:R-:W2:Y:S04]  /*cc10*/  LDL.LU.64 R248, [R1+0x188] ;  /* 0x0001880001f87983 */ /* 0x000ea80000300a00 */
[----:B------:R1:W-:Y:S01]  /*cc20*/  STL.64 [R1+0x1d0], R24 ;  /* 0x0001d01801007387 */ /* 0x0003e20000100a00 */
[----:B---3--:R-:W-:-:S03]  /*cc30*/  IMAD.WIDE R20, R2, 0x4, R18 ;  /* 0x0000000402147825 */ /* 0x008fc600078e0212 */
[----:B------:R-:W3:Y:S04]  /*cc40*/  LDL.LU.64 R250, [R1+0x180] ;  /* 0x0001800001fa7983 */ /* 0x000ee80000300a00 */
[----:B------:R1:W-:Y:S01]  /*cc50*/  LDGSTS.E [R3+0x30000], desc[UR34][R26.64], !P3 ;  /* 0x300000001a037fae */ /* 0x0003e2000d921862 */
[----:B------:R-:W-:-:S03]  /*cc60*/  IMAD.WIDE R18, R2, 0x4, R62 ;  /* 0x0000000402127825 */ /* 0x000fc600078e023e */
[----:B------:R-:W-:Y:S04]  /*cc70*/  STL.64 [R1+0x1c8], R20 ;  /* 0x0001c81401007387 */ /* 0x000fe80000100a00 */
[----:B------:R1:W-:Y:S04]  /*cc80*/  STL.64 [R1+0x1c0], R18 ;  /* 0x0001c01201007387 */ /* 0x0003e80000100a00 */
[----:B------:R-:W-:Y:S04]  /*cc90*/  LDGSTS.E [R3+0x34000], desc[UR34][R24.64], !P3 ;  /* 0x3400000018037fae */ /* 0x000fe8000d921862 */
[----:B------:R-:W3:Y:S04]  /*cca0*/  LDL.LU.64 R64, [R1+0x178] ;  /* 0x0001780001407983 */ /* 0x000ee80000300a00 */
[----:B------:R4:W-:Y:S04]  /*ccb0*/  LDGSTS.E [R3+0x38000], desc[UR34][R20.64], !P3 ;  /* 0x3800000014037fae */ /* 0x0009e8000d921862 */
[----:B------:R-:W-:Y:S01]  /*ccc0*/  LDGSTS.E [R3+0x3c000], desc[UR34][R18.64], !P3 ;  /* 0x3c00000012037fae */ /* 0x000fe2000d921862 */
[----:B------:R-:W-:-:S04]  /*ccd0*/  IMAD.WIDE R30, R2, 0x4, R58 ;  /* 0x00000004021e7825 */ /* 0x000fc800078e023a */
[C---:B------:R-:W-:Y:S01]  /*cce0*/  IMAD.WIDE R28, R2.reuse, 0x4, R246 ;  /* 0x00000004021c7825 */ /* 0x040fe200078e02f6 */
[----:B------:R-:W-:Y:S03]  /*ccf0*/  STL.64 [R1+0x1b8], R30 ;  /* 0x0001b81e01007387 */ /* 0x000fe60000100a00 */
[C---:B-1----:R-:W-:Y:S01]  /*cd00*/  IMAD.WIDE R26, R2.reuse, 0x4, R240 ;  /* 0x00000004021a7825 */ /* 0x042fe200078e02f0 */
[----:B------:R-:W3:Y:S04]  /*cd10*/  LDL.LU.64 R24, [R1+0x170] ;  /* 0x0001700001187983 */ /* 0x000ee80000300a00 */
[----:B------:R2:W-:Y:S04]  /*cd20*/  STL.64 [R1+0x1b0], R28 ;  /* 0x0001b01c01007387 */ /* 0x0005e80000100a00 */
[----:B------:R-:W3:Y:S04]  /*cd30*/  LDL.LU.64 R18, [R1+0x168] ;  /* 0x0001680001127983 */ /* 0x000ee80000300a00 */
[----:B------:R1:W-:Y:S04]  /*cd40*/  STL.64 [R1+0x1a8], R26 ;  /* 0x0001a81a01007387 */ /* 0x0003e80000100a00 */
[----:B------:R-:W3:Y:S01]  /*cd50*/  LDL.LU.64 R62, [R1+0x160] ;  /* 0x00016000013e7983 */ /* 0x000ee20000300a00 */
[----:B----4-:R-:W-:-:S05]  /*cd60*/  IMAD.WIDE R20, R2, 0x4, R242 ;  /* 0x0000000402147825 */ /* 0x010fca00078e02f2 */
[----:B------:R4:W-:Y:S04]  /*cd70*/  STL.64 [R1+0x1a0], R20 ;  /* 0x0001a01401007387 */ /* 0x0009e80000100a00 */
[----:B------:R-:W3:Y:S04]  /*cd80*/  LDL.LU.64 R246, [R1+0x158] ;  /* 0x0001580001f67983 */ /* 0x000ee80000300a00 */
[----:B------:R-:W3:Y:S04]  /*cd90*/  LDL.LU.64 R240, [R1+0x150] ;  /* 0x0001500001f07983 */ /* 0x000ee80000300a00 */
[----:B------:R-:W3:Y:S01]  /*cda0*/  LDL.LU.64 R242, [R1+0x148] ;  /* 0x0001480001f27983 */ /* 0x000ee20000300a00 */
[----:B------:R-:W-:-:S05]  /*cdb0*/  VIADD R236, R236, 0xffffff9a ;  /* 0xffffff9aecec7836 */ /* 0x000fca0000000000 */
[----:B------:R-:W-:Y:S01]  /*cdc0*/  ISETP.GE.U32.AND P2, PT, R236, 0x7fffff7b, PT ;  /* 0x7fffff7bec00780c */ /* 0x000fe20003f46070 */
[----:B------:R-:W-:-:S05]  /*cdd0*/  VIADD R12, R237, 0xffffff99 ;  /* 0xffffff99ed0c7836 */ /* 0x000fca0000000000 */
[----:B------:R-:W-:Y:S01]  /*cde0*/  ISETP.GE.U32.AND P4, PT, R12, 0x7fffff7a, PT ;  /* 0x7fffff7a0c00780c */ /* 0x000fe20003f86070 */
[----:B------:R-:W-:-:S06]  /*cdf0*/  VIADD R12, R238, 0xffffff98 ;  /* 0xffffff98ee0c7836 */ /* 0x000fcc0000000000 */
[----:B------:R-:W-:Y:S04]  /*ce00*/  LDGSTS.E [R3+0x30004], desc[UR34][R30.64], !P2 ;  /* 0x300040001e037fae */ /* 0x000fe8000d121862 */
[----:B------:R2:W-:Y:S01]  /*ce10*/  LDGSTS.E [R3+0x34004], desc[UR34][R28.64], !P2 ;  /* 0x340040001c037fae */ /* 0x0005e2000d121862 */
[----:B------:R-:W-:-:S03]  /*ce20*/  ISETP.GE.U32.AND P6, PT, R12, 0x7fffff79, PT ;  /* 0x7fffff790c00780c */ /* 0x000fc60003fc6070 */
[----:B------:R1:W-:Y:S04]  /*ce30*/  LDGSTS.E [R3+0x38004], desc[UR34][R26.64], !P2 ;  /* 0x380040001a037fae */ /* 0x0003e8000d121862 */
[----:B------:R4:W-:Y:S01]  /*ce40*/  LDGSTS.E [R3+0x3c004], desc[UR34][R20.64], !P2 ;  /* 0x3c00400014037fae */ /* 0x0009e2000d121862 */
[----:B--2---:R-:W-:-:S04]  /*ce50*/  IMAD.WIDE R28, R2, 0x4, R16 ;  /* 0x00000004021c7825 */ /* 0x004fc800078e0210 */
[C---:B-1----:R-:W-:Y:S01]  /*ce60*/  IMAD.WIDE R26, R2.reuse, 0x4, R244 ;  /* 0x00000004021a7825 */ /* 0x042fe200078e02f4 */
[----:B------:R-:W-:Y:S03]  /*ce70*/  STL.64 [R1+0x198], R28 ;  /* 0x0001981c01007387 */ /* 0x000fe60000100a00 */
[C---:B----4-:R-:W-:Y:S01]  /*ce80*/  IMAD.WIDE R20, R2.reuse, 0x4, R248 ;  /* 0x0000000402147825 */ /* 0x050fe200078e02f8 */
[----:B------:R1:W-:Y:S03]  /*ce90*/  STL.64 [R1+0x190], R26 ;  /* 0x0001901a01007387 */ /* 0x0003e60000100a00 */
[C---:B---3--:R-:W-:Y:S01]  /*cea0*/  IMAD.WIDE R16, R2.reuse, 0x4, R250 ;  /* 0x0000000402107825 */ /* 0x048fe200078e02fa */
[----:B------:R2:W-:Y:S04]  /*ceb0*/  STL.64 [R1+0x188], R20 ;  /* 0x0001881401007387 */ /* 0x0005e80000100a00 */
[----:B------:R-:W-:Y:S04]  /*cec0*/  LDGSTS.E [R3+0x30008], desc[UR34][R28.64], !P4 ;  /* 0x300080001c037fae */ /* 0x000fe8000e121862 */
[----:B------:R-:W3:Y:S04]  /*ced0*/  LDL.LU.64 R244, [R1+0x140] ;  /* 0x0001400001f47983 */ /* 0x000ee80000300a00 */
[----:B------:R4:W-:Y:S04]  /*cee0*/  STL.64 [R1+0x180], R16 ;  /* 0x0001801001007387 */ /* 0x0009e80000100a00 */
[----:B------:R1:W-:Y:S01]  /*cef0*/  LDGSTS.E [R3+0x34008], desc[UR34][R26.64], !P4 ;  /* 0x340080001a037fae */ /* 0x0003e2000e121862 */
[----:B------:R-:W-:-:S03]  /*cf00*/  IMAD.WIDE R24, R2, 0x4, R24 ;  /* 0x0000000402187825 */ /* 0x000fc600078e0218 */
[----:B------:R2:W-:Y:S04]  /*cf10*/  LDGSTS.E [R3+0x38008], desc[UR34][R20.64], !P4 ;  /* 0x3800800014037fae */ /* 0x0005e8000e121862 */
[----:B------:R-:W3:Y:S04]  /*cf20*/  LDL.LU.64 R58, [R1+0x138] ;  /* 0x00013800013a7983 */ /* 0x000ee80000300a00 */
[----:B------:R-:W-:Y:S01]  /*cf30*/  LDGSTS.E [R3+0x3c008], desc[UR34][R16.64], !P4 ;  /* 0x3c00800010037fae */ /* 0x000fe2000e121862 */
[----:B-1----:R-:W-:-:S04]  /*cf40*/  IMAD.WIDE R26, R2, 0x4, R64 ;  /* 0x00000004021a7825 */ /* 0x002fc800078e0240 */
[C---:B--2---:R-:W-:Y:S01]  /*cf50*/  IMAD.WIDE R20, R2.reuse, 0x4, R18 ;  /* 0x0000000402147825 */ /* 0x044fe200078e0212 */
[----:B------:R1:W-:Y:S03]  /*cf60*/  LDGSTS.E [R3+0x3000c], desc[UR34][R26.64], !P6 ;  /* 0x3000c0001a037fae */ /* 0x0003e6000f121862 */
[----:B------:R-:W-:Y:S01]  /*cf70*/  IMAD.WIDE R18, R2, 0x4, R62 ;  /* 0x0000000402127825 */ /* 0x000fe200078e023e */
[----:B------:R2:W-:Y:S04]  /*cf80*/  LDGSTS.E [R3+0x3400c], desc[UR34][R24.64], !P6 ;  /* 0x3400c00018037fae */ /* 0x0005e8000f121862 */
[----:B----4-:R-:W4:Y:S04]  /*cf90*/  LDL.LU.64 R16, [R1+0x130] ;  /* 0x0001300001107983 */ /* 0x010f280000300a00 */
[----:B------:R-:W4:Y:S04]  /*cfa0*/  LDL.LU.64 R248, [R1+0x128] ;  /* 0x0001280001f87983 */ /* 0x000f280000300a00 */
[----:B------:R-:W4:Y:S04]  /*cfb0*/  LDL.LU.64 R250, [R1+0x120] ;  /* 0x0001200001fa7983 */ /* 0x000f280000300a00 */
[----:B------:R1:W-:Y:S04]  /*cfc0*/  STL.64 [R1+0x178], R26 ;  /* 0x0001781a01007387 */ /* 0x0003e80000100a00 */
[----:B------:R2:W-:Y:S04]  /*cfd0*/  STL.64 [R1+0x170], R24 ;  /* 0x0001701801007387 */ /* 0x0005e80000100a00 */
[----:B------:R2:W-:Y:S04]  /*cfe0*/  STL.64 [R1+0x168], R20 ;  /* 0x0001681401007387 */ /* 0x0005e80000100a00 */
[----:B------:R3:W-:Y:S04]  /*cff0*/  STL.64 [R1+0x160], R18 ;  /* 0x0001601201007387 */ /* 0x0007e80000100a00 */
[----:B------:R2:W-:Y:S04]  /*d000*/  LDGSTS.E [R3+0x3800c], desc[UR34][R20.64], !P6 ;  /* 0x3800c00014037fae */ /* 0x0005e8000f121862 */
[----:B------:R-:W4:Y:S01]  /*d010*/  LDL.LU.64 R64, [R1+0x118] ;  /* 0x0001180001407983 */ /* 0x000f220000300a00 */
[----:B------:R-:W-:-:S02]  /*d020*/  VIADD R12, R13, 0xffffff97 ;  /* 0xffffff970d0c7836 */ /* 0x000fc40000000000 */
[----:B------:R-:W4:Y:S01]  /*d030*/  LDC R13, c[0x0][0x230] ;  /* 0x00008c00ff0d7b82 */ /* 0x000f220000000800 */
[----:B------:R3:W-:Y:S01]  /*d040*/  LDGSTS.E [R3+0x3c00c], desc[UR34][R18.64], !P6 ;  /* 0x3c00c00012037fae */ /* 0x0007e2000f121862 */
[----:B-1----:R-:W-:-:S04]  /*d050*/  IMAD.WIDE R26, R2, 0x4, R246 ;  /* 0x00000004021a7825 */ /* 0x002fc800078e02f6 */
[C---:B--2---:R-:W-:Y:S01]  /*d060*/  IMAD.WIDE R24, R2.reuse, 0x4, R240 ;  /* 0x0000000402187825 */ /* 0x044fe200078e02f0 */
[----:B------:R1:W-:Y:S03]  /*d070*/  STL.64 [R1+0x158], R26 ;  /* 0x0001581a01007387 */ /* 0x0003e60000100a00 */
[----:B------:R-:W-:Y:S01]  /*d080*/  IMAD.WIDE R20, R2, 0x4, R242 ;  /* 0x0000000402147825 */ /* 0x000fe200078e02f2 */
[----:B------:R-:W2:Y:S04]  /*d090*/  LDL.LU.64 R246, [R1+0x110] ;  /* 0x0001100001f67983 */ /* 0x000ea80000300a00 */
[----:B------:R-:W-:Y:S04]  /*d0a0*/  STL.64 [R1+0x150], R24 ;  /* 0x0001501801007387 */ /* 0x000fe80000100a00 */
[----:B------:R-:W2:Y:S04]  /*d0b0*/  LDL.LU.64 R240, [R1+0x108] ;  /* 0x0001080001f07983 */ /* 0x000ea80000300a00 */
[----:B------:R-:W-:Y:S04]  /*d0c0*/  STL.64 [R1+0x148], R20 ;  /* 0x0001481401007387 */ /* 0x000fe80000100a00 */
[----:B------:R-:W2:Y:S01]  /*d0d0*/  LDL.LU.64 R242, [R1+0x5a8] ;  /* 0x0005a80001f27983 */ /* 0x000ea20000300a00 */
[----:B------:R-:W-:Y:S01]  /*d0e0*/  ISETP.GE.U32.AND P5, PT, R12, 0x7fffff78, PT ;  /* 0x7fffff780c00780c */ /* 0x000fe20003fa6070 */
[----:B------:R-:W-:-:S02]  /*d0f0*/  VIADD R12, R14, 0xffffff96 ;  /* 0xffffff960e0c7836 */ /* 0x000fc40000000000 */
[----:B------:R-:W2:Y:S03]  /*d100*/  LDC R14, c[0x0][0x230] ;  /* 0x00008c00ff0e7b82 */ /* 0x000ea60000000800 */
[----:B------:R-:W-:-:S07]  /*d110*/  ISETP.GE.U32.AND P1, PT, R12, 0x7fffff77, PT ;  /* 0x7fffff770c00780c */ /* 0x000fce0003f26070 */
[----:B------:R1:W-:Y:S04]  /*d120*/  LDGSTS.E [R5+0x30000], desc[UR34][R26.64], !P5 ;  /* 0x300000001a057fae */ /* 0x0003e8000e921862 */
[----:B------:R4:W-:Y:S04]  /*d130*/  LDGSTS.E [R5+0x34000], desc[UR34][R24.64], !P5 ;  /* 0x3400000018057fae */ /* 0x0009e8000e921862 */
[----:B------:R4:W-:Y:S01]  /*d140*/  LDGSTS.E [R5+0x38000], desc[UR34][R20.64], !P5 ;  /* 0x3800000014057fae */ /* 0x0009e2000e921862 */
[----:B---3--:R-:W-:-:S05]  /*d150*/  IMAD.WIDE R18, R2, 0x4, R244 ;  /* 0x0000000402127825 */ /* 0x008fca00078e02f4 */
[----:B------:R3:W-:Y:S04]  /*d160*/  STL.64 [R1+0x140], R18 ;  /* 0x0001401201007387 */ /* 0x0007e80000100a00 */
[----:B------:R-:W2:Y:S04]  /*d170*/  LDL.LU.64 R244, [R1+0x5a0] ;  /* 0x0005a00001f47983 */ /* 0x000ea80000300a00 */
[----:B------:R-:W-:Y:S01]  /*d180*/  LDGSTS.E [R5+0x3c000], desc[UR34][R18.64], !P5 ;  /* 0x3c00000012057fae */ /* 0x000fe2000e921862 */
[----:B-1----:R-:W-:-:S05]  /*d190*/  IMAD.WIDE R26, R2, 0x4, R58 ;  /* 0x00000004021a7825 */ /* 0x002fca00078e023a */
[----:B------:R-:W-:Y:S04]  /*d1a0*/  STL.64 [R1+0x138], R26 ;  /* 0x0001381a01007387 */ /* 0x000fe80000100a00 */
[----:B---3--:R-:W3:Y:S04]  /*d1b0*/  LDL.LU.64 R18, [R1+0x598] ;  /* 0x0005980001127983 */ /* 0x008ee80000300a00 */
[----:B------:R1:W-:Y:S01]  /*d1c0*/  LDGSTS.E [R5+0x30004], desc[UR34][R26.64], !P1 ;  /* 0x300040001a057fae */ /* 0x0003e2000c921862 */
[----:B----4-:R-:W-:-:S04]  /*d1d0*/  IMAD.WIDE R24, R2, 0x4, R16 ;  /* 0x0000000402187825 */ /* 0x010fc800078e0210 */
[C---:B------:R-:W-:Y:S01]  /*d1e0*/  IMAD.WIDE R20, R2.reuse, 0x4, R248 ;  /* 0x0000000402147825 */ /* 0x040fe200078e02f8 */
[----:B------:R4:W-:Y:S03]  /*d1f0*/  STL.64 [R1+0x130], R24 ;  /* 0x0001301801007387 */ /* 0x0009e60000100a00 */
[C---:B------:R-:W-:Y:S01]  /*d200*/  IMAD.WIDE R16, R2.reuse, 0x4, R250 ;  /* 0x0000000402107825 */ /* 0x040fe200078e02fa */
[----:B------:R-:W3:Y:S04]  /*d210*/  LDL.LU.64 R62, [R1+0x590] ;  /* 0x00059000013e7983 */ /* 0x000ee80000300a00 */
[----:B------:R-:W-:Y:S04]  /*d220*/  STL.64 [R1+0x128], R20 ;  /* 0x0001281401007387 */ /* 0x000fe80000100a00 */
[----:B------:R-:W3:Y:S04]  /*d230*/  LDL.LU.64 R248, [R1+0x588] ;  /* 0x0005880001f87983 */ /* 0x000ee80000300a00 */
[----:B------:R1:W-:Y:S04]  /*d240*/  STL.64 [R1+0x120], R16 ;  /* 0x0001201001007387 */ /* 0x0003e80000100a00 */
[----:B------:R-:W-:Y:S04]  /*d250*/  LDGSTS.E [R5+0x34004], desc[UR34][R24.64], !P1 ;  /* 0x3400400018057fae */ /* 0x000fe8000c921862 */
[----:B------:R2:W-:Y:S01]  /*d260*/  LDGSTS.E [R5+0x38004], desc[UR34][R20.64], !P1 ;  /* 0x3800400014057fae */ /* 0x0005e2000c921862 */
[----:B------:R-:W-:-:S03]  /*d270*/  IMAD.WIDE R30, R2, 0x4, R64 ;  /* 0x00000004021e7825 */ /* 0x000fc600078e0240 */
[----:B------:R-:W-:Y:S04]  /*d280*/  LDGSTS.E [R5+0x3c004], desc[UR34][R16.64], !P1 ;  /* 0x3c00400010057fae */ /* 0x000fe8000c921862 */
[----:B----4-:R-:W4:Y:S04]  /*d290*/  LDL.LU.64 R24, [R1+0x580] ;  /* 0x0005800001187983 */ /* 0x010f280000300a00 */
[----:B------:R-:W4:Y:S04]  /*d2a0*/  LDL.LU.64 R58, [R1+0x578] ;  /* 0x00057800013a7983 */ /* 0x000f280000300a00 */
[----:B-1----:R-:W4:Y:S04]  /*d2b0*/  LDL.LU.64 R16, [R1+0x570] ;  /* 0x0005700001107983 */ /* 0x002f280000300a00 */
[----:B------:R-:W4:Y:S04]  /*d2c0*/  LDL.LU.64 R250, [R1+0x568] ;  /* 0x0005680001fa7983 */ /* 0x000f280000300a00 */
[----:B------:R1:W-:Y:S01]  /*d2d0*/  STL.64 [R1+0x118], R30 ;  /* 0x0001181e01007387 */ /* 0x0003e20000100a00 */
[----:B--2---:R-:W-:-:S04]  /*d2e0*/  IMAD.WIDE R28, R2, 0x4, R246 ;  /* 0x00000004021c7825 */ /* 0x004fc800078e02f6 */
[C---:B------:R-:W-:Y:S01]  /*d2f0*/  IMAD.WIDE R26, R2.reuse, 0x4, R240 ;  /* 0x00000004021a7825 */ /* 0x040fe200078e02f0 */
[----:B------:R2:W-:Y:S03]  /*d300*/  STL.64 [R1+0x110], R28 ;  /* 0x0001101c01007387 */ /* 0x0005e60000100a00 */
[----:B------:R-:W-:Y:S01]  /*d310*/  IMAD.WIDE R20, R2, 0x4, R242 ;  /* 0x0000000402147825 */ /* 0x000fe200078e02f2 */
[----:B------:R3:W-:Y:S04]  /*d320*/  STL.64 [R1+0x108], R26 ;  /* 0x0001081a01007387 */ /* 0x0007e80000100a00 */
[----:B------:R3:W-:Y:S04]  /*d330*/  STL.64 [R1+0x100], R20 ;  /* 0x0001001401007387 */ /* 0x0007e80000100a00 */
[----:B------:R-:W4:Y:S04]  /*d340*/  LDL.LU.64 R246, [R1+0x560] ;  /* 0x0005600001f67983 */ /* 0x000f280000300a00 */
[----:B------:R-:W4:Y:S04]  /*d350*/  LDL.LU.64 R240, [R1+0x558] ;  /* 0x0005580001f07983 */ /* 0x000f280000300a00 */
[----:B------:R-:W4:Y:S01]  /*d360*/  LDL.LU.64 R242, [R1+0x550] ;  /* 0x0005500001f27983 */ /* 0x000f220000300a00 */
[----:B------:R-:W-:-:S02]  /*d370*/  VIADD R12, R15, 0xffffff95 ;  /* 0xffffff950f0c7836 */ /* 0x000fc40000000000 */
[----:B------:R-:W4:Y:S03]  /*d380*/  LDC R15, c[0x0][0x230] ;  /* 0x00008c00ff0f7b82 */ /* 0x000f260000000800 */
[----:B------:R-:W-:Y:S01]  /*d390*/  ISETP.GE.U32.AND P3, PT, R12, 0x7fffff76, PT ;  /* 0x7fffff760c00780c */ /* 0x000fe20003f66070 */
[----:B------:R-:W-:-:S04]  /*d3a0*/  VIADD R12, R13, 0xffffff94 ;  /* 0xffffff940d0c7836 */ /* 0x000fc80000000000 */
[----:B------:R-:W4:Y:S01]  /*d3b0*/  LDC R13, c[0x0][0x230] ;  /* 0x00008c00ff0d7b82 */ /* 0x000f220000000800 */
[----:B------:R-:W-:Y:S01]  /*d3c0*/  ISETP.GE.U32.AND P2, PT, R12, 0x7fffff75, PT ;  /* 0x7fffff750c00780c */ /* 0x000fe20003f46070 */
[----:B------:R-:W-:-:S06]  /*d3d0*/  VIADD R12, R14, 0xffffff93 ;  /* 0xffffff930e0c7836 */ /* 0x000fcc0000000000 */
[----:B------:R1:W-:Y:S01]  /*d3e0*/  LDGSTS.E [R5+0x30008], desc[UR34][R30.64], !P3 ;  /* 0x300080001e057fae */ /* 0x0003e2000d921862 */
[----:B------:R-:W4:Y:S03]  /*d3f0*/  LDC R14, c[0x0][0x230] ;  /* 0x00008c00ff0e7b82 */ /* 0x000f260000000800 */
[----:B------:R2:W-:Y:S04]  /*d400*/  LDGSTS.E [R5+0x34008], desc[UR34][R28.64], !P3 ;  /* 0x340080001c057fae */ /* 0x0005e8000d921862 */
[----:B------:R3:W-:Y:S01]  /*d410*/  LDGSTS.E [R5+0x38008], desc[UR34][R26.64], !P3 ;  /* 0x380080001a057fae */ /* 0x0007e2000d921862 */
[----:B------:R-:W-:-:S03]  /*d420*/  ISETP.GE.U32.AND P4, PT, R12, 0x7fffff74, PT ;  /* 0x7fffff740c00780c */ /* 0x000fc60003f86070 */
[----:B------:R3:W-:Y:S01]  /*d430*/  LDGSTS.E [R5+0x3c008], desc[UR34][R20.64], !P3 ;  /* 0x3c00800014057fae */ /* 0x0007e2000d921862 */
[C---:B------:R-:W-:Y:S01]  /*d440*/  IMAD.WIDE R154, R2.reuse, 0x4, R154 ;  /* 0x00000004029a7825 */ /* 0x040fe200078e029a */
[----:B-1----:R-:W1:Y:S03]  /*d450*/  LDC R30, c[0x0][0x230] ;  /* 0x00008c00ff1e7b82 */ /* 0x002e660000000800 */
[----:B--2---:R-:W-:-:S05]  /*d460*/  IMAD.WIDE R28, R2, 0x4, R244 ;  /* 0x00000004021c7825 */ /* 0x004fca00078e02f4 */
[----:B------:R-:W-:Y:S04]  /*d470*/  STL.64 [R1+0xf8], R28 ;  /* 0x0000f81c01007387 */ /* 0x000fe80000100a00 */
[----:B------:R-:W2:Y:S01]  /*d480*/  LDL.LU.64 R244, [R1+0x548] ;  /* 0x0005480001f47983 */ /* 0x000ea20000300a00 */
[----:B---3--:R-:W-:-:S03]  /*d490*/  IMAD.WIDE R26, R2, 0x4, R18 ;  /* 0x00000004021a7825 */ /* 0x008fc600078e0212 */
[----:B------:R-:W-:Y:S04]  /*d4a0*/  LDGSTS.E [R5+0x3000c], desc[UR34][R28.64], !P2 ;  /* 0x3000c0001c057fae */ /* 0x000fe8000d121862 */
[----:B------:R4:W-:Y:S04]  /*d4b0*/  STL.64 [R1+0xf0], R26 ;  /* 0x0000f01a01007387 */ /* 0x0009e80000100a00 */
[----:B------:R4:W-:Y:S01]  /*d4c0*/  LDGSTS.E [R5+0x3400c], desc[UR34][R26.64], !P2 ;  /* 0x3400c0001a057fae */ /* 0x0009e2000d121862 */
[----:B------:R-:W-:-:S04]  /*d4d0*/  IMAD.WIDE R20, R2, 0x4, R62 ;  /* 0x0000000402147825 */ /* 0x000fc800078e023e */
[C---:B------:R-:W-:Y:S01]  /*d4e0*/  IMAD.WIDE R18, R2.reuse, 0x4, R248 ;  /* 0x0000000402127825 */ /* 0x040fe200078e02f8 */
[----:B------:R3:W-:Y:S04]  /*d4f0*/  STL.64 [R1+0xe8], R20 ;  /* 0x0000e81401007387 */ /* 0x0007e80000100a00 */
[----:B------:R1:W-:Y:S04]  /*d500*/  STL.64 [R1+0xe0], R18 ;  /* 0x0000e01201007387 */ /* 0x0003e80000100a00 */
[----:B------:R3:W-:Y:S04]  /*d510*/  LDGSTS.E [R5+0x3800c], desc[UR34][R20.64], !P2 ;  /* 0x3800c00014057fae */ /* 0x0007e8000d121862 */
[----:B------:R-:W2:Y:S04]  /*d520*/  LDL.LU.64 R248, [R1+0x540] ;  /* 0x0005400001f87983 */ /* 0x000ea80000300a00 */
[----:B------:R-:W-:Y:S01]  /*d530*/  LDGSTS.E [R5+0x3c00c], desc[UR34][R18.64], !P2 ;  /* 0x3c00c00012057fae */ /* 0x000fe2000d121862 */
[----:B----4-:R-:W-:-:S04]  /*d540*/  IMAD.WIDE R26, R2, 0x4, R24 ;  /* 0x00000004021a7825 */ /* 0x010fc800078e0218 */
[C---:B------:R-:W-:Y:S01]  /*d550*/  IMAD.WIDE R24, R2.reuse, 0x4, R58 ;  /* 0x0000000402187825 */ /* 0x040fe200078e023a */
[----:B------:R-:W-:Y:S03]  /*d560*/  STL.64 [R1+0xd8], R26 ;  /* 0x0000d81a01007387 */ /* 0x000fe60000100a00 */
[C---:B---3--:R-:W-:Y:S01]  /*d570*/  IMAD.WIDE R20, R2.reuse, 0x4, R16 ;  /* 0x0000000402147825 */ /* 0x048fe200078e0210 */
[----:B-1----:R-:W3:Y:S03]  /*d580*/  LDL.LU.64 R18, [R1+0x538] ;  /* 0x0005380001127983 */ /* 0x002ee60000300a00 */
[C---:B------:R-:W-:Y:S01]  /*d590*/  IMAD.WIDE R16, R2.reuse, 0x4, R250 ;  /* 0x0000000402107825 */ /* 0x040fe200078e02fa */
[----:B------:R-:W-:Y:S04]  /*d5a0*/  STL.64 [R1+0xd0], R24 ;  /* 0x0000d01801007387 */ /* 0x000fe80000100a00 */
[----:B------:R-:W4:Y:S04]  /*d5b0*/  LDL.LU.64 R62, [R1+0x530] ;  /* 0x00053000013e7983 */ /* 0x000f280000300a00 */
[----:B------:R-:W-:Y:S04]  /*d5c0*/  STL.64 [R1+0xc8], R20 ;  /* 0x0000c81401007387 */ /* 0x000fe80000100a00 */
[----:B------:R-:W4:Y:S04]  /*d5d0*/  LDL.LU.64 R250, [R1+0x528] ;  /* 0x0005280001fa7983 */ /* 0x000f280000300a00 */
[----:B------:R1:W-:Y:S04]  /*d5e0*/  LDGSTS.E [R6+0x30000], desc[UR34][R26.64], !P4 ;  /* 0x300000001a067fae */ /* 0x0003e8000e121862 */
[----:B------:R1:W-:Y:S04]  /*d5f0*/  LDGSTS.E [R6+0x34000], desc[UR34][R24.64], !P4 ;  /* 0x3400000018067fae */ /* 0x0003e8000e121862 */
[----:B------:R1:W-:Y:S04]  /*d600*/  STL.64 [R1+0xc0], R16 ;  /* 0x0000c01001007387 */ /* 0x0003e80000100a00 */
[----:B------:R2:W-:Y:S04]  /*d610*/  LDGSTS.E [R6+0x38000], desc[UR34][R20.64], !P4 ;  /* 0x3800000014067fae */ /* 0x0005e8000e121862 */
[----:B------:R-:W-:Y:S04]  /*d620*/  LDGSTS.E [R6+0x3c000], desc[UR34][R16.64], !P4 ;  /* 0x3c00000010067fae */ /* 0x000fe8000e121862 */
[----:B------:R-:W4:Y:S04]  /*d630*/  LDL.LU.64 R58, [R1+0x520] ;  /* 0x00052000013a7983 */ /* 0x000f280000300a00 */
[----:B-1----:R-:W4:Y:S01]  /*d640*/  LDL.LU.64 R16, [R1+0x518] ;  /* 0x0005180001107983 */ /* 0x002f220000300a00 */
[----:B------:R-:W-:-:S04]  /*d650*/  IMAD.WIDE R28, R2, 0x4, R246 ;  /* 0x00000004021c7825 */ /* 0x000fc800078e02f6 */
[C---:B------:R-:W-:Y:S01]  /*d660*/  IMAD.WIDE R26, R2.reuse, 0x4, R240 ;  /* 0x00000004021a7825 */ /* 0x040fe200078e02f0 */
[----:B------:R-:W-:Y:S03]  /*d670*/  STL.64 [R1+0xb8], R28 ;  /* 0x0000b81c01007387 */ /* 0x000fe60000100a00 */
[----:B------:R-:W-:Y:S01]  /*d680*/  IMAD.WIDE R24, R2, 0x4, R242 ;  /* 0x0000000402187825 */ /* 0x000fe200078e02f2 */
[----:B------:R-:W4:Y:S04]  /*d690*/  LDL.LU.64 R240, [R1+0x510] ;  /* 0x0005100001f07983 */ /* 0x000f280000300a00 */
[----:B------:R-:W-:Y:S04]  /*d6a0*/  STL.64 [R1+0xb0], R26 ;  /* 0x0000b01a01007387 */ /* 0x000fe80000100a00 */
[----:B------:R-:W4:Y:S01]  /*d6b0*/  LDL.LU.64 R242, [R1+0x508] ;  /* 0x0005080001f27983 */ /* 0x000f220000300a00 */
[----:B------:R-:W-:-:S02]  /*d6c0*/  VIADD R12, R15, 0xffffff92 ;  /* 0xffffff920f0c7836 */ /* 0x000fc40000000000 */
[----:B------:R-:W1:Y:S03]  /*d6d0*/  LDC R15, c[0x0][0x230] ;  /* 0x00008c00ff0f7b82 */ /* 0x000e660000000800 */
[----:B------:R-:W-:Y:S01]  /*d6e0*/  ISETP.GE.U32.AND P6, PT, R12, 0x7fffff73, PT ;  /* 0x7fffff730c00780c */ /* 0x000fe20003fc6070 */
[----:B------:R-:W-:Y:S01]  /*d6f0*/  VIADD R12, R13, 0xffffff91 ;  /* 0xffffff910d0c7836 */ /* 0x000fe20000000000 */
[----:B------:R2:W-:Y:S03]  /*d700*/  STL.64 [R1+0xa8], R24 ;  /* 0x0000a81801007387 */ /* 0x0005e60000100a00 */
[----:B------:R-:W1:Y:S01]  /*d710*/  LDC R13, c[0x0][0x230] ;  /* 0x00008c00ff0d7b82 */ /* 0x000e620000000800 */
[----:B------:R-:W-:-:S07]  /*d720*/  ISETP.GE.U32.AND P5, PT, R12, 0x7fffff72, PT ;  /* 0x7fffff720c00780c */ /* 0x000fce0003fa6070 */
[----:B------:R1:W-:Y:S04]  /*d730*/  LDGSTS.E [R6+0x30004], desc[UR34][R28.64], !P6 ;  /* 0x300040001c067fae */ /* 0x0003e8000f121862 */
[----:B------:R3:W-:Y:S04]  /*d740*/  LDGSTS.E [R6+0x34004], desc[UR34][R26.64], !P6 ;  /* 0x340040001a067fae */ /* 0x0007e8000f121862 */
[----:B------:R-:W-:Y:S01]  /*d750*/  LDGSTS.E [R6+0x38004], desc[UR34][R24.64], !P6 ;  /* 0x3800400018067fae */ /* 0x000fe2000f121862 */
[----:B--2---:R-:W-:-:S05]  /*d760*/  IMAD.WIDE R20, R2, 0x4, R244 ;  /* 0x0000000402147825 */ /* 0x004fca00078e02f4 */
[----:B------:R4:W-:Y:S04]  /*d770*/  STL.64 [R1+0xa0], R20 ;  /* 0x0000a01401007387 */ /* 0x0009e80000100a00 */
[----:B------:R4:W-:Y:S04]  /*d780*/  LDGSTS.E [R6+0x3c004], desc[UR34][R20.64], !P6 ;  /* 0x3c00400014067fae */ /* 0x0009e8000f121862 */
[----:B------:R-:W2:Y:S04]  /*d790*/  LDL.LU.64 R24, [R1+0x500] ;  /* 0x0005000001187983 */ /* 0x000ea80000300a00 */
[----:B------:R-:W2:Y:S04]  /*d7a0*/  LDL.LU.64 R246, [R1+0x4f8] ;  /* 0x0004f80001f67983 */ /* 0x000ea80000300a00 */
[----:B------:R-:W2:Y:S01]  /*d7b0*/  LDL.LU.64 R244, [R1+0x4f0] ;  /* 0x0004f00001f47983 */ /* 0x000ea20000300a00 */
[----:B-1----:R-:W-:-:S05]  /*d7c0*/  IMAD.WIDE R28, R2, 0x4, R248 ;  /* 0x00000004021c7825 */ /* 0x002fca00078e02f8 */
[----:B------:R1:W-:Y:S04]  /*d7d0*/  STL.64 [R1+0x98], R28 ;  /* 0x0000981c01007387 */ /* 0x0003e80000100a00 */
[----:B------:R-:W2:Y:S04]  /*d7e0*/  LDL.LU.64 R248, [R1+0x4e8] ;  /* 0x0004e80001f87983 */ /* 0x000ea80000300a00 */
[----:B------:R1:W-:Y:S01]  /*d7f0*/  LDGSTS.E [R6+0x30008], desc[UR34][R28.64], !P5 ;  /* 0x300080001c067fae */ /* 0x0003e2000e921862 */
[----:B---3--:R-:W-:-:S04]  /*d800*/  IMAD.WIDE R26, R2, 0x4, R18 ;  /* 0x00000004021a7825 */ /* 0x008fc800078e0212 */
[C---:B----4-:R-:W-:Y:S01]  /*d810*/  IMAD.WIDE R20, R2.reuse, 0x4, R62 ;  /* 0x0000000402147825 */ /* 0x050fe200078e023e */
[----:B------:R3:W-:Y:S03]  /*d820*/  STL.64 [R1+0x90], R26 ;  /* 0x0000901a01007387 */ /* 0x0007e60000100a00 */
[C---:B------:R-:W-:Y:S01]  /*d830*/  IMAD.WIDE R18, R2.reuse, 0x4, R250 ;  /* 0x0000000402127825 */ /* 0x040fe200078e02fa */
[----:B------:R4:W-:Y:S04]  /*d840*/  STL.64 [R1+0x88], R20 ;  /* 0x0000881401007387 */ /* 0x0009e80000100a00 */
[----:B------:R4:W-:Y:S04]  /*d850*/  STL.64 [R1+0x80], R18 ;  /* 0x0000801201007387 */ /* 0x0009e80000100a00 */
[----:B------:R3:W-:Y:S04]  /*d860*/  LDGSTS.E [R6+0x34008], desc[UR34][R26.64], !P5 ;  /* 0x340080001a067fae */ /* 0x0007e8000e921862 */
[----:B------:R-:W2:Y:S04]  /*d870*/  LDL.LU.64 R250, [R1+0x4e0] ;  /* 0x0004e00001fa7983 */ /* 0x000ea80000300a00 */
[----:B------:R4:W-:Y:S04]  /*d880*/  LDGSTS.E [R6+0x38008], desc[UR34][R20.64], !P5 ;  /* 0x3800800014067fae */ /* 0x0009e8000e921862 */
[----:B------:R4:W-:Y:S01]  /*d890*/  LDGSTS.E [R6+0x3c008], desc[UR34][R18.64], !P5 ;  /* 0x3c00800012067fae */ /* 0x0009e2000e921862 */
[----:B-1----:R-:W-:-:S03]  /*d8a0*/  IMAD.WIDE R28, R2, 0x4, R58 ;  /* 0x00000004021c7825 */ /* 0x002fc600078e023a */
[----:B------:R-:W2:Y:S04]  /*d8b0*/  LDL.LU.64 R62, [R1+0x4d8] ;  /* 0x0004d800013e7983 */ /* 0x000ea80000300a00 */
[----:B------:R-:W2:Y:S01]  /*d8c0*/  LDL.LU.64 R58, [R1+0x4d0] ;  /* 0x0004d000013a7983 */ /* 0x000ea20000300a00 */
[----:B---3--:R-:W-:-:S03]  /*d8d0*/  IMAD.WIDE R26, R2, 0x4, R16 ;  /* 0x00000004021a7825 */ /* 0x008fc600078e0210 */
[----:B------:R-:W-:Y:S04]  /*d8e0*/  STL.64 [R1+0x78], R28 ;  /* 0x0000781c01007387 */ /* 0x000fe80000100a00 */
[----:B------:R-:W3:Y:S04]  /*d8f0*/  LDL.LU.64 R16, [R1+0x4c8] ;  /* 0x0004c80001107983 */ /* 0x000ee80000300a00 */
[----:B------:R2:W-:Y:S01]  /*d900*/  STL.64 [R1+0x70], R26 ;  /* 0x0000701a01007387 */ /* 0x0005e20000100a00 */
[----:B----4-:R-:W-:-:S04]  /*d910*/  IMAD.WIDE R20, R2, 0x4, R240 ;  /* 0x0000000402147825 */ /* 0x010fc800078e02f0 */
[----:B------:R-:W-:Y:S01]  /*d920*/  IMAD.WIDE R18, R2, 0x4, R242 ;  /* 0x0000000402127825 */ /* 0x000fe200078e02f2 */
[----:B------:R1:W-:Y:S04]  /*d930*/  STL.64 [R1+0x68], R20 ;  /* 0x0000681401007387 */ /* 0x0003e80000100a00 */
[----:B------:R4:W-:Y:S04]  /*d940*/  STL.64 [R1+0x60], R18 ;  /* 0x0000601201007387 */ /* 0x0009e80000100a00 */
[----:B------:R-:W3:Y:S04]  /*d950*/  LDL.LU.64 R240, [R1+0x4b8] ;  /* 0x0004b80001f07983 */ /* 0x000ee80000300a00 */
[----:B------:R-:W3:Y:S01]  /*d960*/  LDL.LU.64 R242, [R1+0x4b0] ;  /* 0x0004b00001f27983 */ /* 0x000ee20000300a00 */
[----:B------:R-:W-:-:S02]  /*d970*/  VIADD R12, R14, 0xffffff90 ;  /* 0xffffff900e0c7836 */ /* 0x000fc40000000000 */
[----:B------:R-:W3:Y:S03]  /*d980*/  LDC R14, c[0x0][0x230] ;  /* 0x00008c00ff0e7b82 */ /* 0x000ee60000000800 */
[----:B------:R-:W-:Y:S01]  /*d990*/  ISETP.GE.U32.AND P1, PT, R12, 0x7fffff71, PT ;  /* 0x7fffff710c00780c */ /* 0x000fe20003f26070 */
[----:B------:R-:W-:Y:S02]  /*d9a0*/  VIADD R12, R15, 0xffffff8f ;  /* 0xffffff8f0f0c7836 */ /* 0x000fe40000000000 */
[----:B------:R-:W-:Y:S02]  /*d9b0*/  IMAD.WIDE R22, R2, 0x4, R22 ;  /* 0x0000000402167825 */ /* 0x000fe400078e0216 */
[----:B------:R-:W3:Y:S01]  /*d9c0*/  LDC R15, c[0x0][0x230] ;  /* 0x00008c00ff0f7b82 */ /* 0x000ee20000000800 */
[----:B------:R-:W-:Y:S01]  /*d9d0*/  ISETP.GE.U32.AND P3, PT, R12, 0x7fffff70, PT ;  /* 0x7fffff700c00780c */ /* 0x000fe20003f66070 */
[----:B------:R-:W-:-:S06]  /*d9e0*/  VIADD R12, R13, 0xffffff8e ;  /* 0xffffff8e0d0c7836 */ /* 0x000fcc0000000000 */
[----:B------:R-:W-:Y:S01]  /*d9f0*/  LDGSTS.E [R6+0x3000c], desc[UR34][R28.64], !P1 ;  /* 0x3000c0001c067fae */ /* 0x000fe2000c921862 */
[----:B------:R-:W-:Y:S01]  /*da00*/  ISETP.GE.U32.AND P2, PT, R12, 0x7fffff6f, PT ;  /* 0x7fffff6f0c00780c */ /* 0x000fe20003f46070 */
[----:B------:R-:W3:Y:S02]  /*da10*/  LDC R13, c[0x0][0x230] ;  /* 0x00008c00ff0d7b82 */ /* 0x000ee40000000800 */
[----:B------:R2:W-:Y:S04]  /*da20*/  LDGSTS.E [R6+0x3400c], desc[UR34][R26.64], !P1 ;  /* 0x3400c0001a067fae */ /* 0x0005e8000c921862 */
[----:B------:R1:W-:Y:S04]  /*da30*/  LDGSTS.E [R6+0x3800c], desc[UR34][R20.64], !P1 ;  /* 0x3800c00014067fae */ /* 0x0003e8000c921862 */
[----:B------:R4:W-:Y:S01]  /*da40*/  LDGSTS.E [R6+0x3c00c], desc[UR34][R18.64], !P1 ;  /* 0x3c00c00012067fae */ /* 0x0009e2000c921862 */
[----:B--2---:R-:W-:-:S04]  /*da50*/  IMAD.WIDE R26, R2, 0x4, R24 ;  /* 0x00000004021a7825 */ /* 0x004fc800078e0218 */
[C---:B------:R-:W-:Y:S01]  /*da60*/  IMAD.WIDE R24, R2.reuse, 0x4, R246 ;  /* 0x0000000402187825 */ /* 0x040fe200078e02f6 */
[----:B------:R-:W-:Y:S03]  /*da70*/  STL.64 [R1+0x58], R26 ;  /* 0x0000581a01007387 */ /* 0x000fe60000100a00 */
[C---:B-1----:R-:W-:Y:S01]  /*da80*/  IMAD.WIDE R20, R2.reuse, 0x4, R244 ;  /* 0x0000000402147825 */ /* 0x042fe200078e02f4 */
[----:B------:R-:W-:Y:S04]  /*da90*/  LDGSTS.E [R7+0x30000], desc[UR34][R26.64], !P3 ;  /* 0x300000001a077fae */ /* 0x000fe8000d921862 */
[----:B------:R1:W-:Y:S04]  /*daa0*/  STL.64 [R1+0x50], R24 ;  /* 0x0000501801007387 */ /* 0x0003e80000100a00 */
[----:B------:R1:W-:Y:S04]  /*dab0*/  LDGSTS.E [R7+0x34000], desc[UR34][R24.64], !P3 ;  /* 0x3400000018077fae */ /* 0x0003e8000d921862 */
[----:B------:R2:W-:Y:S04]  /*dac0*/  STL.64 [R1+0x48], R20 ;  /* 0x0000481401007387 */ /* 0x0005e80000100a00 */
[----:B------:R2:W-:Y:S01]  /*dad0*/  LDGSTS.E [R7+0x38000], desc[UR34][R20.64], !P3 ;  /* 0x3800000014077fae */ /* 0x0005e2000d921862 */
[----:B----4-:R-:W-:-:S05]  /*dae0*/  IMAD.WIDE R18, R2, 0x4, R248 ;  /* 0x0000000402127825 */ /* 0x010fca00078e02f8 */
[----:B------:R4:W-:Y:S04]  /*daf0*/  STL.64 [R1+0x40], R18 ;  /* 0x0000401201007387 */ /* 0x0009e80000100a00 */
[----:B------:R4:W-:Y:S01]  /*db00*/  LDGSTS.E [R7+0x3c000], desc[UR34][R18.64], !P3 ;  /* 0x3c00000012077fae */ /* 0x0009e2000d921862 */
[----:B-1----:R-:W-:-:S03]  /*db10*/  IMAD.WIDE R24, R2, 0x4, R250 ;  /* 0x0000000402187825 */ /* 0x002fc600078e02fa */
[----:B------:R-:W3:Y:S04]  /*db20*/  LDL.LU.64 R250, [R1+0x4a0] ;  /* 0x0004a00001fa7983 */ /* 0x000ee80000300a00 */
[----:B------:R-:W3:Y:S04]  /*db30*/  LDL.LU.64 R248, [R1+0x498] ;  /* 0x0004980001f87983 */ /* 0x000ee80000300a00 */
[----:B------:R-:W3:Y:S01]  /*db40*/  LDL.LU.64 R246, [R1+0x490] ;  /* 0x0004900001f67983 */ /* 0x000ee20000300a00 */
[----:B--2---:R-:W-:-:S03]  /*db50*/  IMAD.WIDE R20, R2, 0x4, R62 ;  /* 0x0000000402147825 */ /* 0x004fc600078e023e */
[----:B------:R-:W-:Y:S01]  /*db60*/  STL.64 [R1+0x38], R24 ;  /* 0x0000381801007387 */ /* 0x000fe20000100a00 */
[----:B----4-:R-:W-:-:S03]  /*db70*/  IMAD.WIDE R18, R2, 0x4, R58 ;  /* 0x0000000402127825 */ /* 0x010fc600078e023a */
[----:B------:R-:W2:Y:S04]  /*db80*/  LDL.LU.64 R244, [R1+0x488] ;  /* 0x0004880001f47983 */ /* 0x000ea80000300a00 */
[----:B------:R-:W-:Y:S01]  /*db90*/  LDGSTS.E [R7+0x30004], desc[UR34][R24.64], !P2 ;  /* 0x3000400018077fae */ /* 0x000fe2000d121862 */
[----:B---3--:R-:W-:-:S03]  /*dba0*/  IMAD.WIDE R16, R2, 0x4, R16 ;  /* 0x0000000402107825 */ /* 0x008fc600078e0210 */
[----:B------:R1:W-:Y:S04]  /*dbb0*/  STL.64 [R1+0x30], R20 ;  /* 0x0000301401007387 */ /* 0x0003e80000100a00 */
[----:B------:R1:W-:Y:S04]  /*dbc0*/  LDGSTS.E [R7+0x34004], desc[UR34][R20.64], !P2 ;  /* 0x3400400014077fae */ /* 0x0003e8000d121862 */
[----:B------:R3:W-:Y:S04]  /*dbd0*/  STL.64 [R1+0x28], R18 ;  /* 0x0000281201007387 */ /* 0x0007e80000100a00 */
[----:B------:R3:W-:Y:S04]  /*dbe0*/  LDGSTS.E [R7+0x38004], desc[UR34][R18.64], !P2 ;  /* 0x3800400012077fae */ /* 0x0007e8000d121862 */
[----:B------:R4:W-:Y:S01]  /*dbf0*/  STL.64 [R1+0x20], R16 ;  /* 0x0000201001007387 */ /* 0x0009e20000100a00 */
[----:B------:R-:W-:Y:S01]  /*dc00*/  VIADD R12, R14, 0xffffff8d ;  /* 0xffffff8d0e0c7836 */ /* 0x000fe20000000000 */
[----:B-1----:R-:W1:Y:S02]  /*dc10*/  LDC R20, c[0x0][0x230] ;  /* 0x00008c00ff147b82 */ /* 0x002e640000000800 */
[----:B------:R4:W-:Y:S06]  /*dc20*/  LDGSTS.E [R7+0x3c004], desc[UR34][R16.64], !P2 ;  /* 0x3c00400010077fae */ /* 0x0009ec000d121862 */
[----:B------:R-:W1:Y:S01]  /*dc30*/  LDC R14, c[0x0][0x230] ;  /* 0x00008c00ff0e7b82 */ /* 0x000e620000000800 */
[----:B---3--:R-:W-:-:S04]  /*dc40*/  IMAD.WIDE R18, R2, 0x4, R240 ;  /* 0x0000000402127825 */ /* 0x008fc800078e02f0 */
[----:B----4-:R-:W-:Y:S02]  /*dc50*/  IMAD.WIDE R16, R2, 0x4, R242 ;  /* 0x0000000402107825 */ /* 0x010fe400078e02f2 */
[----:B------:R-:W3:Y:S04]  /*dc60*/  LDL.LU.64 R242, [R1+0x480] ;  /* 0x0004800001f27983 */ /* 0x000ee80000300a00 */
[----:B------:R4:W-:Y:S04]  /*dc70*/  STL.64 [R1+0x10], R18 ;  /* 0x0000101201007387 */ /* 0x0009e80000100a00 */
[----:B------:R-:W3:Y:S04]  /*dc80*/  LDL.LU.64 R240, [R1+0x478] ;  /* 0x0004780001f07983 */ /* 0x000ee80000300a00 */
[----:B------:R1:W-:Y:S04]  /*dc90*/  STL.64 [R1+0x8], R16 ;  /* 0x0000081001007387 */ /* 0x0003e80000100a00 */
[----:B------:R-:W3:Y:S04]  /*dca0*/  LDL.LU.64 R64, [R1+0x470] ;  /* 0x0004700001407983 */ /* 0x000ee80000300a00 */
[----:B------:R-:W3:Y:S01]  /*dcb0*/  LDL.LU.64 R24, [R1+0x468] ;  /* 0x0004680001187983 */ /* 0x000ee20000300a00 */
[----:B------:R-:W-:-:S03]  /*dcc0*/  ISETP.GE.U32.AND P4, PT, R12, 0x7fffff6e, PT ;  /* 0x7fffff6e0c00780c */ /* 0x000fc60003f86070 */
[----:B------:R-:W-:Y:S04]  /*dcd0*/  STL.64 [R1+0x1460], R154 ;  /* 0x0014609a01007387 */ /* 0x000fe80000100a00 */
[----:B------:R-:W-:Y:S06]  /*dce0*/  STL.64 [R1+0x1468], R22 ;  /* 0x0014681601007387 */ /* 0x000fec0000100a00 */
[----:B------:R-:W-:Y:S04]  /*dcf0*/  LDGSTS.E [R7+0x30008], desc[UR34][R154.64], !P4 ;  /* 0x300080009a077fae */ /* 0x000fe8000e121862 */
[----:B------:R-:W-:Y:S04]  /*dd00*/  LDGSTS.E [R7+0x34008], desc[UR34][R18.64], !P4 ;  /* 0x3400800012077fae */ /* 0x000fe8000e121862 */
[----:B------:R3:W-:Y:S01]  /*dd10*/  LDGSTS.E [R7+0x38008], desc[UR34][R16.64], !P4 ;  /* 0x3800800010077fae */ /* 0x0007e2000e121862 */
[----:B------:R-:W-:-:S03]  /*dd20*/  IMAD.WIDE R250, R2, 0x4, R250 ;  /* 0x0000000402fa7825 */ /* 0x000fc600078e02fa */
[----:B----4-:R-:W4:Y:S04]  /*dd30*/  LDL.LU.64 R18, [R1+0x460] ;  /* 0x0004600001127983 */ /* 0x010f280000300a00 */
[----:B------:R-:W4:Y:S04]  /*dd40*/  LDL.LU.64 R62, [R1+0x458] ;  /* 0x00045800013e7983 */ /* 0x000f280000300a00 */
[----:B-1----:R-:W4:Y:S01]  /*dd50*/  LDL.LU.64 R16, [R1+0x450] ;  /* 0x0004500001107983 */ /* 0x002f220000300a00 */
[----:B------:R-:W-:-:S03]  /*dd60*/  IMAD.WIDE R248, R2, 0x4, R248 ;  /* 0x0000000402f87825 */ /* 0x000fc600078e02f8 */
[----:B------:R-:W4:Y:S01]  /*dd70*/  LDL.LU.64 R58, [R1+0x448] ;  /* 0x00044800013a7983 */ /* 0x000f220000300a00 */
[----:B------:R-:W-:-:S03]  /*dd80*/  IMAD.WIDE R246, R2, 0x4, R246 ;  /* 0x0000000402f67825 */ /* 0x000fc600078e02f6 */
[----:B------:R-:W-:Y:S01]  /*dd90*/  STL.64 [R1+0x1470], R250 ;  /* 0x001470fa01007387 */ /* 0x000fe20000100a00 */
[----:B--2---:R-:W-:-:S03]  /*dda0*/  IMAD.WIDE R244, R2, 0x4, R244 ;  /* 0x0000000402f47825 */ /* 0x004fc600078e02f4 */
[----:B------:R-:W-:Y:S04]  /*ddb0*/  STL.64 [R1+0x1478], R248 ;  /* 0x001478f801007387 */ /* 0x000fe80000100a00 */
[----:B------:R-:W-:Y:S04]  /*ddc0*/  STL.64 [R1+0x1480], R246 ;  /* 0x001480f601007387 */ /* 0x000fe80000100a00 */
[----:B------:R-:W-:Y:S04]  /*ddd0*/  STL.64 [R1+0x1490], R6 ;  /* 0x0014900601007387 */ /* 0x000fe80000100a00 */
[----:B------:R-:W-:Y:S04]  /*dde0*/  STL.64 [R1+0x1488], R244 ;  /* 0x001488f401007387 */ /* 0x000fe80000100a00 */
[----:B------:R-:W2:Y:S01]  /*ddf0*/  LDL.LU.64 R66, [R1+0x440] ;  /* 0x0004400001427983 */ /* 0x000ea20000300a00 */
[----:B---3--:R-:W-:-:S03]  /*de00*/  IMAD.WIDE R238, R2, 0x4, R64 ;  /* 0x0000000402ee7825 */ /* 0x008fc600078e0240 */
[----:B------:R-:W-:Y:S01]  /*de10*/  LDGSTS.E [R7+0x3c008], desc[UR34][R22.64], !P4 ;  /* 0x3c00800016077fae */ /* 0x000fe2000e121862 */
[----:B------:R-:W-:-:S03]  /*de20*/  IMAD.WIDE R236, R2, 0x4, R24 ;  /* 0x0000000402ec7825 */ /* 0x000fc600078e0218 */
[----:B------:R-:W3:Y:S04]  /*de30*/  LDL.LU.64 R24, [R1+0x438] ;  /* 0x0004380001187983 */ /* 0x000ee80000300a00 */
[----:B------:R-:W3:Y:S04]  /*de40*/  LDL.LU.64 R26, [R1+0x430] ;  /* 0x00043000011a7983 */ /* 0x000ee80000300a00 */
[----:B------:R-:W3:Y:S01]  /*de50*/  LDL.LU.64 R64, [R1+0x428] ;  /* 0x0004280001407983 */ /* 0x000ee20000300a00 */
[----:B------:R-:W-:Y:S02]  /*de60*/  VIADD R12, R15, 0xffffff8c ;  /* 0xffffff8c0f0c7836 */ /* 0x000fe40000000000 */
[----:B------:R-:W1:Y:S03]  /*de70*/  LDC R15, c[0x0][0x230] ;  /* 0x00008c00ff0f7b82 */ /* 0x000e660000000800 */
[----:B------:R-:W-:Y:S01]  /*de80*/  ISETP.GE.U32.AND P6, PT, R12, 0x7fffff6d, PT ;  /* 0x7fffff6d0c00780c */ /* 0x000fe20003fc6070 */
[----:B------:R-:W-:-:S04]  /*de90*/  VIADD R12, R13, 0xffffff8b ;  /* 0xffffff8b0d0c7836 */ /* 0x000fc80000000000 */
[----:B------:R-:W1:Y:S01]  /*dea0*/  LDC R13, c[0x0][0x230] ;  /* 0x00008c00ff0d7b82 */ /* 0x000e620000000800 */
[----:B------:R-:W-:Y:S01]  /*deb0*/  ISETP.GE.U32.AND P5, PT, R12, 0x7fffff6c, PT ;  /* 0x7fffff6c0c00780c */ /* 0x000fe20003fa6070 */
[----:B------:R-:W-:-:S06]  /*dec0*/  VIADD R12, R14, 0xffffff8a ;  /* 0xffffff8a0e0c7836 */ /* 0x000fcc0000000000 */
[----:B------:R-:W1:Y:S01]  /*ded0*/  LDC R14, c[0x0][0x230] ;  /* 0x00008c00ff0e7b82 */ /* 0x000e620000000800 */
[----:B------:R-:W-:Y:S01]  /*dee0*/  ISETP.GE.U32.AND P1, PT, R12, 0x7fffff6b, PT ;  /* 0x7fffff6b0c00780c */ /* 0x000fe20003f26070 */
[----:B------:R-:W-:Y:S01]  /*def0*/  LDGSTS.E [R7+0x3000c], desc[UR34][R250.64], !P6 ;  /* 0x3000c000fa077fae */ /* 0x000fe2000f121862 */
[----:B------:R-:W-:-:S03]  /*df00*/  IMAD.WIDE R242, R2, 0x4, R242 ;  /* 0x0000000402f27825 */ /* 0x000fc600078e02f2 */
[----:B------:R-:W-:Y:S01]  /*df10*/  LDGSTS.E [R7+0x3400c], desc[UR34][R248.64], !P6 ;  /* 0x3400c000f8077fae */ /* 0x000fe2000f121862 */
[----:B-1----:R-:W-:Y:S02]  /*df20*/  VIADD R12, R15, 0xffffff89 ;  /* 0xffffff890f0c7836 */ /* 0x002fe40000000000 */
[----:B------:R-:W1:Y:S01]  /*df30*/  LDC R15, c[0x0][0x230] ;  /* 0x00008c00ff0f7b82 */ /* 0x000e620000000800 */
[----:B------:R-:W-:Y:S02]  /*df40*/  LDGSTS.E [R7+0x3800c], desc[UR34][R246.64], !P6 ;  /* 0x3800c000f6077fae */ /* 0x000fe4000f121862 */
[----:B------:R-:W-:Y:S01]  /*df50*/  ISETP.GE.U32.AND P3, PT, R12, 0x7fffff6a, PT ;  /* 0x7fffff6a0c00780c */ /* 0x000fe20003f66070 */
[----:B------:R-:W-:Y:S01]  /*df60*/  IMAD.WIDE R240, R2, 0x4, R240 ;  /* 0x0000000402f07825 */ /* 0x000fe200078e02f0 */
[----:B------:R-:W-:Y:S03]  /*df70*/  LDGSTS.E [R7+0x3c00c], desc[UR34][R244.64], !P6 ;  /* 0x3c00c000f4077fae */ /* 0x000fe6000f121862 */
[----:B------:R-:W-:Y:S01]  /*df80*/  VIADD R12, R13, 0xffffff88 ;  /* 0xffffff880d0c7836 */ /* 0x000fe20000000000 */
[----:B------:R-:W-:Y:S01]  /*df90*/  LDGSTS.E [R8+0x30000], desc[UR34][R242.64], !P5 ;  /* 0x30000000f2087fae */ /* 0x000fe2000e921862 */
[----:B------:R-:W4:Y:S03]  /*dfa0*/  LDC R13, c[0x0][0x230] ;  /* 0x00008c00ff0d7b82 */ /* 0x000f260000000800 */
[----:B------:R-:W-:Y:S01]  /*dfb0*/  ISETP.GE.U32.AND P2, PT, R12, 0x7fffff69, PT ;  /* 0x7fffff690c00780c */ /* 0x000fe20003f46070 */
[----:B------:R-:W-:Y:S01]  /*dfc0*/  VIADD R12, R14, 0xffffff87 ;  /* 0xffffff870e0c7836 */ /* 0x000fe20000000000 */
[----:B------:R-:W-:Y:S04]  /*dfd0*/  STL.64 [R1+0x1410], R242 ;  /* 0x001410f201007387 */ /* 0x000fe80000100a00 */
[----:B------:R-:W-:Y:S01]  /*dfe0*/  ISETP.GE.U32.AND P4, PT, R12, 0x7fffff68, PT ;  /* 0x7fffff680c00780c */ /* 0x000fe20003f86070 */
[----:B------:R-:W-:Y:S01]  /*dff0*/  LDGSTS.E [R8+0x34000], desc[UR34][R240.64], !P5 ;  /* 0x34000000f0087fae */ /* 0x000fe2000e921862 */
[----:B-1----:R-:W-:-:S03]  /*e000*/  VIADD R12, R15, 0xffffff86 ;  /* 0xffffff860f0c7836 */ /* 0x002fc60000000000 */
[----:B------:R-:W-:Y:S02]  /*e010*/  STL.64 [R1+0x1418], R240 ;  /* 0x001418f001007387 */ /* 0x000fe40000100a00 */
[----:B------:R-:W-:Y:S02]  /*e020*/  ISETP.GE.U32.AND P6, PT, R12, 0x7fffff67, PT ;  /* 0x7fffff670c00780c */ /* 0x000fe40003fc6070 */
[----:B------:R-:W-:Y:S01]  /*e030*/  LDGSTS.E [R8+0x38000], desc[UR34][R238.64], !P5 ;  /* 0x38000000ee087fae */ /* 0x000fe2000e921862 */
[----:B----4-:R-:W-:-:S03]  /*e040*/  VIADD R12, R13, 0xffffff85 ;  /* 0xffffff850d0c7836 */ /* 0x010fc60000000000 */
[----:B------:R-:W-:Y:S04]  /*e050*/  STL.64 [R1+0x1420], R238 ;  /* 0x001420ee01007387 */ /* 0x000fe80000100a00 */
[----:B------:R-:W-:Y:S01]  /*e060*/  LDGSTS.E [R8+0x3c000], desc[UR34][R236.64], !P5 ;  /* 0x3c000000ec087fae */ /* 0x000fe2000e921862 */
[----:B------:R-:W-:-:S03]  /*e070*/  ISETP.GE.U32.AND P5, PT, R12, 0x7fffff66, PT ;  /* 0x7fffff660c00780c */ /* 0x000fc60003fa6070 */
[----:B------:R-:W-:Y:S04]  /*e080*/  STL.64 [R1+0x1428], R236 ;  /* 0x001428ec01007387 */ /* 0x000fe80000100a00 */
[----:B------:R-:W4:Y:S01]  /*e090*/  LDL.LU.64 R70, [R1+0x420] ;  /* 0x0004200001467983 */ /* 0x000f220000300a00 */
[----:B------:R-:W-:-:S03]  /*e0a0*/  IMAD.WIDE R12, R2, 0x4, R18 ;  /* 0x00000004020c7825 */ /* 0x000fc600078e0212 */
[----:B------:R-:W4:Y:S01]  /*e0b0*/  LDL.LU.64 R60, [R1+0x418] ;  /* 0x00041800013c7983 */ /* 0x000f220000300a00 */
[----:B------:R-:W-:-:S03]  /*e0c0*/  IMAD.WIDE R14, R2, 0x4, R62 ;  /* 0x00000004020e7825 */ /* 0x000fc600078e023e */
[----:B------:R1:W-:Y:S01]  /*e0d0*/  LDGSTS.E [R8+0x30004], desc[UR34][R12.64], !P1 ;  /* 0x300040000c087fae */ /* 0x0003e2000c921862 */
[----:B------:R-:W-:-:S03]  /*e0e0*/  IMAD.WIDE R16, R2, 0x4, R16 ;  /* 0x0000000402107825 */ /* 0x000fc600078e0210 */
[----:B------:R-:W4:Y:S01]  /*e0f0*/  LDL.LU.64 R62, [R1+0x410] ;  /* 0x00041000013e7983 */ /* 0x000f220000300a00 */
[----:B------:R-:W-:-:S03]  /*e100*/  IMAD.WIDE R18, R2, 0x4, R58 ;  /* 0x0000000402127825 */ /* 0x000fc600078e023a */
[----:B------:R-:W-:Y:S04]  /*e110*/  LDGSTS.E [R8+0x34004], desc[UR34][R14.64], !P1 ;  /* 0x340040000e087fae */ /* 0x000fe8000c921862 */
[----:B------:R-:W4:Y:S04]  /*e120*/  LDL.LU.64 R58, [R1+0x408] ;  /* 0x00040800013a7983 */ /* 0x000f280000300a00 */
[----:B------:R1:W-:Y:S01]  /*e130*/  STL.64 [R1+0x1430], R12 ;  /* 0x0014300c01007387 */ /* 0x0003e20000100a00 */
[----:B------:R-:W-:-:S03]  /*e140*/  VIADD R20, R20, 0xffffff84 ;  /* 0xffffff8414147836 */ /* 0x000fc60000000000 */
[----:B------:R-:W-:Y:S04]  /*e150*/  STL.64 [R1+0x1438], R14 ;  /* 0x0014380e01007387 */ /* 0x000fe80000100a00 */
[----:B------:R2:W-:Y:S04]  /*e160*/  STL.64 [R1+0x1440], R16 ;  /* 0x0014401001007387 */ /* 0x0005e80000100a00 */
[----:B------:R-:W-:Y:S01]  /*e170*/  STL.64 [R1+0x1448], R18 ;  /* 0x0014481201007387 */ /* 0x000fe20000100a00 */
[----:B------:R-:W-:Y:S01]  /*e180*/  VIADD R30, R30, 0xffffff83 ;  /* 0xffffff831e1e7836 */ /* 0x000fe20000000000 */
[----:B-1----:R-:W1:Y:S02]  /*e190*/  LDC R13, c[0x0][0x230] ;  /* 0x00008c00ff0d7b82 */ /* 0x002e640000000800 */
[----:B------:R-:W4:Y:S04]  /*e1a0*/  LDL.LU.64 R80, [R1+0x400] ;  /* 0x0004000001507983 */ /* 0x000f280000300a00 */
[----:B------:R-:W4:Y:S04]  /*e1b0*/  LDL.LU.64 R40, [R1+0x3f8] ;  /* 0x0003f80001287983 */ /* 0x000f280000300a00 */
[----:B------:R-:W4:Y:S04]  /*e1c0*/  LDL.LU.64 R78, [R1+0x3f0] ;  /* 0x0003f000014e7983 */ /* 0x000f280000300a00 */
[----:B------:R2:W-:Y:S04]  /*e1d0*/  LDGSTS.E [R8+0x38004], desc[UR34][R16.64], !P1 ;  /* 0x3800400010087fae */ /* 0x0005e8000c921862 */
[----:B------:R-:W4:Y:S04]  /*e1e0*/  LDL.LU.64 R74, [R1+0x3e8] ;  /* 0x0003e800014a7983 */ /* 0x000f280000300a00 */
[----:B------:R-:W-:Y:S01]  /*e1f0*/  LDGSTS.E [R8+0x3c004], desc[UR34][R18.64], !P1 ;  /* 0x3c00400012087fae */ /* 0x000fe2000c921862 */
[----:B------:R-:W-:Y:S01]  /*e200*/  ISETP.GE.U32.AND P1, PT, R20, 0x7fffff65, PT ;  /* 0x7fffff651400780c */ /* 0x000fe20003f26070 */
[----:B--2---:R-:W-:-:S02]  /*e210*/  IMAD.WIDE R20, R2, 0x4, R66 ;  /* 0x0000000402147825 */ /* 0x004fc400078e0242 */
[----:B------:R-:W2:Y:S01]  /*e220*/  LDL.LU.64 R68, [R1+0x3e0] ;  /* 0x0003e00001447983 */ /* 0x000ea20000300a00 */
[----:B------:R-:W1:Y:S03]  /*e230*/  LDC R16, c[0x0][0x230] ;  /* 0x00008c00ff107b82 */ /* 0x000e660000000800 */
[----:B------:R-:W2:Y:S04]  /*e240*/  LDL.LU.64 R66, [R1+0x3d8] ;  /* 0x0003d80001427983 */ /* 0x000ea80000300a00 */
[----:B------:R-:W-:Y:S01]  /*e250*/  LDGSTS.E [R8+0x30008], desc[UR34][R20.64], !P3 ;  /* 0x3000800014087fae */ /* 0x000fe2000d921862 */
[----:B---3--:R-:W-:-:S03]  /*e260*/  IMAD.WIDE R28, R2, 0x4, R64 ;  /* 0x00000004021c7825 */ /* 0x008fc600078e0240 */
[----:B------:R-:W3:Y:S01]  /*e270*/  LDL.LU.64 R64, [R1+0x3d0] ;  /* 0x0003d00001407983 */ /* 0x000ee20000300a00 */
[----:B------:R-:W-:-:S04]  /*e280*/  IMAD.WIDE R24, R2, 0x4, R24 ;  /* 0x0000000402187825 */ /* 0x000fc800078e0218 */
[----:B------:R-:W-:Y:S01]  /*e290*/  IMAD.WIDE R26, R2, 0x4, R26 ;  /* 0x00000004021a7825 */ /* 0x000fe200078e021a */
[----:B------:R-:W-:Y:S04]  /*e2a0*/  STL.64 [R1+0x1450], R20 ;  /* 0x0014501401007387 */ /* 0x000fe80000100a00 */
[----:B------:R-:W-:Y:S04]  /*e2b0*/  STL.64 [R1+0x1458], R24 ;  /* 0x0014581801007387 */ /* 0x000fe80000100a00 */
[----:B------:R1:W-:Y:S04]  /*e2c0*/  STL.64 [R1+0x1498], R26 ;  /* 0x0014981a01007387 */ /* 0x0003e80000100a00 */
[----:B------:R-:W3:Y:S04]  /*e2d0*/  LDL.LU.64 R72, [R1+0x3c8] ;  /* 0x0003c80001487983 */ /* 0x000ee80000300a00 */
[----:B------:R-:W-:Y:S04]  /*e2e0*/  LDGSTS.E [R8+0x34008], desc[UR34][R24.64], !P3 ;  /* 0x3400800018087fae */ /* 0x000fe8000d921862 */
[----:B------:R1:W-:Y:S04]  /*e2f0*/  LDGSTS.E [R8+0x38008], desc[UR34][R26.64], !P3 ;  /* 0x380080001a087fae */ /* 0x0003e8000d921862 */
[----:B------:R-:W-:Y:S01]  /*e300*/  LDGSTS.E [R8+0x3c008], desc[UR34][R28.64], !P3 ;  /* 0x3c0080001c087fae */ /* 0x000fe2000d921862 */
[----:B------:R-:W-:Y:S01]  /*e310*/  ISETP.GE.U32.AND P3, PT, R30, 0x7fffff64, PT ;  /* 0x7fffff641e00780c */ /* 0x000fe20003f66070 */
[----:B------:R-:W-:-:S02]  /*e320*/  VIADD R38, R38, 0xffffff82 ;  /* 0xffffff8226267836 */ /* 0x000fc40000000000 */
[----:B------:R-:W-:Y:S02]  /*e330*/  VIADD R46, R46, 0xffffff81 ;  /* 0xffffff812e2e7836 */ /* 0x000fe40000000000 */
[----:B------:R-:W-:-:S04]  /*e340*/  IMAD.WIDE R56, R2, 0x4, R156 ;  /* 0x0000000402387825 */ /* 0x000fc800078e029c */
[C---:B----4-:R-:W-:Y:S02]  /*e350*/  IMAD.WIDE R30, R2.reuse, 0x4, R70 ;  /* 0x00000004021e7825 */ /* 0x050fe400078e0246 */
[----:B------:R-:W4:Y:S01]  /*e360*/  LDL R71, [R1+0x124c] ;  /* 0x00124c0001477983 */ /* 0x000f220000100800 */
[----:B------:R-:W1:Y:S01]  /*e370*/  LDC R70, c[0x0][0x230] ;  /* 0x00008c00ff467b82 */ /* 0x000e620000000800 */
[C---:B------:R-:W-:Y:S02]  /*e380*/  IMAD.WIDE R32, R2.reuse, 0x4, R60 ;  /* 0x0000000402207825 */ /* 0x040fe400078e023c */
[----:B------:R-:W-:Y:S04]  /*e390*/  LDGSTS.E [R8+0x3000c], desc[UR34][R30.64], !P2 ;  /* 0x3000c0001e087fae */ /* 0x000fe8000d121862 */
[----:B------:R-:W-:Y:S01]  /*e3a0*/  LDGSTS.E [R8+0x3400c], desc[UR34][R32.64], !P2 ;  /* 0x3400c00020087fae */ /* 0x000fe2000d121862 */
[----:B------:R-:W-:-:S03]  /*e3b0*/  IMAD.WIDE R34, R2, 0x4, R62 ;  /* 0x0000000402227825 */ /* 0x000fc600078e023e */
[----:B------:R-:W4:Y:S04]  /*e3c0*/  LDL.LU.64 R60, [R1+0x3c0] ;  /* 0x0003c000013c7983 */ /* 0x000f280000300a00 */
[----:B------:R-:W-:Y:S01]  /*e3d0*/  LDGSTS.E [R8+0x3800c], desc[UR34][R34.64], !P2 ;  /* 0x3800c00022087fae */ /* 0x000fe2000d121862 */
[----:B------:R-:W-:-:S03]  /*e3e0*/  IMAD.WIDE R36, R2, 0x4, R58 ;  /* 0x0000000402247825 */ /* 0x000fc600078e023a */
[----:B------:R-:W4:Y:S04]  /*e3f0*/  LDL.LU.64 R58, [R1+0x3b0] ;  /* 0x0003b000013a7983 */ /* 0x000f280000300a00 */
[----:B------:R-:W-:Y:S01]  /*e400*/  LDGSTS.E [R8+0x3c00c], desc[UR34][R36.64], !P2 ;  /* 0x3c00c00024087fae */ /* 0x000fe2000d121862 */
[----:B------:R-:W-:-:S03]  /*e410*/  ISETP.GE.U32.AND P2, PT, R38, 0x7fffff63, PT ;  /* 0x7fffff632600780c */ /* 0x000fc60003f46070 */
[----:B------:R-:W4:Y:S04]  /*e420*/  LDL.LU.64 R62, [R1+0x3a8] ;  /* 0x0003a800013e7983 */ /* 0x000f280000300a00 */
[----:B------:R-:W4:Y:S01]  /*e430*/  LDL.LU.64 R88, [R1+0x3a0] ;  /* 0x0003a00001587983 */ /* 0x000f220000300a00 */
[----:B------:R-:W-:-:S04]  /*e440*/  IMAD.WIDE R38, R2, 0x4, R80 ;  /* 0x0000000402267825 */ /* 0x000fc800078e0250 */
[C---:B------:R-:W-:Y:S01]  /*e450*/  IMAD.WIDE R40, R2.reuse, 0x4, R40 ;  /* 0x0000000402287825 */ /* 0x040fe200078e0228 */
[----:B------:R-:W-:Y:S03]  /*e460*/  LDGSTS.E [R9+0x30000], desc[UR34][R38.64], !P4 ;  /* 0x3000000026097fae */ /* 0x000fe6000e121862 */
[C---:B------:R-:W-:Y:S01]  /*e470*/  IMAD.WIDE R42, R2.reuse, 0x4, R78 ;  /* 0x00000004022a7825 */ /* 0x040fe200078e024e */
[----:B------:R-:W-:Y:S01]  /*e480*/  LDGSTS.E [R9+0x34000], desc[UR34][R40.64], !P4 ;  /* 0x3400000028097fae */ /* 0x000fe2000e121862 */
[----:B------:R-:W4:Y:S03]  /*e490*/  LDC R78, c[0x0][0x230] ;  /* 0x00008c00ff4e7b82 */ /* 0x000f260000000800 */
[----:B------:R-:W-:Y:S01]  /*e4a0*/  LDGSTS.E [R9+0x38000], desc[UR34][R42.64], !P4 ;  /* 0x380000002a097fae */ /* 0x000fe2000e121862 */
[----:B------:R-:W-:-:S05]  /*e4b0*/  IMAD.WIDE R44, R2, 0x4, R74 ;  /* 0x00000004022c7825 */ /* 0x000fca00078e024a */
[----:B------:R-:W-:Y:S01]  /*e4c0*/  LDGSTS.E [R9+0x3c000], desc[UR34][R44.64], !P4 ;  /* 0x3c0000002c097fae */ /* 0x000fe2000e121862 */
[----:B------:R-:W-:Y:S01]  /*e4d0*/  ISETP.GE.U32.AND P4, PT, R46, 0x7fffff62, PT ;  /* 0x7fffff622e00780c */ /* 0x000fe20003f86070 */
[----:B--2---:R-:W-:-:S04]  /*e4e0*/  IMAD.WIDE R46, R2, 0x4, R68 ;  /* 0x00000004022e7825 */ /* 0x004fc800078e0244 */
[C---:B------:R-:W-:Y:S01]  /*e4f0*/  IMAD.WIDE R48, R2.reuse, 0x4, R66 ;  /* 0x0000000402307825 */ /* 0x040fe200078e0242 */
[----:B------:R-:W-:Y:S04]  /*e500*/  LDGSTS.E [R9+0x30004], desc[UR34][R46.64], !P6 ;  /* 0x300040002e097fae */ /* 0x000fe8000f121862 */
[----:B------:R-:W-:Y:S01]  /*e510*/  LDGSTS.E [R9+0x34004], desc[UR34][R48.64], !P6 ;  /* 0x3400400030097fae */ /* 0x000fe2000f121862 */
[----:B---3--:R-:W-:-:S03]  /*e520*/  IMAD.WIDE R50, R2, 0x4, R64 ;  /* 0x0000000402327825 */ /* 0x008fc600078e0240 */
[----:B------:R-:W2:Y:S04]  /*e530*/  LDL.LU.64 R64, [R1+0x398] ;  /* 0x0003980001407983 */ /* 0x000ea80000300a00 */
[----:B------:R-:W3:Y:S04]  /*e540*/  LDL.LU.64 R66, [R1+0x390] ;  /* 0x0003900001427983 */ /* 0x000ee80000300a00 */
[----:B------:R-:W3:Y:S04]  /*e550*/  LDL.LU.64 R68, [R1+0x388] ;  /* 0x0003880001447983 */ /* 0x000ee80000300a00 */
[----:B------:R-:W3:Y:S04]  /*e560*/  LDL.LU.64 R156, [R1+0x14a8] ;  /* 0x0014a800019c7983 */ /* 0x000ee80000300a00 */
[----:B------:R-:W3:Y:S01]  /*e570*/  LDL.LU.64 R192, [R1+0x380] ;  /* 0x0003800001c07983 */ /* 0x000ee20000300a00 */
[----:B------:R-:W-:-:S03]  /*e580*/  IMAD.WIDE R52, R2, 0x4, R72 ;  /* 0x0000000402347825 */ /* 0x000fc600078e0248 */
[----:B------:R-:W3:Y:S04]  /*e590*/  LDL.LU.64 R72, [R1+0x378] ;  /* 0x0003780001487983 */ /* 0x000ee80000300a00 */
[----:B------:R-:W3:Y:S04]  /*e5a0*/  LDL.LU.64 R74, [R1+0x370] ;  /* 0x00037000014a7983 */ /* 0x000ee80000300a00 */
[----:B------:R-:W3:Y:S04]  /*e5b0*/  LDL.LU.64 R76, [R1+0x368] ;  /* 0x00036800014c7983 */ /* 0x000ee80000300a00 */
[----:B------:R-:W3:Y:S04]  /*e5c0*/  LDL.LU.64 R190, [R1+0x360] ;  /* 0x0003600001be7983 */ /* 0x000ee80000300a00 */
[----:B------:R-:W-:Y:S04]  /*e5d0*/  LDGSTS.E [R9+0x38004], desc[UR34][R50.64], !P6 ;  /* 0x3800400032097fae */ /* 0x000fe8000f121862 */
[----:B------:R-:W-:Y:S04]  /*e5e0*/  LDGSTS.E [R9+0x3c004], desc[UR34][R52.64], !P6 ;  /* 0x3c00400034097fae */ /* 0x000fe8000f121862 */
[----:B------:R-:W3:Y:S04]  /*e5f0*/  LDL.LU.64 R80, [R1+0x358] ;  /* 0x0003580001507983 */ /* 0x000ee80000300a00 */
[----:B------:R-:W3:Y:S04]  /*e600*/  LDL.LU.64 R82, [R1+0x350] ;  /* 0x0003500001527983 */ /* 0x000ee80000300a00 */
[----:B------:R-:W3:Y:S01]  /*e610*/  LDL.LU.64 R84, [R1+0x348] ;  /* 0x0003480001547983 */ /* 0x000ee20000300a00 */
[----:B-1----:R-:W-:-:S03]  /*e620*/  VIADD R70, R70, 0xffffff7f ;  /* 0xffffff7f46467836 */ /* 0x002fc60000000000 */
[----:B------:R-:W3:Y:S01]  /*e630*/  LDL.LU.64 R188, [R1+0x340] ;  /* 0x0003400001bc7983 */ /* 0x000ee20000300a00 */
[----:B----4-:R-:W-:Y:S01]  /*e640*/  ISETP.GT.AND P6, PT, R71, 0x9f, PT ;  /* 0x0000009f4700780c */ /* 0x010fe20003fc4270 */
[----:B------:R-:W-:-:S05]  /*e650*/  IMAD.WIDE R54, R2, 0x4, R60 ;  /* 0x0000000402367825 */ /* 0x000fca00078e023c */
[----:B------:R-:W-:Y:S01]  /*e660*/  LDGSTS.E [R9+0x30008], desc[UR34][R54.64], !P5 ;  /* 0x3000800036097fae */ /* 0x000fe2000e921862 */
[----:B------:R-:W-:-:S03]  /*e670*/  IMAD.WIDE R58, R2, 0x4, R58 ;  /* 0x00000004023a7825 */ /* 0x000fc600078e023a */
[----:B------:R-:W-:Y:S04]  /*e680*/  LDGSTS.E [R9+0x34008], desc[UR34][R56.64], !P5 ;  /* 0x3400800038097fae */ /* 0x000fe8000e921862 */
[----:B------:R-:W-:Y:S01]  /*e690*/  LDGSTS.E [R9+0x38008], desc[UR34][R58.64], !P5 ;  /* 0x380080003a097fae */ /* 0x000fe2000e921862 */
[----:B------:R-:W-:-:S05]  /*e6a0*/  IMAD.WIDE R60, R2, 0x4, R62 ;  /* 0x00000004023c7825 */ /* 0x000fca00078e023e */
[----:B------:R-:W-:Y:S01]  /*e6b0*/  LDGSTS.E [R9+0x3c008], desc[UR34][R60.64], !P5 ;  /* 0x3c0080003c097fae */ /* 0x000fe2000e921862 */
[----:B------:R-:W-:Y:S02]  /*e6c0*/  VIADD R78, R78, 0xffffff7e ;  /* 0xffffff7e4e4e7836 */ /* 0x000fe40000000000 */
[----:B--2---:R-:W-:-:S04]  /*e6d0*/  IMAD.WIDE R64, R2, 0x4, R64 ;  /* 0x0000000402407825 */ /* 0x004fc800078e0240 */
[----:B---3--:R-:W-:Y:S01]  /*e6e0*/  IMAD.WIDE R66, R2, 0x4, R66 ;  /* 0x0000000402427825 */ /* 0x008fe200078e0242 */
[----:B------:R-:W-:-:S03]  /*e6f0*/  SEL R62, R157, RZ, P6 ;  /* 0x000000ff9d3e7207 */ /* 0x000fc60003000000 */
[----:B------:R-:W-:Y:S01]  /*e700*/  IMAD.WIDE R68, R2, 0x4, R68 ;  /* 0x0000000402447825 */ /* 0x000fe200078e0244 */
[----:B------:R-:W1:Y:S01]  /*e710*/  LDC R157, c[0x0][0x230] ;  /* 0x00008c00ff9d7b82 */ /* 0x000e620000000800 */
[----:B------:R-:W-:Y:S02]  /*e720*/  ISETP.NE.U32.AND P5, PT, R62, RZ, PT ;  /* 0x000000ff3e00720c */ /* 0x000fe40003fa5070 */
[C---:B------:R-:W-:Y:S02]  /*e730*/  IMAD.WIDE R62, R2.reuse, 0x4, R88 ;  /* 0x00000004023e7825 */ /* 0x040fe400078e0258 */
[----:B------:R-:W2:Y:S04]  /*e740*/  LDL.LU.64 R88, [R1+0x338] ;  /* 0x0003380001587983 */ /* 0x000ea80000300a00 */
[----:B------:R-:W-:Y:S04]  /*e750*/  LDGSTS.E [R9+0x3000c], desc[UR34][R62.64], !P1 ;  /* 0x3000c0003e097fae */ /* 0x000fe8000c921862 */
[----:B------:R-:W-:Y:S04]  /*e760*/  LDGSTS.E [R9+0x3400c], desc[UR34][R64.64], !P1 ;  /* 0x3400c00040097fae */ /* 0x000fe8000c921862 */
[----:B------:R-:W-:Y:S01]  /*e770*/  LDGSTS.E [R9+0x3800c], desc[UR34][R66.64], !P1 ;  /* 0x3800c00042097fae */ /* 0x000fe2000c921862 */
[----:B------:R-:W-:-:S03]  /*e780*/  IMAD.WIDE R72, R2, 0x4, R72 ;  /* 0x0000000402487825 */ /* 0x000fc600078e0248 */
[----:B------:R-:W-:Y:S01]  /*e790*/  LDGSTS.E [R9+0x3c00c], desc[UR34][R68.64], !P1 ;  /* 0x3c00c00044097fae */ /* 0x000fe2000c921862 */
[----:B------:R-:W-:Y:S01]  /*e7a0*/  ISETP.GE.U32.AND P1, PT, R70, 0x7fffff60, PT ;  /* 0x7fffff604600780c */ /* 0x000fe20003f26070 */
[C---:B------:R-:W-:Y:S02]  /*e7b0*/  IMAD.WIDE R70, R2.reuse, 0x4, R192 ;  /* 0x0000000402467825 */ /* 0x040fe400078e02c0 */
[----:B------:R-:W3:Y:S02]  /*e7c0*/  LDL.LU.64 R90, [R1+0x330] ;  /* 0x00033000015a7983 */ /* 0x000ee40000300a00 */
[C---:B------:R-:W-:Y:S02]  /*e7d0*/  IMAD.WIDE R74, R2.reuse, 0x4, R74 ;  /* 0x00000004024a7825 */ /* 0x040fe400078e024a */
[----:B------:R-:W4:Y:S02]  /*e7e0*/  LDL.LU.64 R92, [R1+0x328] ;  /* 0x00032800015c7983 */ /* 0x000f240000300a00 */
[----:B------:R-:W-:-:S02]  /*e7f0*/  IMAD.WIDE R76, R2, 0x4, R76 ;  /* 0x00000004024c7825 */ /* 0x000fc400078e024c */
[----:B------:R-:W-:Y:S04]  /*e800*/  LDGSTS.E [R10+0x30000], desc[UR34][R70.64], !P3 ;  /* 0x30000000460a7fae */ /* 0x000fe8000d921862 */
[----:B------:R-:W-:Y:S04]  /*e810*/  LDGSTS.E [R10+0x34000], desc[UR34][R72.64], !P3 ;  /* 0x34000000480a7fae */ /* 0x000fe8000d921862 */
[----:B------:R-:W-:Y:S04]  /*e820*/  LDGSTS.E [R10+0x38000], desc[UR34][R74.64], !P3 ;  /* 0x380000004a0a7fae */ /* 0x000fe8000d921862 */
[----:B------:R-:W-:Y:S01]  /*e830*/  LDGSTS.E [R10+0x3c000], desc[UR34][R76.64], !P3 ;  /* 0x3c0000004c0a7fae */ /* 0x000fe2000d921862 */
[----:B------:R-:W-:Y:S01]  /*e840*/  ISETP.GE.U32.AND P3, PT, R78, 0x7fffff5f, PT ;  /* 0x7fffff5f4e00780c */ /* 0x000fe20003f66070 */
[----:B------:R-:W-:-:S02]  /*e850*/  IMAD.WIDE R78, R2, 0x4, R190 ;  /* 0x00000004024e7825 */ /* 0x000fc400078e02be */
[----:B------:R-:W4:Y:S02]  /*e860*/  LDL.LU.64 R190, [R1+0x300] ;  /* 0x0003000001be7983 */ /* 0x000f240000300a00 */
[C---:B------:R-:W-:Y:S02]  /*e870*/  IMAD.WIDE R80, R2.reuse, 0x4, R80 ;  /* 0x0000000402507825 */ /* 0x040fe400078e0250 */
[----:B------:R-:W-:Y:S02]  /*e880*/  LDGSTS.E [R10+0x30004], desc[UR34][R78.64], !P2 ;  /* 0x300040004e0a7fae */ /* 0x000fe4000d121862 */
[C---:B------:R-:W-:Y:S02]  /*e890*/  IMAD.WIDE R82, R2.reuse, 0x4, R82 ;  /* 0x0000000402527825 */ /* 0x040fe400078e0252 */
[----:B------:R-:W-:Y:S02]  /*e8a0*/  LDGSTS.E [R10+0x34004], desc[UR34][R80.64], !P2 ;  /* 0x34004000500a7fae */ /* 0x000fe4000d121862 */
[----:B------:R-:W-:-:S02]  /*e8b0*/  IMAD.WIDE R84, R2, 0x4, R84 ;  /* 0x0000000402547825 */ /* 0x000fc400078e0254 */
[----:B------:R-:W-:Y:S02]  /*e8c0*/  LDGSTS.E [R10+0x38004], desc[UR34][R82.64], !P2 ;  /* 0x38004000520a7fae */ /* 0x000fe4000d121862 */
[----:B------:R-:W-:Y:S02]  /*e8d0*/  VIADD R86, R86, 0xffffff7d ;  /* 0xffffff7d56567836 */ /* 0x000fe40000000000 */
[----:B------:R-:W-:Y:S03]  /*e8e0*/  LDGSTS.E [R10+0x3c004], desc[UR34][R84.64], !P2 ;  /* 0x3c004000540a7fae */ /* 0x000fe6000d121862 */
[----:B------:R-:W-:Y:S01]  /*e8f0*/  ISETP.GE.U32.AND P2, PT, R86, 0x7fffff5e, PT ;  /* 0x7fffff5e5600780c */ /* 0x000fe20003f46070 */
[----:B------:R-:W-:Y:S02]  /*e900*/  IMAD.WIDE R86, R2, 0x4, R188 ;  /* 0x0000000402567825 */ /* 0x000fe400078e02bc */
[----:B------:R-:W4:Y:S04]  /*e910*/  LDL.LU.64 R188, [R1+0x240] ;  /* 0x0002400001bc7983 */ /* 0x000f280000300a00 */
[----:B------:R-:W4:Y:S04]  /*e920*/  LDL.LU.64 R26, [R1+0x310] ;  /* 0x00031000011a7983 */ /* 0x000f280000300a00 */
[----:B------:R-:W4:Y:S04]  /*e930*/  LDL.LU.64 R24, [R1+0x5b0] ;  /* 0x0005b00001187983 */ /* 0x000f280000300a00 */
[----:B------:R-:W4:Y:S04]  /*e940*/  LDL.LU.64 R250, [R1+0x320] ;  /* 0x0003200001fa7983 */ /* 0x000f280000300a00 */
[----:B------:R-:W4:Y:S04]  /*e950*/  LDL.LU.64 R248, [R1+0x318] ;  /* 0x0003180001f87983 */ /* 0x000f280000300a00 */
[----:B------:R-:W4:Y:S01]  /*e960*/  LDL.LU.64 R246, [R1+0x308] ;  /* 0x0003080001f67983 */ /* 0x000f220000300a00 */
[----:B------:R-:W-:-:S03]  /*e970*/  VIADD R134, R134, 0xffffff7c ;  /* 0xffffff7c86867836 */ /* 0x000fc60000000000 */
[----:B------:R-:W4:Y:S04]  /*e980*/  LDL.LU.64 R244, [R1+0x238] ;  /* 0x0002380001f47983 */ /* 0x000f280000300a00 */
[----:B------:R-:W4:Y:S04]  /*e990*/  LDL.LU.64 R236, [R1+0x218] ;  /* 0x0002180001ec7983 */ /* 0x000f280000300a00 */
[----:B------:R-:W4:Y:S04]  /*e9a0*/  LDL.LU.64 R6, [R1+0x1f8] ;  /* 0x0001f80001067983 */ /* 0x000f280000300a00 */
[----:B------:R-:W4:Y:S04]  /*e9b0*/  LDL.LU.64 R242, [R1+0x230] ;  /* 0x0002300001f27983 */ /* 0x000f280000300a00 */
[----:B------:R-:W-:Y:S04]  /*e9c0*/  LDGSTS.E [R10+0x30008], desc[UR34][R86.64], !P4 ;  /* 0x30008000560a7fae */ /* 0x000fe8000e121862 */
[----:B------:R-:W4:Y:S04]  /*e9d0*/  LDL.LU.64 R240, [R1+0x228] ;  /* 0x0002280001f07983 */ /* 0x000f280000300a00 */
[----:B------:R-:W4:Y:S04]  /*e9e0*/  LDL.LU.64 R238, [R1+0x220] ;  /* 0x0002200001ee7983 */ /* 0x000f280000300a00 */
[----:B------:R-:W4:Y:S04]  /*e9f0*/  LDL.LU.64 R154, [R1+0x210] ;  /* 0x00021000019a7983 */ /* 0x000f280000300a00 */
[----:B------:R-:W4:Y:S01]  /*ea00*/  LDL.LU.64 R20, [R1+0x208] ;  /* 0x0002080001147983 */ /* 0x000f220000300a00 */
[----:B------:R-:W-:-:S03]  /*ea10*/  IMAD.WIDE R192, R4, 0x4, R232 ;  /* 0x0000000404c07825 */ /* 0x000fc600078e02e8 */
[----:B------:R-:W4:Y:S01]  /*ea20*/  LDL.LU.64 R14, [R1+0x200] ;  /* 0x00020000010e7983 */ /* 0x000f220000300a00 */
[----:B------:R-:W-:-:S03]  /*ea30*/  IMAD.WIDE R194, R4, 0x4, R230 ;  /* 0x0000000404c27825 */ /* 0x000fc600078e02e6 */
[----:B------:R-:W4:Y:S04]  /*ea40*/  LDL.LU.64 R22, [R1+0x1f0] ;  /* 0x0001f00001167983 */ /* 0x000f280000300a00 */
[----:B------:R-:W4:Y:S01]  /*ea50*/  LDL.LU.64 R18, [R1+0x1e8] ;  /* 0x0001e80001127983 */ /* 0x000f220000300a00 */
[----:B--2---:R-:W-:-:S05]  /*ea60*/  IMAD.WIDE R88, R2, 0x4, R88 ;  /* 0x0000000402587825 */ /* 0x004fca00078e0258 */
[----:B------:R-:W-:Y:S01]  /*ea70*/  LDGSTS.E [R10+0x34008], desc[UR34][R88.64], !P4 ;  /* 0x34008000580a7fae */ /* 0x000fe2000e121862 */
[----:B---3--:R-:W-:-:S04]  /*ea80*/  IMAD.WIDE R90, R2, 0x4, R90 ;  /* 0x00000004025a7825 */ /* 0x008fc800078e025a */
[----:B----4-:R-:W-:Y:S01]  /*ea90*/  IMAD.WIDE R92, R2, 0x4, R92 ;  /* 0x00000004025c7825 */ /* 0x010fe200078e025c */
[----:B------:R-:W-:Y:S04]  /*eaa0*/  LDGSTS.E [R10+0x38008], desc[UR34][R90.64], !P4 ;  /* 0x380080005a0a7fae */ /* 0x000fe8000e121862 */
[----:B------:R-:W-:Y:S01]  /*eab0*/  LDGSTS.E [R10+0x3c008], desc[UR34][R92.64], !P4 ;  /* 0x3c0080005c0a7fae */ /* 0x000fe2000e121862 */
[----:B------:R-:W-:Y:S01]  /*eac0*/  ISETP.GE.U32.AND P4, PT, R134, 0x7fffff5d, PT ;  /* 0x7fffff5d8600780c */ /* 0x000fe20003f86070 */
[----:B------:R-:W-:-:S04]  /*ead0*/  IMAD.WIDE R134, R4, 0x4, R190 ;  /* 0x0000000404867825 */ /* 0x000fc800078e02be */
[C---:B------:R-:W-:Y:S02]  /*eae0*/  IMAD.WIDE R190, R4.reuse, 0x4, R234 ;  /* 0x0000000404be7825 */ /* 0x040fe400078e02ea */
[----:B------:R-:W2:Y:S04]  /*eaf0*/  LDL.LU.64 R234, [R1+0x5b8] ;  /* 0x0005b80001ea7983 */ /* 0x000ea80000300a00 */
[----:B------:R-:W3:Y:S04]  /*eb00*/  LDL.LU.64 R232, [R1+0x5c0] ;  /* 0x0005c00001e87983 */ /* 0x000ee80000300a00 */
[----:B------:R-:W4:Y:S01]  /*eb10*/  LDL.LU.64 R230, [R1+0x5c8] ;  /* 0x0005c80001e67983 */ /* 0x000f220000300a00 */
[----:B------:R-:W-:-:S04]  /*eb20*/  IMAD.WIDE R196, R4, 0x4, R228 ;  /* 0x0000000404c47825 */ /* 0x000fc800078e02e4 */
[----:B------:R-:W-:-:S04]  /*eb30*/  IMAD.WIDE R26, R2, 0x4, R26 ;  /* 0x00000004021a7825 */ /* 0x000fc800078e021a */
[C---:B------:R-:W-:Y:S01]  /*eb40*/  IMAD.WIDE R250, R2.reuse, 0x4, R250 ;  /* 0x0000000402fa7825 */ /* 0x040fe200078e02fa */
[----:B------:R1:W-:Y:S03]  /*eb50*/  STL.64 [R1+0xe20], R26 ;  /* 0x000e201a01007387 */ /* 0x0003e60000100a00 */
[C---:B------:R-:W-:Y:S01]  /*eb60*/  IMAD.WIDE R248, R2.reuse, 0x4, R248 ;  /* 0x0000000402f87825 */ /* 0x040fe200078e02f8 */
[----:B------:R-:W-:Y:S03]  /*eb70*/  STL.64 [R1+0xe00], R250 ;  /* 0x000e00fa01007387 */ /* 0x000fe60000100a00 */
[C---:B------:R-:W-:Y:S01]  /*eb80*/  IMAD.WIDE R246, R2.reuse, 0x4, R246 ;  /* 0x0000000402f67825 */ /* 0x040fe200078e02f6 */
[----:B------:R-:W-:Y:S03]  /*eb90*/  STL.64 [R1+0xe08], R248 ;  /* 0x000e08f801007387 */ /* 0x000fe60000100a00 */
[C---:B------:R-:W-:Y:S01]  /*eba0*/  IMAD.WIDE R244, R2.reuse, 0x4, R244 ;  /* 0x0000000402f47825 */ /* 0x040fe200078e02f4 */
[----:B------:R-:W-:Y:S03]  /*ebb0*/  STL.64 [R1+0xe18], R246 ;  /* 0x000e18f601007387 */ /* 0x000fe60000100a00 */
[C---:B------:R-:W-:Y:S01]  /*ebc0*/  IMAD.WIDE R236, R2.reuse, 0x4, R236 ;  /* 0x0000000402ec7825 */ /* 0x040fe200078e02ec */
[----:B------:R-:W-:Y:S03]  /*ebd0*/  STL.64 [R1+0xe30], R244 ;  /* 0x000e30f401007387 */ /* 0x000fe60000100a00 */
[----:B------:R-:W-:-:S04]  /*ebe0*/  IMAD.WIDE R6, R2, 0x4, R6 ;  /* 0x0000000402067825 */ /* 0x000fc800078e0206 */
[C---:B------:R-:W-:Y:S01]  /*ebf0*/  IMAD.WIDE R242, R2.reuse, 0x4, R242 ;  /* 0x0000000402f27825 */ /* 0x040fe200078e02f2 */
[----:B------:R-:W-:Y:S04]  /*ec00*/  STL.64 [R1+0xe88], R236 ;  /* 0x000e88ec01007387 */ /* 0x000fe80000100a00 */
[----:B------:R-:W-:Y:S01]  /*ec10*/  STL.64 [R1+0xe10], R242 ;  /* 0x000e10f201007387 */ /* 0x000fe20000100a00 */
[----:B------:R-:W-:-:S03]  /*ec20*/  IMAD.WIDE R240, R2, 0x4, R240 ;  /* 0x0000000402f07825 */ /* 0x000fc600078e02f0 */
[----:B------:R1:W-:Y:S01]  /*ec30*/  STL.64 [R1+0xea8], R6 ;  /* 0x000ea80601007387 */ /* 0x0003e20000100a00 */
[----:B------:R-:W-:-:S03]  /*ec40*/  IMAD.WIDE R238, R2, 0x4, R238 ;  /* 0x0000000402ee7825 */ /* 0x000fc600078e02ee */
[----:B------:R-:W-:Y:S01]  /*ec50*/  STL.64 [R1+0xe28], R240 ;  /* 0x000e28f001007387 */ /* 0x000fe20000100a00 */
[----:B------:R-:W-:-:S03]  /*ec60*/  IMAD.WIDE R154, R2, 0x4, R154 ;  /* 0x00000004029a7825 */ /* 0x000fc600078e029a */
[----:B------:R-:W-:Y:S04]  /*ec70*/  STL.64 [R1+0xe38], R238 ;  /* 0x000e38ee01007387 */ /* 0x000fe80000100a00 */
[----:B------:R-:W-:Y:S01]  /*ec80*/  STL.64 [R1+0xe40], R154 ;  /* 0x000e409a01007387 */ /* 0x000fe20000100a00 */
[----:B----4-:R-:W-:-:S04]  /*ec90*/  IMAD.WIDE R228, R2, 0x4, R230 ;  /* 0x0000000402e47825 */ /* 0x010fc800078e02e6 */
[----:B---3--:R-:W-:-:S04]  /*eca0*/  IMAD.WIDE R230, R2, 0x4, R232 ;  /* 0x0000000402e67825 */ /* 0x008fc800078e02e8 */
[----:B--2---:R-:W-:-:S04]  /*ecb0*/  IMAD.WIDE R232, R2, 0x4, R234 ;  /* 0x0000000402e87825 */ /* 0x004fc800078e02ea */
[----:B------:R-:W-:-:S04]  /*ecc0*/  IMAD.WIDE R234, R2, 0x4, R24 ;  /* 0x0000000402ea7825 */ /* 0x000fc800078e0218 */
[----:B------:R-:W-:-:S04]  /*ecd0*/  IMAD.WIDE R24, R2, 0x4, R20 ;  /* 0x0000000402187825 */ /* 0x000fc800078e0214 */
[C---:B------:R-:W-:Y:S01]  /*ece0*/  IMAD.WIDE R20, R2.reuse, 0x4, R18 ;  /* 0x0000000402147825 */ /* 0x040fe200078e0212 */
[----:B------:R-:W-:Y:S03]  /*ecf0*/  STL.64 [R1+0xe48], R24 ;  /* 0x000e481801007387 */ /* 0x000fe60000100a00 */
[----:B------:R-:W-:Y:S02]  /*ed00*/  IMAD.WIDE R18, R2, 0x4, R152 ;  /* 0x0000000402127825 */ /* 0x000fe400078e0298 */
[----:B------:R-:W2:Y:S02]  /*ed10*/  LDL.LU.64 R152, [R1+0x14a0] ;  /* 0x0014a00001987983 */ /* 0x000ea40000300a00 */
[----:B------:R-:W-:-:S05]  /*ed20*/  VIADD R252, R252, 0xffffff80 ;  /* 0xffffff80fcfc7836 */ /* 0x000fca0000000000 */
[----:B------:R-:W-:Y:S01]  /*ed30*/  ISETP.GE.U32.AND P6, PT, R252, 0x7fffff61, PT ;  /* 0x7fffff61fc00780c */ /* 0x000fe20003fc6070 */
[C---:B------:R-:W-:Y:S01]  /*ed40*/  IMAD.WIDE R94, R4.reuse, 0x4, R94 ;  /* 0x00000004045e7825 */ /* 0x040fe200078e025e */
[----:B------:R-:W3:Y:S03]  /*ed50*/  LDC R252, c[0x0][0x230] ;  /* 0x00008c00fffc7b82 */ /* 0x000ee60000000800 */
[----:B------:R-:W-:-:S04]  /*ed60*/  IMAD.WIDE R98, R4, 0x4, R98 ;  /* 0x0000000404627825 */ /* 0x000fc800078e0262 */
[----:B------:R-:W-:-:S04]  /*ed70*/  IMAD.WIDE R102, R4, 0x4, R102 ;  /* 0x0000000404667825 */ /* 0x000fc800078e0266 */
        /* <DEDUP_REMOVED lines=126> */
[----:B------:R-:W-:Y:S01]  /*f560*/  BAR.SYNC.DEFER_BLOCKING 0x0 ;  /* 0x0000000000007b1d */ /* 0x000fe20000010000 */
[----:B------:R-:W-:-:S04]  /*f570*/  IMAD.WIDE R14, R2, 0x4, R14 ;  /* 0x00000004020e7825 */ /* 0x000fc800078e020e */
[----:B------:R-:W-:Y:S01]  /*f580*/  IMAD.WIDE R22, R2, 0x4, R22 ;  /* 0x0000000402167825 */ /* 0x000fe200078e0216 */
[----:B------:R2:W-:Y:S04]  /*f590*/  STL.64 [R1+0xea0], R14 ;  /* 0x000ea00e01007387 */ /* 0x0005e80000100a00 */
[----:B------:R4:W-:Y:S04]  /*f5a0*/  STL.64 [R1+0xeb0], R22 ;  /* 0x000eb01601007387 */ /* 0x0009e80000100a00 */
[----:B------:R-:W-:Y:S01]  /*f5b0*/  @!PT LDS RZ, [RZ] ;  /* 0x00000000fffff984 */ /* 0x000fe20000000800 */
[----:B------:R-:W-:Y:S01]  /*f5c0*/  @!PT LDS RZ, [RZ] ;  /* 0x00000000fffff984 */ /* 0x000fe20000000800 */
[----:B------:R-:W-:Y:S01]  /*f5d0*/  @!PT LDS RZ, [RZ] ;  /* 0x00000000fffff984 */ /* 0x000fe20000000800 */
[----:B------:R-:W-:Y:S04]  /*f5e0*/  LDGSTS.E [R0+0x40000], desc[UR34][R26.64], !P1 ;  /* 0x400000001a007fae */ /* 0x000fe8000c921862 */
        /* <DEDUP_REMOVED lines=9> */
[----:B------:R3:W-:Y:S04]  /*f680*/  STL.64 [R1+0xeb8], R20 ;  /* 0x000eb81401007387 */ /* 0x0007e80000100a00 */
[----:B------:R-:W-:Y:S04]  /*f690*/  LDGSTS.E [R0+0x48008], desc[UR34][R24.64], !P2 ;  /* 0x4800800018007fae */ /* 0x000fe8000d121862 */
[----:B------:R3:W-:Y:S04]  /*f6a0*/  STL.64 [R1+0xec0], R18 ;  /* 0x000ec01201007387 */ /* 0x0007e80000100a00 */
[----:B------:R-:W-:Y:S04]  /*f6b0*/  LDGSTS.E [R0+0x4c008], desc[UR34][R14.64], !P2 ;  /* 0x4c0080000e007fae */ /* 0x000fe8000d121862 */
[----:B-1----:R-:W3:Y:S04]  /*f6c0*/  LDL.LU.64 R26, [R1+0x1498] ;  /* 0x00149800011a7983 */ /* 0x002ee80000300a00 */
[----:B------:R-:W-:Y:S01]  /*f6d0*/  LDGSTS.E [R0+0x4000c], desc[UR34][R6.64], !P4 ;  /* 0x4000c00006007fae */ /* 0x000fe2000e121862 */
[----:B------:R-:W-:-:S03]  /*f6e0*/  VIADD R12, R157, 0xffffff7b ;  /* 0xffffff7b9d0c7836 */ /* 0x000fc60000000000 */
[----:B------:R-:W-:Y:S04]  /*f6f0*/  LDGSTS.E [R0+0x4400c], desc[UR34][R22.64], !P4 ;  /* 0x4400c00016007fae */ /* 0x000fe8000e121862 */
[----:B------:R-:W3:Y:S04]  /*f700*/  LDL.LU.64 R6, [R1+0x1d8] ;  /* 0x0001d80001067983 */ /* 0x000ee80000300a00 */
[----:B------:R-:W3:Y:S04]  /*f710*/  LDL.LU.64 R244, [R1+0x1b8] ;  /* 0x0001b80001f47983 */ /* 0x000ee80000300a00 */
[----:B------:R-:W3:Y:S04]  /*f720*/  LDL.LU.64 R236, [R1+0x198] ;  /* 0x0001980001ec7983 */ /* 0x000ee80000300a00 */
[----:B--2---:R-:W2:Y:S04]  /*f730*/  LDL.LU.64 R14, [R1+0x178] ;  /* 0x00017800010e7983 */ /* 0x004ea80000300a00 */
[----:B------:R-:W2:Y:S04]  /*f740*/  LDL.LU.64 R250, [R1+0x1d0] ;  /* 0x0001d00001fa7983 */ /* 0x000ea80000300a00 */
[----:B------:R-:W2:Y:S04]  /*f750*/  LDL.LU.64 R248, [R1+0x1c8] ;  /* 0x0001c80001f87983 */ /* 0x000ea80000300a00 */
[----:B------:R-:W2:Y:S04]  /*f760*/  LDL.LU.64 R246, [R1+0x1c0] ;  /* 0x0001c00001f67983 */ /* 0x000ea80000300a00 */
[----:B------:R-:W2:Y:S04]  /*f770*/  LDL.LU.64 R242, [R1+0x1b0] ;  /* 0x0001b00001f27983 */ /* 0x000ea80000300a00 */
[----:B------:R-:W2:Y:S04]  /*f780*/  LDL.LU.64 R240, [R1+0x1a8] ;  /* 0x0001a80001f07983 */ /* 0x000ea80000300a00 */
[----:B------:R-:W2:Y:S04]  /*f790*/  LDL.LU.64 R238, [R1+0x1a0] ;  /* 0x0001a00001ee7983 */ /* 0x000ea80000300a00 */
[----:B------:R-:W2:Y:S04]  /*f7a0*/  LDL.LU.64 R154, [R1+0x190] ;  /* 0x00019000019a7983 */ /* 0x000ea80000300a00 */
[----:B------:R-:W2:Y:S01]  /*f7b0*/  LDL.LU.64 R24, [R1+0x188] ;  /* 0x0001880001187983 */ /* 0x000ea20000300a00 */
[----:B------:R-:W-:-:S03]  /*f7c0*/  VIADD R157, R16, 0xffffff79 ;  /* 0xffffff79109d7836 */ /* 0x000fc60000000000 */
[----:B----4-:R-:W4:Y:S04]  /*f7d0*/  LDL.LU.64 R22, [R1+0x180] ;  /* 0x0001800001167983 */ /* 0x010f280000300a00 */
[----:B------:R-:W-:Y:S04]  /*f7e0*/  LDGSTS.E [R0+0x4800c], desc[UR34][R20.64], !P4 ;  /* 0x4800c00014007fae */ /* 0x000fe8000e121862 */
[----:B------:R1:W-:Y:S04]  /*f7f0*/  LDGSTS.E [R0+0x4c00c], desc[UR34][R18.64], !P4 ;  /* 0x4c00c00012007fae */ /* 0x0003e8000e121862 */
[----:B---3--:R-:W3:Y:S04]  /*f800*/  LDL.LU.64 R20, [R1+0x170] ;  /* 0x0001700001147983 */ /* 0x008ee80000300a00 */
[----:B------:R-:W3:Y:S04]  /*f810*/  LDL.LU.64 R18, [R1+0x168] ;  /* 0x0001680001127983 */ /* 0x000ee80000300a00 */
[----:B------:R-:W3:Y:S01]  /*f820*/  LDL.LU.64 R16, [R1+0x160] ;  /* 0x0001600001107983 */ /* 0x000ee20000300a00 */
[----:B------:R-:W-:Y:S01]  /*f830*/  VIADD R252, R252, 0xffffff7a ;  /* 0xffffff7afcfc7836 */ /* 0x000fe20000000000 */
[----:B------:R-:W-:Y:S01]  /*f840*/  ISETP.GE.U32.AND P0, PT, R12, 0x7fffff5c, PT ;  /* 0x7fffff5c0c00780c */ /* 0x000fe20003f06070 */
[----:B-1----:R-:W-:Y:S01]  /*f850*/  VIADD R0, R13, 0xffffff78 ;  /* 0xffffff780d007836 */ /* 0x002fe20000000000 */
[----:B------:R-:W-:Y:S01]  /*f860*/  ISETP.GE.U32.AND P2, PT, R157, 0x7fffff5a, PT ;  /* 0x7fffff5a9d00780c */ /* 0x000fe20003f46070 */
[----:B------:R-:W1:Y:S01]  /*f870*/  LDC R12, c[0x0][0x230] ;  /* 0x00008c00ff0c7b82 */ /* 0x000e620000000800 */
[----:B------:R-:W-:-:S02]  /*f880*/  ISETP.GE.U32.AND P1, PT, R252, 0x7fffff5b, PT ;  /* 0x7fffff5bfc00780c */ /* 0x000fc40003f26070 */
[----:B------:R-:W-:-:S05]  /*f890*/  ISETP.GE.U32.AND P3, PT, R0, 0x7fffff59, PT ;  /* 0x7fffff590000780c */ /* 0x000fca0003f66070 */
[----:B------:R-:W1:Y:S08]  /*f8a0*/  LDC R0, c[0x0][0x230] ;  /* 0x00008c00ff007b82 */ /* 0x000e700000000800 */
[----:B------:R-:W1:Y:S08]  /*f8b0*/  LDC R252, c[0x0][0x230] ;  /* 0x00008c00fffc7b82 */ /* 0x000e700000000800 */
[----:B------:R-:W1:Y:S01]  /*f8c0*/  LDC R157, c[0x0][0x230] ;  /* 0x00008c00ff9d7b82 */ /* 0x000e620000000800 */
[----:B------:R-:W-:-:S04]  /*f8d0*/  IMAD.WIDE R6, R2, 0x4, R6 ;  /* 0x0000000402067825 */ /* 0x000fc800078e0206 */
[C---:B------:R-:W-:Y:S01]  /*f8e0*/  IMAD.WIDE R244, R2.reuse, 0x4, R244 ;  /* 0x0000000402f47825 */ /* 0x040fe200078e02f4 */
[----:B------:R1:W-:Y:S03]  /*f8f0*/  STL.64 [R1+0xec8], R6 ;  /* 0x000ec80601007387 */ /* 0x0003e60000100a00 */
[C---:B------:R-:W-:Y:S01]  /*f900*/  IMAD.WIDE R236, R2.reuse, 0x4, R236 ;  /* 0x0000000402ec7825 */ /* 0x040fe200078e02ec */
[----:B------:R-:W-:Y:S03]  /*f910*/  STL.64 [R1+0xee8], R244 ;  /* 0x000ee8f401007387 */ /* 0x000fe60000100a00 */
[----:B--2---:R-:W-:-:S04]  /*f920*/  IMAD.WIDE R14, R2, 0x4, R14 ;  /* 0x00000004020e7825 */ /* 0x004fc800078e020e */
[C---:B------:R-:W-:Y:S01]  /*f930*/  IMAD.WIDE R250, R2.reuse, 0x4, R250 ;  /* 0x0000000402fa7825 */ /* 0x040fe200078e02fa */
[----:B------:R-:W-:Y:S03]  /*f940*/  STL.64 [R1+0xf08], R236 ;  /* 0x000f08ec01007387 */ /* 0x000fe60000100a00 */
        /* <DEDUP_REMOVED lines=9> */
[----:B------:R2:W-:Y:S03]  /*f9e0*/  STL.64 [R1+0xef0], R242 ;  /* 0x000ef0f201007387 */ /* 0x0005e60000100a00 */
[C---:B------:R-:W-:Y:S01]  /*f9f0*/  IMAD.WIDE R154, R2.reuse, 0x4, R154 ;  /* 0x00000004029a7825 */ /* 0x040fe200078e029a */
[----:B------:R-:W-:Y:S03]  /*fa00*/  LDGSTS.E [R3+0x40000], desc[UR34][R6.64], !P0 ;  /* 0x4000000006037fae */ /* 0x000fe6000c121862 */
[C---:B------:R-:W-:Y:S01]  /*fa10*/  IMAD.WIDE R24, R2.reuse, 0x4, R24 ;  /* 0x0000000402187825 */ /* 0x040fe200078e0218 */
[----:B------:R-:W-:Y:S03]  /*fa20*/  STL.64 [R1+0xef8], R240 ;  /* 0x000ef8f001007387 */ /* 0x000fe60000100a00 */
[C---:B----4-:R-:W-:Y:S01]  /*fa30*/  IMAD.WIDE R22, R2.reuse, 0x4, R22 ;  /* 0x0000000402167825 */ /* 0x050fe200078e0216 */
[----:B------:R-:W-:Y:S04]  /*fa40*/  LDGSTS.E [R3+0x44000], desc[UR34][R250.64], !P0 ;  /* 0x44000000fa037fae */ /* 0x000fe8000c121862 */
[----:B------:R-:W-:Y:S04]  /*fa50*/  STL.64 [R1+0xf00], R238 ;  /* 0x000f00ee01007387 */ /* 0x000fe80000100a00 */
[----:B------:R-:W-:Y:S04]  /*fa60*/  LDGSTS.E [R3+0x48000], desc[UR34][R248.64], !P0 ;  /* 0x48000000f8037fae */ /* 0x000fe8000c121862 */
[----:B------:R4:W-:Y:S01]  /*fa70*/  STL.64 [R1+0xf10], R154 ;  /* 0x000f109a01007387 */ /* 0x0009e20000100a00 */
[----:B---3--:R-:W-:-:S03]  /*fa80*/  IMAD.WIDE R20, R2, 0x4, R20 ;  /* 0x0000000402147825 */ /* 0x008fc600078e0214 */
[----:B------:R-:W-:Y:S01]  /*fa90*/  LDGSTS.E [R3+0x4c000], desc[UR34][R246.64], !P0 ;  /* 0x4c000000f6037fae */ /* 0x000fe2000c121862 */
[----:B------:R-:W-:-:S03]  /*faa0*/  IMAD.WIDE R18, R2, 0x4, R18 ;  /* 0x0000000402127825 */ /* 0x000fc600078e0212 */
[----:B------:R3:W-:Y:S01]  /*fab0*/  STL.64 [R1+0xf18], R24 ;  /* 0x000f181801007387 */ /* 0x0007e20000100a00 */
[----:B------:R-:W-:-:S03]  /*fac0*/  IMAD.WIDE R16, R2, 0x4, R16 ;  /* 0x0000000402107825 */ /* 0x000fc600078e0210 */
[----:B------:R-:W-:Y:S04]  /*fad0*/  LDGSTS.E [R3+0x40004], desc[UR34][R244.64], !P1 ;  /* 0x40004000f4037fae */ /* 0x000fe8000c921862 */
[----:B------:R3:W-:Y:S04]  /*fae0*/  STL.64 [R1+0xf20], R22 ;  /* 0x000f201601007387 */ /* 0x0007e80000100a00 */
[----:B------:R-:W-:Y:S04]  /*faf0*/  LDGSTS.E [R3+0x44004], desc[UR34][R242.64], !P1 ;  /* 0x44004000f2037fae */ /* 0x000fe8000c921862 */
[----:B-1----:R-:W3:Y:S04]  /*fb00*/  LDL.LU.64 R6, [R1+0x1490] ;  /* 0x0014900001067983 */ /* 0x002ee80000300a00 */
[----:B------:R-:W-:Y:S04]  /*fb10*/  LDGSTS.E [R3+0x48004], desc[UR34][R240.64], !P1 ;  /* 0x48004000f0037fae */ /* 0x000fe8000c921862 */
[----:B------:R1:W-:Y:S04]  /*fb20*/  STL.64 [R1+0xf30], R20 ;  /* 0x000f301401007387 */ /* 0x0003e80000100a00 */
[----:B------:R-:W-:Y:S04]  /*fb30*/  LDGSTS.E [R3+0x4c004], desc[UR34][R238.64], !P1 ;  /* 0x4c004000ee037fae */ /* 0x000fe8000c921862 */
[----:B------:R1:W-:Y:S04]  /*fb40*/  STL.64 [R1+0xf38], R18 ;  /* 0x000f381201007387 */ /* 0x0003e80000100a00 */
[----:B------:R-:W-:Y:S04]  /*fb50*/  LDGSTS.E [R3+0x40008], desc[UR34][R236.64], !P2 ;  /* 0x40008000ec037fae */ /* 0x000fe8000d121862 */
[----:B------:R1:W-:Y:S04]  /*fb60*/  STL.64 [R1+0xf40], R16 ;  /* 0x000f401001007387 */ /* 0x0003e80000100a00 */
[----:B------:R-:W-:Y:S04]  /*fb70*/  LDGSTS.E [R3+0x44008], desc[UR34][R154.64], !P2 ;  /* 0x440080009a037fae */ /* 0x000fe8000d121862 */
[----:B------:R-:W-:Y:S04]  /*fb80*/  LDGSTS.E [R3+0x48008], desc[UR34][R24.64], !P2 ;  /* 0x4800800018037fae */ /* 0x000fe8000d121862 */
[----:B--2---:R-:W2:Y:S04]  /*fb90*/  LDL.LU.64 R250, [R1+0x158] ;  /* 0x0001580001fa7983 */ /* 0x004ea80000300a00 */
[----:B------:R-:W-:Y:S04]  /*fba0*/  LDGSTS.E [R3+0x4c008], desc[UR34][R22.64], !P2 ;  /* 0x4c00800016037fae */ /* 0x000fe8000d121862 */
[----:B------:R-:W2:Y:S04]  /*fbb0*/  LDL.LU.64 R242, [R1+0x138] ;  /* 0x0001380001f27983 */ /* 0x000ea80000300a00 */
[----:B------:R-:W-:Y:S04]  /*fbc0*/  LDGSTS.E [R3+0x4000c], desc[UR34][R14.64], !P3 ;  /* 0x4000c0000e037fae */ /* 0x000fe8000d921862 */
[----:B----4-:R-:W4:Y:S04]  /*fbd0*/  LDL.LU.64 R154, [R1+0x118] ;  /* 0x00011800019a7983 */ /* 0x010f280000300a00 */
[----:B------:R-:W-:Y:S04]  /*fbe0*/  LDGSTS.E [R3+0x4400c], desc[UR34][R20.64], !P3 ;  /* 0x4400c00014037fae */ /* 0x000fe8000d921862 */
[----:B------:R-:W4:Y:S04]  /*fbf0*/  LDL.LU.64 R14, [R1+0xf8] ;  /* 0x0000f800010e7983 */ /* 0x000f280000300a00 */
[----:B------:R-:W4:Y:S04]  /*fc00*/  LDL.LU.64 R248, [R1+0x150] ;  /* 0x0001500001f87983 */ /* 0x000f280000300a00 */
[----:B------:R-:W4:Y:S04]  /*fc10*/  LDL.LU.64 R246, [R1+0x148] ;  /* 0x0001480001f67983 */ /* 0x000f280000300a00 */
[----:B------:R-:W4:Y:S04]  /*fc20*/  LDL.LU.64 R244, [R1+0x140] ;  /* 0x0001400001f47983 */ /* 0x000f280000300a00 */
[----:B------:R-:W4:Y:S04]  /*fc30*/  LDL.LU.64 R240, [R1+0x130] ;  /* 0x0001300001f07983 */ /* 0x000f280000300a00 */
[----:B------:R-:W4:Y:S04]  /*fc40*/  LDL.LU.64 R238, [R1+0x128] ;  /* 0x0001280001ee7983 */ /* 0x000f280000300a00 */
[----:B------:R-:W4:Y:S04]  /*fc50*/  LDL.LU.64 R236, [R1+0x120] ;  /* 0x0001200001ec7983 */ /* 0x000f280000300a00 */
[----:B---3--:R-:W3:Y:S04]  /*fc60*/  LDL.LU.64 R24, [R1+0x110] ;  /* 0x0001100001187983 */ /* 0x008ee80000300a00 */
[----:B------:R-:W-:Y:S04]  /*fc70*/  LDGSTS.E [R3+0x4800c], desc[UR34][R18.64], !P3 ;  /* 0x4800c00012037fae */ /* 0x000fe8000d921862 */
[----:B------:R-:W3:Y:S04]  /*fc80*/  LDL.LU.64 R22, [R1+0x108] ;  /* 0x0001080001167983 */ /* 0x000ee80000300a00 */
[----:B------:R1:W-:Y:S04]  /*fc90*/  LDGSTS.E [R3+0x4c00c], desc[UR34][R16.64], !P3 ;  /* 0x4c00c00010037fae */ /* 0x0003e8000d921862 */
[----:B-1----:R-:W3:Y:S04]  /*fca0*/  LDL.LU.64 R20, [R1+0x100] ;  /* 0x0001000001147983 */ /* 0x002ee80000300a00 */
[----:B------:R-:W3:Y:S01]  /*fcb0*/  LDL.LU.64 R18, [R1+0xf0] ;  /* 0x0000f00001127983 */ /* 0x000ee20000300a00 */
[----:B------:R-:W-:-:S03]  /*fcc0*/  VIADD R3, R0, 0xffffff75 ;  /* 0xffffff7500037836 */ /* 0x000fc60000000000 */
[----:B------:R-:W3:Y:S01]  /*fcd0*/  LDL.LU.64 R16, [R1+0xe8] ;  /* 0x0000e80001107983 */ /* 0x000ee20000300a00 */
[----:B------:R-:W-:-:S03]  /*fce0*/  VIADD R0, R12, 0xffffff74 ;  /* 0xffffff740c007836 */ /* 0x000fc60000000000 */
[----:B------:R-:W3:Y:S01]  /*fcf0*/  LDL.LU.64 R12, [R1+0xe0] ;  /* 0x0000e000010c7983 */ /* 0x000ee20000300a00 */
[----:B------:R-:W-:Y:S02]  /*fd00*/  VIADD R252, R252, 0xffffff77 ;  /* 0xffffff77fcfc7836 */ /* 0x000fe40000000000 */
[----:B------:R-:W-:-:S03]  /*fd10*/  VIADD R157, R157, 0xffffff76 ;  /* 0xffffff769d9d7836 */ /* 0x000fc60000000000 */
[----:B------:R-:W-:Y:S02]  /*fd20*/  ISETP.GE.U32.AND P0, PT, R252, 0x7fffff58, PT ;  /* 0x7fffff58fc00780c */ /* 0x000fe40003f06070 */
[----:B------:R-:W-:Y:S01]  /*fd30*/  ISETP.GE.U32.AND P1, PT, R157, 0x7fffff57, PT ;  /* 0x7fffff579d00780c */ /* 0x000fe20003f26070 */
[----:B------:R-:W1:Y:S01]  /*fd40*/  LDC R252, c[0x0][0x230] ;  /* 0x00008c00fffc7b82 */ /* 0x000e620000000800 */
[----:B------:R-:W-:Y:S02]  /*fd50*/  ISETP.GE.U32.AND P2, PT, R3, 0x7fffff56, PT ;  /* 0x7fffff560300780c */ /* 0x000fe40003f46070 */
[----:B------:R-:W-:-:S05]  /*fd60*/  ISETP.GE.U32.AND P3, PT, R0, 0x7fffff55, PT ;  /* 0x7fffff550000780c */ /* 0x000fca0003f66070 */
[----:B------:R-:W1:Y:S08]  /*fd70*/  LDC R157, c[0x0][0x230] ;  /* 0x00008c00ff9d7b82 */ /* 0x000e700000000800 */
[----:B------:R-:W1:Y:S01]  /*fd80*/  LDC R3, c[0x0][0x230] ;  /* 0x00008c00ff037b82 */ /* 0x000e620000000800 */
[----:B--2---:R-:W-:-:S07]  /*fd90*/  IMAD.WIDE R250, R2, 0x4, R250 ;  /* 0x0000000402fa7825 */ /* 0x004fce00078e02fa */
[----:B------:R-:W2:Y:S01]  /*fda0*/  LDC R0, c[0x0][0x230] ;  /* 0x00008c00ff007b82 */ /* 0x000ea20000000800 */
[C---:B------:R-:W-:Y:S01]  /*fdb0*/  IMAD.WIDE R242, R2.reuse, 0x4, R242 ;  /* 0x0000000402f27825 */ /* 0x040fe200078e02f2 */
[----:B------:R-:W-:Y:S03]  /*fdc0*/  STL.64 [R1+0xf48], R250 ;  /* 0x000f48fa01007387 */ /* 0x000fe60000100a00 */
[C---:B----4-:R-:W-:Y:S01]  /*fdd0*/  IMAD.WIDE R154, R2.reuse, 0x4, R154 ;  /* 0x00000004029a7825 */ /* 0x050fe200078e029a */
[----:B------:R-:W-:Y:S04]  /*fde0*/  STL.64 [R1+0xf68], R242 ;  /* 0x000f68f201007387 */ /* 0x000fe80000100a00 */
[----:B------:R-:W-:Y:S01]  /*fdf0*/  STL.64 [R1+0xf88], R154 ;  /* 0x000f889a01007387 */ /* 0x000fe20000100a00 */
[----:B------:R-:W-:-:S03]  /*fe00*/  IMAD.WIDE R14, R2, 0x4, R14 ;  /* 0x00000004020e7825 */ /* 0x000fc600078e020e */
[----:B------:R-:W-:Y:S01]  /*fe10*/  LDGSTS.E [R5+0x40000], desc[UR34][R250.64], !P0 ;  /* 0x40000000fa057fae */ /* 0x000fe2000c121862 */
[----:B------:R-:W-:-:S04]  /*fe20*/  IMAD.WIDE R248, R2, 0x4, R248 ;  /* 0x0000000402f87825 */ /* 0x000fc800078e02f8 */
        /* <DEDUP_REMOVED lines=9> */
[----:B------:R-:W-:Y:S03]  /*fec0*/  STL.64 [R1+0xf70], R240 ;  /* 0x000f70f001007387 */ /* 0x000fe60000100a00 */
[C---:B---3--:R-:W-:Y:S01]  /*fed0*/  IMAD.WIDE R24, R2.reuse, 0x4, R24 ;  /* 0x0000000402187825 */ /* 0x048fe200078e0218 */
[----:B------:R-:W-:Y:S04]  /*fee0*/  LDGSTS.E [R5+0x44000], desc[UR34][R248.64], !P0 ;  /* 0x44000000f8057fae */ /* 0x000fe8000c121862 */
[----:B------:R3:W-:Y:S01]  /*fef0*/  STL.64 [R1+0xf78], R238 ;  /* 0x000f78ee01007387 */ /* 0x0007e20000100a00 */
[----:B------:R-:W-:-:S03]  /*ff00*/  IMAD.WIDE R22, R2, 0x4, R22 ;  /* 0x0000000402167825 */ /* 0x000fc600078e0216 */
[----:B------:R-:W-:Y:S04]  /*ff10*/  LDGSTS.E [R5+0x48000], desc[UR34][R246.64], !P0 ;  /* 0x48000000f6057fae */ /* 0x000fe8000c121862 */
[----:B------:R-:W-:Y:S01]  /*ff20*/  STL.64 [R1+0xf80], R236 ;  /* 0x000f80ec01007387 */ /* 0x000fe20000100a00 */
[----:B------:R-:W-:-:S03]  /*ff30*/  IMAD.WIDE R20, R2, 0x4, R20 ;  /* 0x0000000402147825 */ /* 0x000fc600078e0214 */
[----:B------:R-:W-:Y:S01]  /*ff40*/  LDGSTS.E [R5+0x4c000], desc[UR34][R244.64], !P0 ;  /* 0x4c000000f4057fae */ /* 0x000fe2000c121862 */
[----:B------:R-:W-:-:S03]  /*ff50*/  IMAD.WIDE R18, R2, 0x4, R18 ;  /* 0x0000000402127825 */ /* 0x000fc600078e0212 */
[----:B------:R-:W-:Y:S01]  /*ff60*/  STL.64 [R1+0xf90], R24 ;  /* 0x000f901801007387 */ /* 0x000fe20000100a00 */
[----:B------:R-:W-:-:S03]  /*ff70*/  IMAD.WIDE R16, R2, 0x4, R16 ;  /* 0x0000000402107825 */ /* 0x000fc600078e0210 */
[----:B------:R-:W-:Y:S01]  /*ff80*/  LDGSTS.E [R5+0x40004], desc[UR34][R242.64], !P1 ;  /* 0x40004000f2057fae */ /* 0x000fe2000c921862 */
[----:B------:R-:W-:-:S03]  /*ff90*/  IMAD.WIDE R12, R2, 0x4, R12 ;  /* 0x00000004020c7825 */ /* 0x000fc600078e020c */
[----:B------:R-:W-:Y:S04]  /*ffa0*/  STL.64 [R1+0xf98], R22 ;  /* 0x000f981601007387 */ /* 0x000fe80000100a00 */
[----:B------:R-:W-:Y:S04]  /*ffb0*/  LDGSTS.E [R5+0x44004], desc[UR34][R240.64], !P1 ;  /* 0x44004000f0057fae */ /* 0x000fe8000c921862 */
[----:B------:R-:W-:Y:S04]  /*ffc0*/  STL.64 [R1+0xfa0], R20 ;  /* 0x000fa01401007387 */ /* 0x000fe80000100a00 */
[----:B------:R-:W-:Y:S04]  /*ffd0*/  LDGSTS.E [R5+0x48004], desc[UR34][R238.64], !P1 ;  /* 0x48004000ee057fae */ /* 0x000fe8000c921862 */
[----:B------:R-:W-:Y:S04]  /*ffe0*/  STL.64 [R1+0xfb0], R18 ;  /* 0x000fb01201007387 */ /* 0x000fe80000100a00 */
[----:B------:R-:W-:Y:S04]  /*fff0*/  LDGSTS.E [R5+0x4c004], desc[UR34][R236.64], !P1 ;  /* 0x4c004000ec057fae */ /* 0x000fe8000c921862 */
[----:B------:R1:W-:Y:S04]  /*10000*/  STL.64 [R1+0xfb8], R16 ;  /* 0x000fb81001007387 */ /* 0x0003e80000100a00 */
[----:B------:R-:W-:Y:S04]  /*10010*/  LDGSTS.E [R5+0x40008], desc[UR34][R154.64], !P2 ;  /* 0x400080009a057fae */ /* 0x000fe8000d121862 */
[----:B------:R2:W-:Y:S04]  /*10020*/  STL.64 [R1+0xfc0], R12 ;  /* 0x000fc00c01007387 */ /* 0x0005e80000100a00 */
[----:B------:R-:W-:Y:S04]  /*10030*/  LDGSTS.E [R5+0x44008], desc[UR34][R24.64], !P2 ;  /* 0x4400800018057fae */ /* 0x000fe8000d121862 */
[----:B------:R-:W-:Y:S04]  /*10040*/  LDGSTS.E [R5+0x48008], desc[UR34][R22.64], !P2 ;  /* 0x4800800016057fae */ /* 0x000fe8000d121862 */
[----:B----4-:R-:W4:Y:S04]  /*10050*/  LDL.LU.64 R244, [R1+0xd8] ;  /* 0x0000d80001f47983 */ /* 0x010f280000300a00 */
[----:B------:R-:W-:Y:S04]  /*10060*/  LDGSTS.E [R5+0x4c008], desc[UR34][R20.64], !P2 ;  /* 0x4c00800014057fae */ /* 0x000fe8000d121862 */
[----:B---3--:R-:W3:Y:S04]  /*10070*/  LDL.LU.64 R238, [R1+0xb8] ;  /* 0x0000b80001ee7983 */ /* 0x008ee80000300a00 */
[----:B------:R-:W-:Y:S04]  /*10080*/  LDGSTS.E [R5+0x4000c], desc[UR34][R14.64], !P3 ;  /* 0x4000c0000e057fae */ /* 0x000fe8000d921862 */
[----:B------:R-:W3:Y:S04]  /*10090*/  LDL.LU.64 R242, [R1+0x98] ;  /* 0x0000980001f27983 */ /* 0x000ee80000300a00 */
[----:B------:R-:W-:Y:S04]  /*100a0*/  LDGSTS.E [R5+0x4400c], desc[UR34][R18.64], !P3 ;  /* 0x4400c00012057fae */ /* 0x000fe8000d921862 */
[----:B------:R-:W3:Y:S04]  /*100b0*/  LDL.LU.64 R14, [R1+0x78] ;  /* 0x00007800010e7983 */ /* 0x000ee80000300a00 */
[----:B------:R-:W3:Y:S04]  /*100c0*/  LDL.LU.64 R246, [R1+0xd0] ;  /* 0x0000d00001f67983 */ /* 0x000ee80000300a00 */
[----:B------:R-:W3:Y:S04]  /*100d0*/  LDL.LU.64 R248, [R1+0xc8] ;  /* 0x0000c80001f87983 */ /* 0x000ee80000300a00 */
[----:B------:R-:W-:Y:S04]  /*100e0*/  LDGSTS.E [R5+0x4800c], desc[UR34][R16.64], !P3 ;  /* 0x4800c00010057fae */ /* 0x000fe8000d921862 */
[----:B------:R-:W3:Y:S04]  /*100f0*/  LDL.LU.64 R250, [R1+0xc0] ;  /* 0x0000c00001fa7983 */ /* 0x000ee80000300a00 */
[----:B------:R2:W-:Y:S04]  /*10100*/  LDGSTS.E [R5+0x4c00c], desc[UR34][R12.64], !P3 ;  /* 0x4c00c0000c057fae */ /* 0x0005e8000d921862 */
[----:B-1----:R-:W3:Y:S04]  /*10110*/  LDL.LU.64 R16, [R1+0xb0] ;  /* 0x0000b00001107983 */ /* 0x002ee80000300a00 */
[----:B------:R-:W3:Y:S04]  /*10120*/  LDL.LU.64 R22, [R1+0xa8] ;  /* 0x0000a80001167983 */ /* 0x000ee80000300a00 */
[----:B------:R-:W3:Y:S01]  /*10130*/  LDL.LU.64 R154, [R1+0xa0] ;  /* 0x0000a000019a7983 */ /* 0x000ee20000300a00 */
[----:B------:R-:W-:Y:S01]  /*10140*/  VIADD R252, R252, 0xffffff73 ;  /* 0xffffff73fcfc7836 */ /* 0x000fe20000000000 */
[----:B--2---:R-:W1:Y:S02]  /*10150*/  LDC R5, c[0x0][0x230] ;  /* 0x00008c00ff057b82 */ /* 0x004e640000000800 */
[----:B------:R-:W2:Y:S04]  /*10160*/  LDL.LU.64 R240, [R1+0x90] ;  /* 0x0000900001f07983 */ /* 0x000ea80000300a00 */
[----:B------:R-:W2:Y:S04]  /*10170*/  LDL.LU.64 R20, [R1+0x88] ;  /* 0x0000880001147983 */ /* 0x000ea80000300a00 */
[----:B------:R-:W2:Y:S04]  /*10180*/  LDL.LU.64 R18, [R1+0x80] ;  /* 0x0000800001127983 */ /* 0x000ea80000300a00 */
[----:B------:R-:W2:Y:S04]  /*10190*/  LDL.LU.64 R12, [R1+0x70] ;  /* 0x00007000010c7983 */ /* 0x000ea80000300a00 */
[----:B------:R-:W2:Y:S04]  /*101a0*/  LDL.LU.64 R236, [R1+0x68] ;  /* 0x0000680001ec7983 */ /* 0x000ea80000300a00 */
[----:B------:R-:W2:Y:S01]  /*101b0*/  LDL.LU.64 R24, [R1+0x60] ;  /* 0x0000600001187983 */ /* 0x000ea20000300a00 */
[----:B------:R-:W-:Y:S01]  /*101c0*/  ISETP.GE.U32.AND P0, PT, R252, 0x7fffff54, PT ;  /* 0x7fffff54fc00780c */ /* 0x000fe20003f06070 */
[----:B------:R-:W-:-:S05]  /*101d0*/  VIADD R157, R157, 0xffffff72 ;  /* 0xffffff729d9d7836 */ /* 0x000fca0000000000 */
[----:B------:R-:W-:Y:S01]  /*101e0*/  ISETP.GE.U32.AND P1, PT, R157, 0x7fffff53, PT ;  /* 0x7fffff539d00780c */ /* 0x000fe20003f26070 */
[----:B------:R-:W-:Y:S01]  /*101f0*/  VIADD R3, R3, 0xffffff71 ;  /* 0xffffff7103037836 */ /* 0x000fe20000000000 */
[----:B------:R-:W1:Y:S01]  /*10200*/  LDC R157, c[0x0][0x230] ;  /* 0x00008c00ff9d7b82 */ /* 0x000e620000000800 */
[----:B----4-:R-:W-:-:S04]  /*10210*/  IMAD.WIDE R244, R2, 0x4, R244 ;  /* 0x0000000402f47825 */ /* 0x010fc800078e02f4 */
[C---:B---3--:R-:W-:Y:S01]  /*10220*/  IMAD.WIDE R238, R2.reuse, 0x4, R238 ;  /* 0x0000000402ee7825 */ /* 0x048fe200078e02ee */
[----:B------:R3:W-:Y:S03]  /*10230*/  STL.64 [R1+0xfc8], R244 ;  /* 0x000fc8f401007387 */ /* 0x0007e60000100a00 */
[C---:B------:R-:W-:Y:S01]  /*10240*/  IMAD.WIDE R242, R2.reuse, 0x4, R242 ;  /* 0x0000000402f27825 */ /* 0x040fe200078e02f2 */
[----:B------:R-:W-:Y:S04]  /*10250*/  STL.64 [R1+0xfe8], R238 ;  /* 0x000fe8ee01007387 */ /* 0x000fe80000100a00 */
[----:B------:R-:W-:Y:S01]  /*10260*/  STL.64 [R1+0x1008], R242 ;  /* 0x001008f201007387 */ /* 0x000fe20000100a00 */
[----:B------:R-:W-:-:S03]  /*10270*/  IMAD.WIDE R14, R2, 0x4, R14 ;  /* 0x00000004020e7825 */ /* 0x000fc600078e020e */
[----:B------:R-:W-:Y:S01]  /*10280*/  LDGSTS.E [R6+0x40000], desc[UR34][R244.64], !P0 ;  /* 0x40000000f4067fae */ /* 0x000fe2000c121862 */
[----:B------:R-:W-:-:S04]  /*10290*/  IMAD.WIDE R246, R2, 0x4, R246 ;  /* 0x0000000402f67825 */ /* 0x000fc800078e02f6 */
[C---:B------:R-:W-:Y:S01]  /*102a0*/  IMAD.WIDE R248, R2.reuse, 0x4, R248 ;  /* 0x0000000402f87825 */ /* 0x040fe200078e02f8 */
[----:B------:R4:W-:Y:S04]  /*102b0*/  STL.64 [R1+0xfd0], R246 ;  /* 0x000fd0f601007387 */ /* 0x0009e80000100a00 */
[----:B------:R-:W-:Y:S01]  /*102c0*/  STL.64 [R1+0x1028], R14 ;  /* 0x0010280e01007387 */ /* 0x000fe20000100a00 */
[----:B------:R-:W-:-:S03]  /*102d0*/  IMAD.WIDE R250, R2, 0x4, R250 ;  /* 0x0000000402fa7825 */ /* 0x000fc600078e02fa */
[----:B------:R1:W-:Y:S01]  /*102e0*/  STL.64 [R1+0xfd8], R248 ;  /* 0x000fd8f801007387 */ /* 0x0003e20000100a00 */
[----:B------:R-:W-:-:S03]  /*102f0*/  IMAD.WIDE R16, R2, 0x4, R16 ;  /* 0x0000000402107825 */ /* 0x000fc600078e0210 */
[----:B------:R1:W-:Y:S01]  /*10300*/  STL.64 [R1+0xfe0], R250 ;  /* 0x000fe0fa01007387 */ /* 0x0003e20000100a00 */
[----:B------:R-:W-:-:S03]  /*10310*/  IMAD.WIDE R22, R2, 0x4, R22 ;  /* 0x0000000402167825 */ /* 0x000fc600078e0216 */
[----:B------:R1:W-:Y:S01]  /*10320*/  STL.64 [R1+0xff0], R16 ;  /* 0x000ff01001007387 */ /* 0x0003e20000100a00 */
[----:B------:R-:W-:-:S03]  /*10330*/  IMAD.WIDE R154, R2, 0x4, R154 ;  /* 0x00000004029a7825 */ /* 0x000fc600078e029a */
[----:B------:R1:W-:Y:S01]  /*10340*/  STL.64 [R1+0xff8], R22 ;  /* 0x000ff81601007387 */ /* 0x0003e20000100a00 */
[----:B--2---:R-:W-:-:S03]  /*10350*/  IMAD.WIDE R240, R2, 0x4, R240 ;  /* 0x0000000402f07825 */ /* 0x004fc600078e02f0 */
[----:B------:R2:W-:Y:S01]  /*10360*/  STL.64 [R1+0x1000], R154 ;  /* 0x0010009a01007387 */ /* 0x0005e20000100a00 */
[----:B------:R-:W-:-:S03]  /*10370*/  IMAD.WIDE R20, R2, 0x4, R20 ;  /* 0x0000000402147825 */ /* 0x000fc600078e0214 */
[----:B------:R-:W-:Y:S01]  /*10380*/  STL.64 [R1+0x1010], R240 ;  /* 0x001010f001007387 */ /* 0x000fe20000100a00 */
[----:B------:R-:W-:-:S03]  /*10390*/  IMAD.WIDE R18, R2, 0x4, R18 ;  /* 0x0000000402127825 */ /* 0x000fc600078e0212 */
[----:B------:R2:W-:Y:S01]  /*103a0*/  STL.64 [R1+0x1018], R20 ;  /* 0x0010181401007387 */ /* 0x0005e20000100a00 */
[----:B------:R-:W-:-:S03]  /*103b0*/  IMAD.WIDE R12, R2, 0x4, R12 ;  /* 0x00000004020c7825 */ /* 0x000fc600078e020c */
[----:B------:R2:W-:Y:S01]  /*103c0*/  STL.64 [R1+0x1020], R18 ;  /* 0x0010201201007387 */ /* 0x0005e20000100a00 */
[----:B------:R-:W-:-:S03]  /*103d0*/  IMAD.WIDE R236, R2, 0x4, R236 ;  /* 0x0000000402ec7825 */ /* 0x000fc600078e02ec */
[----:B---3--:R-:W3:Y:S01]  /*103e0*/  LDL.LU.64 R244, [R1+0x1488] ;  /* 0x0014880001f47983 */ /* 0x008ee20000300a00 */
[----:B------:R-:W-:-:S03]  /*103f0*/  IMAD.WIDE R24, R2, 0x4, R24 ;  /* 0x0000000402187825 */ /* 0x000fc600078e0218 */
[----:B------:R2:W-:Y:S04]  /*10400*/  STL.64 [R1+0x1030], R12 ;  /* 0x0010300c01007387 */ /* 0x0005e80000100a00 */
[----:B------:R-:W-:Y:S04]  /*10410*/  LDGSTS.E [R6+0x44000], desc[UR34][R246.64], !P0 ;  /* 0x44000000f6067fae */ /* 0x000fe8000c121862 */
[----:B------:R-:W-:Y:S04]  /*10420*/  LDGSTS.E [R6+0x48000], desc[UR34][R248.64], !P0 ;  /* 0x48000000f8067fae */ /* 0x000fe8000c121862 */
[----:B------:R-:W-:Y:S04]  /*10430*/  LDGSTS.E [R6+0x4c000], desc[UR34][R250.64], !P0 ;  /* 0x4c000000fa067fae */ /* 0x000fe8000c121862 */
[----:B----4-:R-:W4:Y:S04]  /*10440*/  LDL.LU.64 R246, [R1+0x1480] ;  /* 0x0014800001f67983 */ /* 0x010f280000300a00 */
[----:B------:R2:W-:Y:S04]  /*10450*/  STL.64 [R1+0x1038], R236 ;  /* 0x001038ec01007387 */ /* 0x0005e80000100a00 */
[----:B-1----:R-:W3:Y:S04]  /*10460*/  LDL.LU.64 R248, [R1+0x1478] ;  /* 0x0014780001f87983 */ /* 0x002ee80000300a00 */
[----:B------:R1:W-:Y:S04]  /*10470*/  STL.64 [R1+0x1040], R24 ;  /* 0x0010401801007387 */ /* 0x0003e80000100a00 */
[----:B------:R-:W-:Y:S04]  /*10480*/  LDGSTS.E [R6+0x40004], desc[UR34][R238.64], !P1 ;  /* 0x40004000ee067fae */ /* 0x000fe8000c921862 */
[----:B------:R-:W4:Y:S04]  /*10490*/  LDL.LU.64 R250, [R1+0x1470] ;  /* 0x0014700001fa7983 */ /* 0x000f280000300a00 */
[----:B------:R-:W-:Y:S04]  /*104a0*/  LDGSTS.E [R6+0x44004], desc[UR34][R16.64], !P1 ;  /* 0x4400400010067fae */ /* 0x000fe8000c921862 */
[----:B------:R1:W-:Y:S04]  /*104b0*/  LDGSTS.E [R6+0x48004], desc[UR34][R22.64], !P1 ;  /* 0x4800400016067fae */ /* 0x0003e8000c921862 */
[----:B------:R-:W-:Y:S04]  /*104c0*/  LDGSTS.E [R6+0x4c004], desc[UR34][R154.64], !P1 ;  /* 0x4c0040009a067fae */ /* 0x000fe8000c921862 */
[----:B------:R-:W3:Y:S04]  /*104d0*/  LDL.LU.64 R16, [R1+0x58] ;  /* 0x0000580001107983 */ /* 0x000ee80000300a00 */
[----:B------:R-:W4:Y:S04]  /*104e0*/  LDL.LU.64 R238, [R1+0x38] ;  /* 0x0000380001ee7983 */ /* 0x000f280000300a00 */
[----:B------:R-:W1:Y:S04]  /*104f0*/  LDL.LU.64 R22, [R1+0x1468] ;  /* 0x0014680001167983 */ /* 0x000e680000300a00 */
[----:B--2---:R-:W2:Y:S01]  /*10500*/  LDL.LU.64 R154, [R1+0x1460] ;  /* 0x00146000019a7983 */ /* 0x004ea20000300a00 */
[----:B------:R-:W-:Y:S01]  /*10510*/  VIADD R0, R0, 0xffffff70 ;  /* 0xffffff7000007836 */ /* 0x000fe20000000000 */
[----:B------:R-:W-:-:S02]  /*10520*/  ISETP.GE.U32.AND P2, PT, R3, 0x7fffff52, PT ;  /* 0x7fffff520300780c */ /* 0x000fc40003f46070 */
[----:B------:R-:W3:Y:S02]  /*10530*/  LDC R3, c[0x0][0x230] ;  /* 0x00008c00ff037b82 */ /* 0x000ee40000000800 */
[----:B------:R-:W-:Y:S01]  /*10540*/  ISETP.GE.U32.AND P3, PT, R0, 0x7fffff51, PT ;  /* 0x7fffff510000780c */ /* 0x000fe20003f66070 */
[----:B------:R-:W-:-:S08]  /*10550*/  VIADD R157, R157, 0xffffff6f ;  /* 0xffffff6f9d9d7836 */ /* 0x000fd00000000000 */
[----:B------:R-:W-:Y:S01]  /*10560*/  LDGSTS.E [R6+0x40008], desc[UR34][R242.64], !P2 ;  /* 0x40008000f2067fae */ /* 0x000fe2000d121862 */
[----:B------:R-:W-:Y:S01]  /*10570*/  VIADD R5, R5, 0xffffff6e ;  /* 0xffffff6e05057836 */ /* 0x000fe20000000000 */
[----:B------:R-:W2:Y:S02]  /*10580*/  LDC R0, c[0x0][0x230] ;  /* 0x00008c00ff007b82 */ /* 0x000ea40000000800 */
[----:B------:R-:W-:Y:S04]  /*10590*/  LDGSTS.E [R6+0x44008], desc[UR34][R240.64], !P2 ;  /* 0x44008000f0067fae */ /* 0x000fe8000d121862 */
[----:B------:R-:W-:Y:S04]  /*105a0*/  LDGSTS.E [R6+0x48008], desc[UR34][R20.64], !P2 ;  /* 0x4800800014067fae */ /* 0x000fe8000d121862 */
[----:B------:R-:W-:Y:S04]  /*105b0*/  LDGSTS.E [R6+0x4c008], desc[UR34][R18.64], !P2 ;  /* 0x4c00800012067fae */ /* 0x000fe8000d121862 */
[----:B------:R-:W-:Y:S04]  /*105c0*/  LDGSTS.E [R6+0x4000c], desc[UR34][R14.64], !P3 ;  /* 0x4000c0000e067fae */ /* 0x000fe8000d921862 */
[----:B------:R-:W2:Y:S04]  /*105d0*/  LDL.LU.64 R20, [R1+0x48] ;  /* 0x0000480001147983 */ /* 0x000ea80000300a00 */
[----:B------:R-:W-:Y:S04]  /*105e0*/  LDGSTS.E [R6+0x4400c], desc[UR34][R12.64], !P3 ;  /* 0x4400c0000c067fae */ /* 0x000fe8000d921862 */
[----:B------:R-:W2:Y:S04]  /*105f0*/  LDL.LU.64 R18, [R1+0x40] ;  /* 0x0000400001127983 */ /* 0x000ea80000300a00 */
[----:B------:R-:W-:Y:S04]  /*10600*/  LDGSTS.E [R6+0x4800c], desc[UR34][R236.64], !P3 ;  /* 0x4800c000ec067fae */ /* 0x000fe8000d921862 */
[----:B------:R-:W2:Y:S04]  /*10610*/  LDL.LU.64 R14, [R1+0x30] ;  /* 0x00003000010e7983 */ /* 0x000ea80000300a00 */
[----:B------:R1:W-:Y:S04]  /*10620*/  LDGSTS.E [R6+0x4c00c], desc[UR34][R24.64], !P3 ;  /* 0x4c00c00018067fae */ /* 0x0003e8000d921862 */
[----:B------:R-:W2:Y:S04]  /*10630*/  LDL.LU.64 R12, [R1+0x28] ;  /* 0x00002800010c7983 */ /* 0x000ea80000300a00 */
[----:B------:R-:W2:Y:S04]  /*10640*/  LDL.LU.64 R236, [R1+0x20] ;  /* 0x0000200001ec7983 */ /* 0x000ea80000300a00 */
[----:B------:R-:W2:Y:S01]  /*10650*/  LDL.LU.64 R240, [R1+0x10] ;  /* 0x0000100001f07983 */ /* 0x000ea20000300a00 */
[----:B------:R-:W-:Y:S01]  /*10660*/  ISETP.GE.U32.AND P0, PT, R157, 0x7fffff50, PT ;  /* 0x7fffff509d00780c */ /* 0x000fe20003f06070 */
[----:B---3--:R-:W-:Y:S01]  /*10670*/  VIADD R3, R3, 0xffffff6d ;  /* 0xffffff6d03037836 */ /* 0x008fe20000000000 */
[----:B------:R-:W-:Y:S01]  /*10680*/  ISETP.GE.U32.AND P1, PT, R5, 0x7fffff4f, PT ;  /* 0x7fffff4f0500780c */ /* 0x000fe20003f26070 */
[----:B------:R-:W3:Y:S01]  /*10690*/  LDL.LU.64 R242, [R1+0x8] ;  /* 0x0000080001f27983 */ /* 0x000ee20000300a00 */
[----:B------:R-:W3:Y:S01]  /*106a0*/  LDC R5, c[0x0][0x230] ;  /* 0x00008c00ff057b82 */ /* 0x000ee20000000800 */
[----:B-1----:R-:W-:-:S07]  /*106b0*/  IMAD.WIDE R22, R2, 0x4, R22 ;  /* 0x0000000402167825 */ /* 0x002fce00078e0216 */
[----:B------:R-:W1:Y:S01]  /*106c0*/  LDC R6, c[0x0][0x230] ;  /* 0x00008c00ff067b82 */ /* 0x000e620000000800 */
[----:B------:R-:W-:-:S04]  /*106d0*/  IMAD.WIDE R24, R2, 0x4, R16 ;  /* 0x0000000402187825 */ /* 0x000fc800078e0210 */
[C---:B----4-:R-:W-:Y:S01]  /*106e0*/  IMAD.WIDE R16, R2.reuse, 0x4, R238 ;  /* 0x0000000402107825 */ /* 0x050fe200078e02ee */
[----:B------:R-:W-:Y:S01]  /*106f0*/  ISETP.GE.U32.AND P2, PT, R3, 0x7fffff4e, PT ;  /* 0x7fffff4e0300780c */ /* 0x000fe20003f46070 */
[----:B------:R-:W-:Y:S01]  /*10700*/  LDGSTS.E [R7+0x40000], desc[UR34][R24.64], !P0 ;  /* 0x4000000018077fae */ /* 0x000fe2000c121862 */
[----:B------:R-:W4:Y:S01]  /*10710*/  LDC R3, c[0x0][0x230] ;  /* 0x00008c00ff037b82 */ /* 0x000f220000000800 */
[----:B--2---:R-:W-:-:S04]  /*10720*/  IMAD.WIDE R238, R2, 0x4, R154 ;  /* 0x0000000402ee7825 */ /* 0x004fc800078e029a */
[C---:B------:R-:W-:Y:S02]  /*10730*/  IMAD.WIDE R154, R2.reuse, 0x4, R250 ;  /* 0x00000004029a7825 */ /* 0x040fe400078e02fa */
[----:B------:R-:W2:Y:S01]  /*10740*/  LDL.LU.64 R250, [R1+0x50] ;  /* 0x0000500001fa7983 */ /* 0x000ea20000300a00 */
[----:B------:R-:W1:Y:S03]  /*10750*/  LDC R157, c[0x0][0x230] ;  /* 0x00008c00ff9d7b82 */ /* 0x000e660000000800 */
[----:B------:R3:W-:Y:S04]  /*10760*/  STL.64 [R1+0x1048], R24 ;  /* 0x0010481801007387 */ /* 0x0007e80000100a00 */
[----:B------:R-:W-:Y:S04]  /*10770*/  STL.64 [R1+0x1068], R16 ;  /* 0x0010681001007387 */ /* 0x000fe80000100a00 */
[----:B------:R-:W-:Y:S04]  /*10780*/  STL.64 [R1+0x1088], R238 ;  /* 0x001088ee01007387 */ /* 0x000fe80000100a00 */
[----:B------:R-:W-:Y:S01]  /*10790*/  STL.64 [R1+0x10a8], R154 ;  /* 0x0010a89a01007387 */ /* 0x000fe20000100a00 */
[----:B------:R-:W-:-:S04]  /*107a0*/  IMAD.WIDE R20, R2, 0x4, R20 ;  /* 0x0000000402147825 */ /* 0x000fc800078e0214 */
[C---:B------:R-:W-:Y:S01]  /*107b0*/  IMAD.WIDE R18, R2.reuse, 0x4, R18 ;  /* 0x0000000402127825 */ /* 0x040fe200078e0212 */
[----:B------:R4:W-:Y:S03]  /*107c0*/  STL.64 [R1+0x1058], R20 ;  /* 0x0010581401007387 */ /* 0x0009e60000100a00 */
        /* <DEDUP_REMOVED lines=8> */
[C---:B---3--:R-:W-:Y:S01]  /*10850*/  IMAD.WIDE R242, R2.reuse, 0x4, R242 ;  /* 0x0000000402f27825 */ /* 0x048fe200078e02f2 */
[----:B------:R3:W-:Y:S04]  /*10860*/  STL.64 [R1+0x1090], R240 ;  /* 0x001090f001007387 */ /* 0x0007e80000100a00 */
[----:B------:R3:W-:Y:S04]  /*10870*/  STL.64 [R1+0x1098], R242 ;  /* 0x001098f201007387 */ /* 0x0007e80000100a00 */
[----:B------:R3:W-:Y:S04]  /*10880*/  STL.64 [R1+0x10a0], R22 ;  /* 0x0010a01601007387 */ /* 0x0007e80000100a00 */
[----:B------:R-:W3:Y:S01]  /*10890*/  LDL.LU.64 R24, [R1+0x1458] ;  /* 0x0014580001187983 */ /* 0x000ee20000300a00 */
[----:B--2---:R-:W-:-:S05]  /*108a0*/  IMAD.WIDE R250, R2, 0x4, R250 ;  /* 0x0000000402fa7825 */ /* 0x004fca00078e02fa */
[----:B------:R-:W-:Y:S04]  /*108b0*/  LDGSTS.E [R7+0x44000], desc[UR34][R250.64], !P0 ;  /* 0x44000000fa077fae */ /* 0x000fe8000c121862 */
[----:B------:R-:W-:Y:S04]  /*108c0*/  LDGSTS.E [R7+0x48000], desc[UR34][R20.64], !P0 ;  /* 0x4800000014077fae */ /* 0x000fe8000c121862 */
[----:B------:R-:W-:Y:S04]  /*108d0*/  LDGSTS.E [R7+0x4c000], desc[UR34][R18.64], !P0 ;  /* 0x4c00000012077fae */ /* 0x000fe8000c121862 */
[----:B------:R-:W-:Y:S04]  /*108e0*/  LDGSTS.E [R7+0x40004], desc[UR34][R16.64], !P1 ;  /* 0x4000400010077fae */ /* 0x000fe8000c921862 */
[----:B----4-:R-:W2:Y:S04]  /*108f0*/  LDL.LU.64 R20, [R1+0x1450] ;  /* 0x0014500001147983 */ /* 0x010ea80000300a00 */
[----:B-1----:R-:W4:Y:S04]  /*10900*/  LDL.LU.64 R18, [R1+0x1448] ;  /* 0x0014480001127983 */ /* 0x002f280000300a00 */
[----:B------:R-:W4:Y:S04]  /*10910*/  LDL.LU.64 R16, [R1+0x1440] ;  /* 0x0014400001107983 */ /* 0x000f280000300a00 */
[----:B------:R-:W-:Y:S04]  /*10920*/  LDGSTS.E [R7+0x44004], desc[UR34][R14.64], !P1 ;  /* 0x440040000e077fae */ /* 0x000fe8000c921862 */
[----:B------:R-:W-:Y:S04]  /*10930*/  LDGSTS.E [R7+0x48004], desc[UR34][R12.64], !P1 ;  /* 0x480040000c077fae */ /* 0x000fe8000c921862 */
[----:B------:R-:W-:Y:S04]  /*10940*/  LDGSTS.E [R7+0x4c004], desc[UR34][R236.64], !P1 ;  /* 0x4c004000ec077fae */ /* 0x000fe8000c921862 */
[----:B------:R-:W4:Y:S04]  /*10950*/  LDL.LU.64 R14, [R1+0x1438] ;  /* 0x00143800010e7983 */ /* 0x000f280000300a00 */
[----:B------:R-:W4:Y:S04]  /*10960*/  LDL.LU.64 R12, [R1+0x1430] ;  /* 0x00143000010c7983 */ /* 0x000f280000300a00 */
[----:B------:R-:W4:Y:S04]  /*10970*/  LDL.LU.64 R236, [R1+0x1428] ;  /* 0x0014280001ec7983 */ /* 0x000f280000300a00 */
[----:B------:R-:W-:Y:S04]  /*10980*/  LDGSTS.E [R7+0x40008], desc[UR34][R238.64], !P2 ;  /* 0x40008000ee077fae */ /* 0x000fe8000d121862 */
[----:B------:R-:W-:Y:S04]  /*10990*/  LDGSTS.E [R7+0x44008], desc[UR34][R240.64], !P2 ;  /* 0x44008000f0077fae */ /* 0x000fe8000d121862 */
[----:B------:R-:W-:Y:S04]  /*109a0*/  LDGSTS.E [R7+0x48008], desc[UR34][R242.64], !P2 ;  /* 0x48008000f2077fae */ /* 0x000fe8000d121862 */
[----:B------:R-:W4:Y:S04]  /*109b0*/  LDL.LU.64 R238, [R1+0x1420] ;  /* 0x0014200001ee7983 */ /* 0x000f280000300a00 */
[----:B---3--:R-:W3:Y:S04]  /*109c0*/  LDL.LU.64 R240, [R1+0x1418] ;  /* 0x0014180001f07983 */ /* 0x008ee80000300a00 */
[----:B------:R-:W3:Y:S01]  /*109d0*/  LDL.LU.64 R242, [R1+0x1410] ;  /* 0x0014100001f27983 */ /* 0x000ee20000300a00 */
[----:B------:R-:W-:-:S02]  /*109e0*/  VIADD R0, R0, 0xffffff6c ;  /* 0xffffff6c00007836 */ /* 0x000fc40000000000 */
[----:B------:R-:W-:Y:S01]  /*109f0*/  VIADD R5, R5, 0xffffff6a ;  /* 0xffffff6a05057836 */ /* 0x000fe20000000000 */
[----:B------:R-:W-:Y:S02]  /*10a00*/  LDGSTS.E [R7+0x4c008], desc[UR34][R22.64], !P2 ;  /* 0x4c00800016077fae */ /* 0x000fe4000d121862 */
[----:B------:R-:W-:Y:S02]  /*10a10*/  ISETP.GE.U32.AND P3, PT, R0, 0x7fffff4d, PT ;  /* 0x7fffff4d0000780c */ /* 0x000fe40003f66070 */
[----:B------:R-:W1:Y:S01]  /*10a20*/  LDC R0, c[0x0][0x230] ;  /* 0x00008c00ff007b82 */ /* 0x000e620000000800 */
[----:B------:R-:W-:Y:S01]  /*10a30*/  IMAD.WIDE R248, R2, 0x4, R248 ;  /* 0x0000000402f87825 */ /* 0x000fe200078e02f8 */
[----:B------:R-:W-:-:S03]  /*10a40*/  ISETP.GE.U32.AND P1, PT, R5, 0x7fffff4b, PT ;  /* 0x7fffff4b0500780c */ /* 0x000fc60003f26070 */
[----:B------:R-:W-:Y:S02]  /*10a50*/  VIADD R3, R3, 0xffffff69 ;  /* 0xffffff6903037836 */ /* 0x000fe40000000000 */
[C---:B------:R-:W-:Y:S01]  /*10a60*/  IMAD.WIDE R246, R2.reuse, 0x4, R246 ;  /* 0x0000000402f67825 */ /* 0x040fe200078e02f6 */
[----:B------:R-:W1:Y:S01]  /*10a70*/  LDC R5, c[0x0][0x230] ;  /* 0x00008c00ff057b82 */ /* 0x000e620000000800 */
[----:B------:R-:W5:Y:S02]  /*10a80*/  LDL.LU.64 R22, [R1+0x1408] ;  /* 0x0014080001167983 */ /* 0x000f640000300a00 */
[----:B------:R-:W-:Y:S01]  /*10a90*/  IMAD.WIDE R244, R2, 0x4, R244 ;  /* 0x0000000402f47825 */ /* 0x000fe200078e02f4 */
[----:B------:R-:W-:Y:S01]  /*10aa0*/  ISETP.GE.U32.AND P2, PT, R3, 0x7fffff4a, PT ;  /* 0x7fffff4a0300780c */ /* 0x000fe20003f46070 */
[----:B------:R-:W-:Y:S02]  /*10ab0*/  LDGSTS.E [R7+0x4000c], desc[UR34][R154.64], !P3 ;  /* 0x4000c0009a077fae */ /* 0x000fe4000d921862 */
[----:B------:R-:W-:Y:S01]  /*10ac0*/  VIADD R6, R6, 0xffffff6b ;  /* 0xffffff6b06067836 */ /* 0x000fe20000000000 */
[----:B------:R-:W1:Y:S01]  /*10ad0*/  LDC R3, c[0x0][0x230] ;  /* 0x00008c00ff037b82 */ /* 0x000e620000000800 */
[----:B------:R-:W-:Y:S04]  /*10ae0*/  LDGSTS.E [R7+0x4400c], desc[UR34][R248.64], !P3 ;  /* 0x4400c000f8077fae */ /* 0x000fe8000d921862 */
[----:B------:R-:W-:Y:S01]  /*10af0*/  LDGSTS.E [R7+0x4800c], desc[UR34][R246.64], !P3 ;  /* 0x4800c000f6077fae */ /* 0x000fe2000d921862 */
[----:B-1----:R-:W-:-:S03]  /*10b00*/  VIADD R0, R0, 0xffffff68 ;  /* 0xffffff6800007836 */ /* 0x002fc60000000000 */
[----:B------:R1:W-:Y:S01]  /*10b10*/  LDGSTS.E [R7+0x4c00c], desc[UR34][R244.64], !P3 ;  /* 0x4c00c000f4077fae */ /* 0x0003e2000d921862 */
[----:B------:R-:W-:Y:S02]  /*10b20*/  ISETP.GE.U32.AND P0, PT, R6, 0x7fffff4c, PT ;  /* 0x7fffff4c0600780c */ /* 0x000fe40003f06070 */
[----:B------:R-:W-:Y:S02]  /*10b30*/  ISETP.GE.U32.AND P3, PT, R0, 0x7fffff49, PT ;  /* 0x7fffff490000780c */ /* 0x000fe40003f66070 */
[----:B------:R-:W1:Y:S01]  /*10b40*/  LDC R0, c[0x0][0x230] ;  /* 0x00008c00ff007b82 */ /* 0x000e620000000800 */
[----:B------:R-:W-:Y:S02]  /*10b50*/  VIADD R5, R5, 0xffffff66 ;  /* 0xffffff6605057836 */ /* 0x000fe40000000000 */
[----:B------:R-:W-:-:S04]  /*10b60*/  IMAD.WIDE R28, R2, 0x4, R28 ;  /* 0x00000004021c7825 */ /* 0x000fc800078e021c */
[----:B-1----:R-:W-:-:S04]  /*10b70*/  IMAD.WIDE R6, R2, 0x4, R24 ;  /* 0x0000000402067825 */ /* 0x002fc800078e0218 */
[----:B------:R-:W-:-:S04]  /*10b80*/  IMAD.WIDE R30, R2, 0x4, R30 ;  /* 0x00000004021e7825 */ /* 0x000fc800078e021e */
[----:B------:R-:W-:Y:S02]  /*10b90*/  VIADD R3, R3, 0xffffff65 ;  /* 0xffffff6503037836 */ /* 0x000fe40000000000 */
[----:B------:R-:W-:-:S04]  /*10ba0*/  IMAD.WIDE R32, R2, 0x4, R32 ;  /* 0x0000000402207825 */ /* 0x000fc800078e0220 */
[----:B------:R-:W-:-:S04]  /*10bb0*/  IMAD.WIDE R34, R2, 0x4, R34 ;  /* 0x0000000402227825 */ /* 0x000fc800078e0222 */
[----:B------:R-:W-:-:S04]  /*10bc0*/  IMAD.WIDE R36, R2, 0x4, R36 ;  /* 0x0000000402247825 */ /* 0x000fc800078e0224 */
[----:B------:R-:W-:Y:S02]  /*10bd0*/  VIADD R24, R0, 0xffffff67 ;  /* 0xffffff6700187836 */ /* 0x000fe40000000000 */
[----:B------:R-:W-:Y:S02]  /*10be0*/  VIADD R0, R157, 0xffffff64 ;  /* 0xffffff649d007836 */ /* 0x000fe40000000000 */
        /* <DEDUP_REMOVED lines=12> */
[----:B--2---:R-:W-:-:S04]  /*10cb0*/  IMAD.WIDE R154, R2, 0x4, R20 ;  /* 0x00000004029a7825 */ /* 0x004fc800078e0214 */
[----:B----4-:R-:W-:-:S04]  /*10cc0*/  IMAD.WIDE R18, R2, 0x4, R18 ;  /* 0x0000000402127825 */ /* 0x010fc800078e0212 */
[----:B------:R-:W-:-:S04]  /*10cd0*/  IMAD.WIDE R16, R2, 0x4, R16 ;  /* 0x0000000402107825 */ /* 0x000fc800078e0210 */
[----:B------:R-:W-:-:S04]  /*10ce0*/  IMAD.WIDE R20, R2, 0x4, R26 ;  /* 0x0000000402147825 */ /* 0x000fc800078e021a */
[----:B------:R-:W-:-:S04]  /*10cf0*/  IMAD.WIDE R14, R2, 0x4, R14 ;  /* 0x00000004020e7825 */ /* 0x000fc800078e020e */
[----:B------:R-:W-:-:S04]  /*10d00*/  IMAD.WIDE R12, R2, 0x4, R12 ;  /* 0x00000004020c7825 */ /* 0x000fc800078e020c */
[----:B------:R-:W-:-:S04]  /*10d10*/  IMAD.WIDE R236, R2, 0x4, R236 ;  /* 0x0000000402ec7825 */ /* 0x000fc800078e02ec */
[----:B------:R-:W-:-:S04]  /*10d20*/  IMAD.WIDE R238, R2, 0x4, R238 ;  /* 0x0000000402ee7825 */ /* 0x000fc800078e02ee */
[----:B---3--:R-:W-:-:S04]  /*10d30*/  IMAD.WIDE R240, R2, 0x4, R240 ;  /* 0x0000000402f07825 */ /* 0x008fc800078e02f0 */
[----:B------:R-:W-:-:S05]  /*10d40*/  IMAD.WIDE R242, R2, 0x4, R242 ;  /* 0x0000000402f27825 */ /* 0x000fca00078e02f2 */
[----:B------:R-:W-:Y:S04]  /*10d50*/  LDGSTS.E [R8+0x40000], desc[UR34][R242.64], !P0 ;  /* 0x40000000f2087fae */ /* 0x000fe8000c121862 */
[----:B------:R-:W-:Y:S04]  /*10d60*/  LDGSTS.E [R8+0x44000], desc[UR34][R240.64], !P0 ;  /* 0x44000000f0087fae */ /* 0x000fe8000c121862 */
[----:B------:R-:W-:Y:S04]  /*10d70*/  LDGSTS.E [R8+0x48000], desc[UR34][R238.64], !P0 ;  /* 0x48000000ee087fae */ /* 0x000fe8000c121862 */
[----:B------:R-:W-:Y:S04]  /*10d80*/  LDGSTS.E [R8+0x4c000], desc[UR34][R236.64], !P0 ;  /* 0x4c000000ec087fae */ /* 0x000fe8000c121862 */
[----:B------:R-:W-:Y:S04]  /*10d90*/  LDGSTS.E [R8+0x40004], desc[UR34][R12.64], !P1 ;  /* 0x400040000c087fae */ /* 0x000fe8000c921862 */
[----:B------:R-:W-:Y:S04]  /*10da0*/  LDGSTS.E [R8+0x44004], desc[UR34][R14.64], !P1 ;  /* 0x440040000e087fae */ /* 0x000fe8000c921862 */
[----:B------:R-:W-:Y:S04]  /*10db0*/  LDGSTS.E [R8+0x48004], desc[UR34][R16.64], !P1 ;  /* 0x4800400010087fae */ /* 0x000fe8000c921862 */
[----:B------:R-:W-:Y:S01]  /*10dc0*/  LDGSTS.E [R8+0x4c004], desc[UR34][R18.64], !P1 ;  /* 0x4c00400012087fae */ /* 0x000fe2000c921862 */
[----:B------:R-:W-:-:S02]  /*10dd0*/  ISETP.GE.U32.AND P1, PT, R5, 0x7fffff47, PT ;  /* 0x7fffff470500780c */ /* 0x000fc40003f26070 */
[----:B------:R-:W1:Y:S01]  /*10de0*/  LDC R5, c[0x0][0x230] ;  /* 0x00008c00ff057b82 */ /* 0x000e620000000800 */
[----:B------:R-:W-:Y:S04]  /*10df0*/  LDGSTS.E [R8+0x40008], desc[UR34][R154.64], !P2 ;  /* 0x400080009a087fae */ /* 0x000fe8000d121862 */
[----:B------:R-:W-:Y:S04]  /*10e00*/  LDGSTS.E [R8+0x44008], desc[UR34][R6.64], !P2 ;  /* 0x4400800006087fae */ /* 0x000fe8000d121862 */
[----:B------:R-:W-:Y:S04]  /*10e10*/  LDGSTS.E [R8+0x48008], desc[UR34][R20.64], !P2 ;  /* 0x4800800014087fae */ /* 0x000fe8000d121862 */
[----:B------:R-:W-:Y:S01]  /*10e20*/  LDGSTS.E [R8+0x4c008], desc[UR34][R28.64], !P2 ;  /* 0x4c0080001c087fae */ /* 0x000fe2000d121862 */
[----:B------:R-:W-:-:S02]  /*10e30*/  ISETP.GE.U32.AND P2, PT, R3, 0x7fffff46, PT ;  /* 0x7fffff460300780c */ /* 0x000fc40003f46070 */
[----:B------:R-:W2:Y:S01]  /*10e40*/  LDC R3, c[0x0][0x230] ;  /* 0x00008c00ff037b82 */ /* 0x000ea20000000800 */
[----:B------:R-:W-:Y:S04]  /*10e50*/  LDGSTS.E [R8+0x4000c], desc[UR34][R30.64], !P3 ;  /* 0x4000c0001e087fae */ /* 0x000fe8000d921862 */
[----:B------:R-:W-:Y:S01]  /*10e60*/  LDGSTS.E [R8+0x4400c], desc[UR34][R32.64], !P3 ;  /* 0x4400c00020087fae */ /* 0x000fe2000d921862 */
[----:B------:R-:W-:-:S03]  /*10e70*/  ISETP.GE.U32.AND P0, PT, R24, 0x7fffff48, PT ;  /* 0x7fffff481800780c */ /* 0x000fc60003f06070 */
[----:B------:R-:W-:Y:S04]  /*10e80*/  LDGSTS.E [R8+0x4800c], desc[UR34][R34.64], !P3 ;  /* 0x4800c00022087fae */ /* 0x000fe8000d921862 */
[----:B------:R3:W-:Y:S01]  /*10e90*/  LDGSTS.E [R8+0x4c00c], desc[UR34][R36.64], !P3 ;  /* 0x4c00c00024087fae */ /* 0x0007e2000d921862 */
[----:B------:R-:W-:Y:S02]  /*10ea0*/  ISETP.GE.U32.AND P3, PT, R0, 0x7fffff45, PT ;  /* 0x7fffff450000780c */ /* 0x000fe40003f66070 */
[----:B------:R-:W4:Y:S01]  /*10eb0*/  LDC R0, c[0x0][0x230] ;  /* 0x00008c00ff007b82 */ /* 0x000f220000000800 */
[----:B------:R1:W-:Y:S07]  /*10ec0*/  STL.64 [R1+0x1108], R154 ;  /* 0x0011089a01007387 */ /* 0x0003ee0000100a00 */
[----:B---3--:R-:W3:Y:S01]  /*10ed0*/  LDC R8, c[0x0][0x230] ;  /* 0x00008c00ff087b82 */ /* 0x008ee20000000800 */
[----:B------:R-:W-:Y:S04]  /*10ee0*/  STL.64 [R1+0x1128], R30 ;  /* 0x0011281e01007387 */ /* 0x000fe80000100a00 */
[----:B------:R-:W-:Y:S04]  /*10ef0*/  STL.64 [R1+0x1120], R28 ;  /* 0x0011201c01007387 */ /* 0x000fe80000100a00 */
[----:B------:R2:W-:Y:S04]  /*10f00*/  STL.64 [R1+0x1130], R32 ;  /* 0x0011302001007387 */ /* 0x0005e80000100a00 */
[----:B------:R-:W-:Y:S04]  /*10f10*/  STL.64 [R1+0x1138], R34 ;  /* 0x0011382201007387 */ /* 0x000fe80000100a00 */
[----:B------:R4:W-:Y:S01]  /*10f20*/  STL.64 [R1+0x1140], R36 ;  /* 0x0011402401007387 */ /* 0x0009e20000100a00 */
[----:B-1----:R-:W-:-:S03]  /*10f30*/  VIADD R5, R5, 0xffffff63 ;  /* 0xffffff6305057836 */ /* 0x002fc60000000000 */
[----:B------:R-:W5:Y:S01]  /*10f40*/  LDL.LU.64 R154, [R1+0x1400] ;  /* 0x00140000019a7983 */ /* 0x000f620000300a00 */
[----:B--2---:R-:W-:-:S03]  /*10f50*/  IMAD.WIDE R32, R2, 0x4, R62 ;  /* 0x0000000402207825 */ /* 0x004fc600078e023e */
[----:B------:R-:W-:Y:S04]  /*10f60*/  LDGSTS.E [R9+0x40000], desc[UR34][R38.64], !P0 ;  /* 0x4000000026097fae */ /* 0x000fe8000c121862 */
[----:B------:R-:W-:Y:S04]  /*10f70*/  STL.64 [R1+0x1148], R38 ;  /* 0x0011482601007387 */ /* 0x000fe80000100a00 */
[----:B------:R-:W-:Y:S01]  /*10f80*/  LDGSTS.E [R9+0x44000], desc[UR34][R40.64], !P0 ;  /* 0x4400000028097fae */ /* 0x000fe2000c121862 */
[----:B----4-:R-:W-:-:S03]  /*10f90*/  IMAD.WIDE R36, R2, 0x4, R58 ;  /* 0x0000000402247825 */ /* 0x010fc600078e023a */
[----:B------:R1:W-:Y:S04]  /*10fa0*/  STL.64 [R1+0x1168], R46 ;  /* 0x0011682e01007387 */ /* 0x0003e80000100a00 */
[----:B------:R-:W-:Y:S01]  /*10fb0*/  LDGSTS.E [R9+0x48000], desc[UR34][R42.64], !P0 ;  /* 0x480000002a097fae */ /* 0x000fe2000c121862 */
[----:B------:R-:W-:-:S03]  /*10fc0*/  IMAD.WIDE R34, R2, 0x4, R60 ;  /* 0x0000000402227825 */ /* 0x000fc600078e023c */
[----:B------:R-:W-:Y:S04]  /*10fd0*/  STL.64 [R1+0x1188], R54 ;  /* 0x0011883601007387 */ /* 0x000fe80000100a00 */
[----:B------:R-:W-:Y:S01]  /*10fe0*/  LDGSTS.E [R9+0x4c000], desc[UR34][R44.64], !P0 ;  /* 0x4c0000002c097fae */ /* 0x000fe2000c121862 */
[----:B------:R-:W-:-:S03]  /*10ff0*/  VIADD R3, R3, 0xffffff62 ;  /* 0xffffff6203037836 */ /* 0x000fc60000000000 */
[----:B------:R-:W-:Y:S04]  /*11000*/  STL.64 [R1+0x1150], R40 ;  /* 0x0011502801007387 */ /* 0x000fe80000100a00 */
[----:B------:R1:W-:Y:S01]  /*11010*/  LDGSTS.E [R9+0x40004], desc[UR34][R46.64], !P1 ;  /* 0x400040002e097fae */ /* 0x0003e2000c921862 */
[----:B------:R-:W-:-:S03]  /*11020*/  IMAD.WIDE R30, R2, 0x4, R64 ;  /* 0x00000004021e7825 */ /* 0x000fc600078e0240 */
[----:B------:R-:W-:Y:S01]  /*11030*/  STL.64 [R1+0x11a8], R32 ;  /* 0x0011a82001007387 */ /* 0x000fe20000100a00 */
[----:B------:R-:W-:-:S03]  /*11040*/  ISETP.GE.U32.AND P0, PT, R5, 0x7fffff44, PT ;  /* 0x7fffff440500780c */ /* 0x000fc60003f06070 */
[----:B------:R-:W-:Y:S01]  /*11050*/  LDGSTS.E [R9+0x44004], desc[UR34][R48.64], !P1 ;  /* 0x4400400030097fae */ /* 0x000fe2000c921862 */
[----:B------:R-:W-:-:S03]  /*11060*/  IMAD.WIDE R28, R2, 0x4, R66 ;  /* 0x00000004021c7825 */ /* 0x000fc600078e0242 */
[----:B------:R-:W-:Y:S04]  /*11070*/  STL.64 [R1+0x1158], R42 ;  /* 0x0011582a01007387 */ /* 0x000fe80000100a00 */
[----:B------:R-:W-:Y:S01]  /*11080*/  LDGSTS.E [R9+0x48004], desc[UR34][R50.64], !P1 ;  /* 0x4800400032097fae */ /* 0x000fe2000c921862 */
[----:B------:R-:W-:-:S03]  /*11090*/  IMAD.WIDE R26, R2, 0x4, R68 ;  /* 0x00000004021a7825 */ /* 0x000fc600078e0244 */
[----:B------:R2:W-:Y:S04]  /*110a0*/  STL.64 [R1+0x1160], R44 ;  /* 0x0011602c01007387 */ /* 0x0005e80000100a00 */
[----:B------:R-:W-:Y:S01]  /*110b0*/  LDGSTS.E [R9+0x4c004], desc[UR34][R52.64], !P1 ;  /* 0x4c00400034097fae */ /* 0x000fe2000c921862 */
[----:B------:R-:W-:-:S03]  /*110c0*/  VIADD R0, R0, 0xffffff61 ;  /* 0xffffff6100007836 */ /* 0x000fc60000000000 */
[----:B------:R-:W-:Y:S01]  /*110d0*/  STL.64 [R1+0x1170], R48 ;  /* 0x0011703001007387 */ /* 0x000fe20000100a00 */
[----:B---3--:R-:W-:-:S03]  /*110e0*/  VIADD R8, R8, 0xffffff60 ;  /* 0xffffff6008087836 */ /* 0x008fc60000000000 */
[----:B------:R-:W-:Y:S01]  /*110f0*/  LDGSTS.E [R9+0x40008], desc[UR34][R54.64], !P2 ;  /* 0x4000800036097fae */ /* 0x000fe2000d121862 */
[----:B------:R-:W-:-:S03]  /*11100*/  ISETP.GE.U32.AND P1, PT, R3, 0x7fffff43, PT ;  /* 0x7fffff430300780c */ /* 0x000fc60003f26070 */
[----:B------:R-:W-:Y:S04]  /*11110*/  STL.64 [R1+0x1178], R50 ;  /* 0x0011783201007387 */ /* 0x000fe80000100a00 */
[----:B------:R-:W-:Y:S04]  /*11120*/  LDGSTS.E [R9+0x44008], desc[UR34][R56.64], !P2 ;  /* 0x4400800038097fae */ /* 0x000fe8000d121862 */
[----:B------:R-:W-:Y:S04]  /*11130*/  STL.64 [R1+0x1180], R52 ;  /* 0x0011803401007387 */ /* 0x000fe80000100a00 */
[----:B------:R-:W-:Y:S04]  /*11140*/  LDGSTS.E [R9+0x48008], desc[UR34][R36.64], !P2 ;  /* 0x4800800024097fae */ /* 0x000fe8000d121862 */
[----:B------:R-:W-:Y:S04]  /*11150*/  STL.64 [R1+0x1190], R56 ;  /* 0x0011903801007387 */ /* 0x000fe80000100a00 */
[----:B------:R-:W-:Y:S04]  /*11160*/  LDGSTS.E [R9+0x4c008], desc[UR34][R34.64], !P2 ;  /* 0x4c00800022097fae */ /* 0x000fe8000d121862 */
[----:B------:R-:W-:Y:S04]  /*11170*/  STL.64 [R1+0x1198], R36 ;  /* 0x0011982401007387 */ /* 0x000fe80000100a00 */
[----:B------:R-:W-:Y:S01]  /*11180*/  LDGSTS.E [R9+0x4000c], desc[UR34][R32.64], !P3 ;  /* 0x4000c00020097fae */ /* 0x000fe2000d921862 */
[----:B------:R-:W-:-:S03]  /*11190*/  ISETP.GE.U32.AND P2, PT, R0, 0x7fffff42, PT ;  /* 0x7fffff420000780c */ /* 0x000fc60003f46070 */
[----:B------:R-:W-:Y:S01]  /*111a0*/  STL.64 [R1+0x11a0], R34 ;  /* 0x0011a02201007387 */ /* 0x000fe20000100a00 */
[----:B-1----:R-:W-:-:S03]  /*111b0*/  IMAD.WIDE R46, R2, 0x4, R70 ;  /* 0x00000004022e7825 */ /* 0x002fc600078e0246 */
[----:B------:R-:W-:Y:S04]  /*111c0*/  LDGSTS.E [R9+0x4400c], desc[UR34][R30.64], !P3 ;  /* 0x4400c0001e097fae */ /* 0x000fe8000d921862 */
[----:B------:R-:W-:Y:S04]  /*111d0*/  STL.64 [R1+0x11b0], R30 ;  /* 0x0011b01e01007387 */ /* 0x000fe80000100a00 */
[----:B------:R-:W-:Y:S04]  /*111e0*/  LDGSTS.E [R9+0x4800c], desc[UR34][R28.64], !P3 ;  /* 0x4800c0001c097fae */ /* 0x000fe8000d921862 */
[----:B------:R-:W-:Y:S04]  /*111f0*/  STL.64 [R1+0x11b8], R28 ;  /* 0x0011b81c01007387 */ /* 0x000fe80000100a00 */
[----:B------:R1:W-:Y:S01]  /*11200*/  LDGSTS.E [R9+0x4c00c], desc[UR34][R26.64], !P3 ;  /* 0x4c00c0001a097fae */ /* 0x0003e2000d921862 */
[----:B------:R-:W-:-:S03]  /*11210*/  ISETP.GE.U32.AND P3, PT, R8, 0x7fffff41, PT ;  /* 0x7fffff410800780c */ /* 0x000fc60003f66070 */
[----:B------:R3:W-:Y:S01]  /*11220*/  STL.64 [R1+0x11c0], R26 ;  /* 0x0011c01a01007387 */ /* 0x0007e20000100a00 */
[----:B--2---:R-:W-:-:S03]  /*11230*/  IMAD.WIDE R44, R2, 0x4, R76 ;  /* 0x00000004022c7825 */ /* 0x004fc600078e024c */
[----:B------:R-:W-:Y:S01]  /*11240*/  LDGSTS.E [R10+0x40000], desc[UR34][R46.64], !P0 ;  /* 0x400000002e0a7fae */ /* 0x000fe2000c121862 */
[----:B------:R-:W-:-:S04]  /*11250*/  IMAD.WIDE R42, R2, 0x4, R78 ;  /* 0x00000004022a7825 */ /* 0x000fc800078e024e */
[----:B-1----:R-:W-:-:S04]  /*11260*/  IMAD.WIDE R8, R2, 0x4, R72 ;  /* 0x0000000402087825 */ /* 0x002fc800078e0248 */
[C---:B---3--:R-:W-:Y:S01]  /*11270*/  IMAD.WIDE R26, R2.reuse, 0x4, R228 ;  /* 0x00000004021a7825 */ /* 0x048fe200078e02e4 */
[----:B------:R-:W-:Y:S03]  /*11280*/  LDGSTS.E [R10+0x44000], desc[UR34][R8.64], !P0 ;  /* 0x44000000080a7fae */ /* 0x000fe6000c121862 */
[----:B------:R-:W-:-:S04]  /*11290*/  IMAD.WIDE R228, R2, 0x4, R74 ;  /* 0x0000000402e47825 */ /* 0x000fc800078e024a */
[C---:B------:R-:W-:Y:S01]  /*112a0*/  IMAD.WIDE R40, R2.reuse, 0x4, R80 ;  /* 0x0000000402287825 */ /* 0x040fe200078e0250 */
[----:B------:R-:W-:Y:S03]  /*112b0*/  LDGSTS.E [R10+0x48000], desc[UR34][R228.64], !P0 ;  /* 0x48000000e40a7fae */ /* 0x000fe6000c121862 */
[C---:B------:R-:W-:Y:S01]  /*112c0*/  IMAD.WIDE R34, R2.reuse, 0x4, R86 ;  /* 0x0000000402227825 */ /* 0x040fe200078e0256 */
[----:B------:R-:W-:Y:S03]  /*112d0*/  LDGSTS.E [R10+0x4c000], desc[UR34][R44.64], !P0 ;  /* 0x4c0000002c0a7fae */ /* 0x000fe6000c121862 */
[C---:B------:R-:W-:Y:S01]  /*112e0*/  IMAD.WIDE R38, R2.reuse, 0x4, R82 ;  /* 0x0000000402267825 */ /* 0x040fe200078e0252 */
[----:B------:R-:W-:Y:S03]  /*112f0*/  STL.64 [R1+0x11c8], R46 ;  /* 0x0011c82e01007387 */ /* 0x000fe60000100a00 */
[C---:B------:R-:W-:Y:S01]  /*11300*/  IMAD.WIDE R36, R2.reuse, 0x4, R84 ;  /* 0x0000000402247825 */ /* 0x040fe200078e0254 */
[----:B------:R-:W-:Y:S03]  /*11310*/  LDGSTS.E [R10+0x40004], desc[UR34][R42.64], !P1 ;  /* 0x400040002a0a7fae */ /* 0x000fe6000c921862 */
[C---:B------:R-:W-:Y:S01]  /*11320*/  IMAD.WIDE R32, R2.reuse, 0x4, R88 ;  /* 0x0000000402207825 */ /* 0x040fe200078e0258 */
[----:B------:R-:W-:Y:S03]  /*11330*/  STL.64 [R1+0x11e8], R42 ;  /* 0x0011e82a01007387 */ /* 0x000fe60000100a00 */
[C---:B------:R-:W-:Y:S01]  /*11340*/  IMAD.WIDE R30, R2.reuse, 0x4, R90 ;  /* 0x00000004021e7825 */ /* 0x040fe200078e025a */
[----:B------:R-:W-:Y:S03]  /*11350*/  LDGSTS.E [R10+0x44004], desc[UR34][R40.64], !P1 ;  /* 0x44004000280a7fae */ /* 0x000fe6000c921862 */
[C---:B------:R-:W-:Y:S01]  /*11360*/  IMAD.WIDE R28, R2.reuse, 0x4, R92 ;  /* 0x00000004021c7825 */ /* 0x040fe200078e025c */
[----:B------:R-:W-:Y:S04]  /*11370*/  STL.64 [R1+0x1208], R34 ;  /* 0x0012082201007387 */ /* 0x000fe80000100a00 */
        /* <DEDUP_REMOVED lines=8> */
[----:B------:R-:W-:Y:S04]  /*11400*/  STL.64 [R1+0x11f8], R38 ;  /* 0x0011f82601007387 */ /* 0x000fe80000100a00 */
[----:B------:R1:W-:Y:S04]  /*11410*/  LDGSTS.E [R10+0x48008], desc[UR34][R30.64], !P2 ;  /* 0x480080001e0a7fae */ /* 0x0003e8000d121862 */
[----:B------:R-:W-:Y:S04]  /*11420*/  STL.64 [R1+0x1200], R36 ;  /* 0x0012002401007387 */ /* 0x000fe80000100a00 */
[----:B------:R2:W-:Y:S01]  /*11430*/  LDGSTS.E [R10+0x4c008], desc[UR34][R28.64], !P2 ;  /* 0x4c0080001c0a7fae */ /* 0x0005e2000d121862 */
[----:B------:R-:W-:-:S03]  /*11440*/  VIADD R0, R11, 0x100000 ;  /* 0x001000000b007836 */ /* 0x000fc60000000000 */
[----:B------:R-:W-:Y:S01]  /*11450*/  STL.64 [R1+0x1210], R32 ;  /* 0x0012102001007387 */ /* 0x000fe20000100a00 */
[----:B------:R-:W-:-:S03]  /*11460*/  IMAD.WIDE R234, R4, 0x4, R94 ;  /* 0x0000000404ea7825 */ /* 0x000fc600078e025e */
[----:B------:R3:W-:Y:S04]  /*11470*/  LDGSTS.E [R10+0x4000c], desc[UR34][R26.64], !P3 ;  /* 0x4000c0001a0a7fae */ /* 0x0007e8000d921862 */
[----:B------:R1:W-:Y:S04]  /*11480*/  STL.64 [R1+0x1218], R30 ;  /* 0x0012181e01007387 */ /* 0x0003e80000100a00 */
[----:B------:R-:W-:Y:S04]  /*11490*/  LDGSTS.E [R10+0x4400c], desc[UR34][R230.64], !P3 ;  /* 0x4400c000e60a7fae */ /* 0x000fe8000d921862 */
[----:B------:R2:W-:Y:S04]  /*114a0*/  STL.64 [R1+0x1220], R28 ;  /* 0x0012201c01007387 */ /* 0x0005e80000100a00 */
[----:B------:R-:W-:Y:S01]  /*114b0*/  LDGSTS.E [R10+0x4800c], desc[UR34][R232.64], !P3 ;  /* 0x4800c000e80a7fae */ /* 0x000fe2000d921862 */
[----:B-1----:R-:W-:-:S03]  /*114c0*/  IMAD.WIDE R30, R4, 0x4, R98 ;  /* 0x00000004041e7825 */ /* 0x002fc600078e0262 */
[----:B------:R1:W-:Y:S04]  /*114d0*/  STL.64 [R1+0x1240], R24 ;  /* 0x0012401801007387 */ /* 0x0003e80000100a00 */
[----:B------:R1:W-:Y:S01]  /*114e0*/  LDGSTS.E [R10+0x4c00c], desc[UR34][R24.64], !P3 ;  /* 0x4c00c000180a7fae */ /* 0x0003e2000d921862 */
[C---:B------:R-:W-:Y:S02]  /*114f0*/  VIADD R3, R11.reuse, 0x100000 ;  /* 0x001000000b037836 */ /* 0x040fe40000000000 */
[C---:B--2---:R-:W-:Y:S01]  /*11500*/  IMAD.WIDE R28, R4.reuse, 0x4, R102 ;  /* 0x00000004041c7825 */ /* 0x044fe200078e0266 */
[----:B------:R-:W0:Y:S03]  /*11510*/  LDGDEPBAR ;  /* 0x00000000000079af */ /* 0x000e260000000000 */
[----:B---3--:R-:W-:Y:S01]  /*11520*/  IMAD.WIDE R26, R4, 0x4, R106 ;  /* 0x00000004041a7825 */ /* 0x008fe200078e026a */
[----:B------:R-:W-:Y:S03]  /*11530*/  LDGSTS.E [R0+-0x80000], desc[UR34][R234.64], P5 ;  /* 0x80000000ea007fae */ /* 0x000fe6000a921862 */
[C---:B-1----:R-:W-:Y:S01]  /*11540*/  VIADD R24, R11.reuse, 0x100000 ;  /* 0x001000000b187836 */ /* 0x042fe20000000000 */
[----:B------:R-:W-:Y:S01]  /*11550*/  STL.64 [R1+0x12a8], R30 ;  /* 0x0012a81e01007387 */ /* 0x000fe20000100a00 */
[----:B------:R-:W-:-:S03]  /*11560*/  VIADD R10, R11, 0x100000 ;  /* 0x001000000b0a7836 */ /* 0x000fc60000000000 */
[----:B------:R1:W-:Y:S01]  /*11570*/  LDGSTS.E [R24+-0x7fc00], desc[UR34][R30.64], P5 ;  /* 0x804000001e187fae */ /* 0x0003e2000a921862 */
[----:B------:R-:W-:-:S03]  /*11580*/  VIADD R5, R11, 0x100000 ;  /* 0x001000000b057836 */ /* 0x000fc60000000000 */
[----:B------:R2:W-:Y:S04]  /*11590*/  STL.64 [R1+0x12b0], R28 ;  /* 0x0012b01c01007387 */ /* 0x0005e80000100a00 */
[----:B------:R2:W-:Y:S01]  /*115a0*/  LDGSTS.E [R3+-0x7f800], desc[UR34][R28.64], P5 ;  /* 0x808000001c037fae */ /* 0x0005e2000a921862 */
[----:B-1----:R-:W-:-:S03]  /*115b0*/  IMAD.WIDE R24, R4, 0x4, R110 ;  /* 0x0000000404187825 */ /* 0x002fc600078e026e */
[----:B------:R1:W-:Y:S04]  /*115c0*/  STL.64 [R1+0x12b8], R26 ;  /* 0x0012b81a01007387 */ /* 0x0003e80000100a00 */
[----:B------:R1:W-:Y:S01]  /*115d0*/  LDGSTS.E [R0+-0x7f400], desc[UR34][R26.64], P5 ;  /* 0x80c000001a007fae */ /* 0x0003e2000a921862 */
[----:B--2---:R-:W-:-:S03]  /*115e0*/  IMAD.WIDE R28, R4, 0x4, R114 ;  /* 0x00000004041c7825 */ /* 0x004fc600078e0272 */
[----:B------:R2:W-:Y:S04]  /*115f0*/  STL.64 [R1+0x12c8], R24 ;  /* 0x0012c81801007387 */ /* 0x0005e80000100a00 */
[----:B------:R2:W-:Y:S01]  /*11600*/  LDGSTS.E [R10+-0x7f000], desc[UR34][R24.64], P5 ;  /* 0x81000000180a7fae */ /* 0x0005e2000a921862 */
[----:B-1----:R-:W-:-:S03]  /*11610*/  IMAD.WIDE R26, R4, 0x4, R118 ;  /* 0x00000004041a7825 */ /* 0x002fc600078e0276 */
[----:B------:R1:W-:Y:S04]  /*11620*/  STL.64 [R1+0x12d0], R28 ;  /* 0x0012d01c01007387 */ /* 0x0003e80000100a00 */
[----:B------:R1:W-:Y:S01]  /*11630*/  LDGSTS.E [R5+-0x7ec00], desc[UR34][R28.64], P5 ;  /* 0x814000001c057fae */ /* 0x0003e2000a921862 */
[----:B--2---:R-:W-:-:S03]  /*11640*/  IMAD.WIDE R24, R4, 0x4, R122 ;  /* 0x0000000404187825 */ /* 0x004fc600078e027a */
[----:B------:R2:W-:Y:S04]  /*11650*/  STL.64 [R1+0x12d8], R26 ;  /* 0x0012d81a01007387 */ /* 0x0005e80000100a00 */
[----:B------:R2:W-:Y:S04]  /*11660*/  LDGSTS.E [R3+-0x7e800], desc[UR34][R26.64], P5 ;  /* 0x818000001a037fae */ /* 0x0005e8000a921862 */
[----:B------:R3:W-:Y:S01]  /*11670*/  STL.64 [R1+0x12e0], R24 ;  /* 0x0012e01801007387 */ /* 0x0007e20000100a00 */
[----:B-1----:R-:W-:-:S03]  /*11680*/  IMAD.WIDE R28, R4, 0x4, R130 ;  /* 0x00000004041c7825 */ /* 0x002fc600078e0282 */
[----:B------:R3:W-:Y:S01]  /*11690*/  LDGSTS.E [R0+-0x7e400], desc[UR34][R24.64], P5 ;  /* 0x81c0000018007fae */ /* 0x0007e2000a921862 */
[----:B--2---:R-:W-:-:S05]  /*116a0*/  IMAD.WIDE R26, R4, 0x4, R126 ;  /* 0x00000004041a7825 */ /* 0x004fca00078e027e */
[----:B------:R1:W-:Y:S01]  /*116b0*/  STL.64 [R1+0x12e8], R26 ;  /* 0x0012e81a01007387 */ /* 0x0003e20000100a00 */
[----:B---3--:R-:W-:-:S03]  /*116c0*/  IMAD.WIDE R24, R4, 0x4, R134 ;  /* 0x0000000404187825 */ /* 0x008fc600078e0286 */
[----:B------:R1:W-:Y:S04]  /*116d0*/  LDGSTS.E [R10+-0x7e000], desc[UR34][R26.64], P5 ;  /* 0x820000001a0a7fae */ /* 0x0003e8000a921862 */
        /* <DEDUP_REMOVED lines=8> */
[----:B-1----:R-:W-:-:S05]  /*11760*/  IMAD.WIDE R24, R4, 0x4, R142 ;  /* 0x0000000404187825 */ /* 0x002fca00078e028e */
[----:B------:R1:W-:Y:S01]  /*11770*/  STL.64 [R1+0x1308], R24 ;  /* 0x0013081801007387 */ /* 0x0003e20000100a00 */
[----:B--2---:R-:W-:-:S03]  /*11780*/  IMAD.WIDE R26, R4, 0x4, R150 ;  /* 0x00000004041a7825 */ /* 0x004fc600078e0296 */
        /* <DEDUP_REMOVED lines=42> */
[----:B------:R-:W-:Y:S02]  /*11a30*/  VIADD R11, R11, 0x100000 ;  /* 0x001000000b0b7836 */ /* 0x000fe40000000000 */
[C---:B--2---:R-:W-:Y:S01]  /*11a40*/  IMAD.WIDE R28, R4.reuse, 0x4, R216 ;  /* 0x00000004041c7825 */ /* 0x044fe200078e02d8 */
[----:B------:R2:W-:Y:S04]  /*11a50*/  STL.64 [R1+0x1380], R26 ;  /* 0x0013801a01007387 */ /* 0x0005e80000100a00 */
[----:B------:R2:W-:Y:S01]  /*11a60*/  LDGSTS.E [R0+-0x79400], desc[UR34][R26.64], P5 ;  /* 0x86c000001a007fae */ /* 0x0005e2000a921862 */
[----:B-1----:R-:W-:-:S05]  /*11a70*/  IMAD.WIDE R24, R4, 0x4, R212 ;  /* 0x0000000404187825 */ /* 0x002fca00078e02d4 */
[----:B------:R1:W-:Y:S01]  /*11a80*/  STL.64 [R1+0x1388], R24 ;  /* 0x0013881801007387 */ /* 0x0003e20000100a00 */
[----:B--2---:R-:W-:-:S03]  /*11a90*/  IMAD.WIDE R26, R4, 0x4, R220 ;  /* 0x00000004041a7825 */ /* 0x004fc600078e02dc */
[----:B------:R1:W-:Y:S04]  /*11aa0*/  LDGSTS.E [R5+-0x79000], desc[UR34][R24.64], P5 ;  /* 0x8700000018057fae */ /* 0x0003e8000a921862 */
[----:B------:R2:W-:Y:S01]  /*11ab0*/  LDGSTS.E [R0+-0x78c00], desc[UR34][R28.64], P5 ;  /* 0x874000001c007fae */ /* 0x0005e2000a921862 */
[----:B------:R-:W-:-:S03]  /*11ac0*/  IMAD.WIDE R160, R4, 0x4, R96 ;  /* 0x0000000404a07825 */ /* 0x000fc600078e0260 */
[----:B------:R3:W-:Y:S01]  /*11ad0*/  LDGSTS.E [R3+-0x78800], desc[UR34][R26.64], P5 ;  /* 0x878000001a037fae */ /* 0x0007e2000a921862 */
[----:B-1----:R-:W-:-:S03]  /*11ae0*/  IMAD.WIDE R24, R4, 0x4, R224 ;  /* 0x0000000404187825 */ /* 0x002fc600078e02e0 */
[----:B------:R-:W-:Y:S01]  /*11af0*/  STL.64 [R1+0x1390], R28 ;  /* 0x0013901c01007387 */ /* 0x000fe20000100a00 */
[----:B--2---:R-:W-:-:S03]  /*11b00*/  VIADD R0, R153, 0x100000 ;  /* 0x0010000099007836 */ /* 0x004fc60000000000 */
[----:B------:R1:W-:Y:S01]  /*11b10*/  LDGSTS.E [R11+-0x78400], desc[UR34][R24.64], P5 ;  /* 0x87c00000180b7fae */ /* 0x0003e2000a921862 */
[C---:B------:R-:W-:Y:S02]  /*11b20*/  VIADD R5, R153.reuse, 0x100000 ;  /* 0x0010000099057836 */ /* 0x040fe40000000000 */
[----:B---3--:R-:W-:Y:S01]  /*11b30*/  VIADD R3, R153, 0x100000 ;  /* 0x0010000099037836 */ /* 0x008fe20000000000 */
[----:B------:R-:W-:Y:S01]  /*11b40*/  STL.64 [R1+0x13a0], R26 ;  /* 0x0013a01a01007387 */ /* 0x000fe20000100a00 */
[----:B------:R-:W-:-:S03]  /*11b50*/  IMAD.WIDE R164, R4, 0x4, R104 ;  /* 0x0000000404a47825 */ /* 0x000fc600078e0268 */
[----:B------:R2:W-:Y:S01]  /*11b60*/  STL.64 [R1+0x1398], R24 ;  /* 0x0013981801007387 */ /* 0x0005e20000100a00 */
[----:B------:R-:W-:-:S03]  /*11b70*/  IMAD.WIDE R168, R4, 0x4, R108 ;  /* 0x0000000404a87825 */ /* 0x000fc600078e026c */
[----:B------:R-:W-:Y:S01]  /*11b80*/  LDGSTS.E [R0+-0x7fe00], desc[UR34][R160.64], P5 ;  /* 0x80200000a0007fae */ /* 0x000fe2000a921862 */
[----:B-1----:R-:W-:-:S04]  /*11b90*/  IMAD.WIDE R10, R4, 0x4, R100 ;  /* 0x00000004040a7825 */ /* 0x002fc800078e0264 */
[C---:B------:R-:W-:Y:S01]  /*11ba0*/  IMAD.WIDE R172, R4.reuse, 0x4, R112 ;  /* 0x0000000404ac7825 */ /* 0x040fe200078e0270 */
[----:B------:R-:W-:Y:S03]  /*11bb0*/  LDGSTS.E [R5+-0x7fa00], desc[UR34][R10.64], P5 ;  /* 0x806000000a057fae */ /* 0x000fe6000a921862 */
[----:B--2---:R-:W-:Y:S01]  /*11bc0*/  VIADD R24, R153, 0x100000 ;  /* 0x0010000099187836 */ /* 0x004fe20000000000 */
[----:B------:R-:W-:Y:S01]  /*11bd0*/  LDGSTS.E [R3+-0x7f600], desc[UR34][R164.64], P5 ;  /* 0x80a00000a4037fae */ /* 0x000fe2000a921862 */
[----:B------:R-:W-:-:S03]  /*11be0*/  IMAD.WIDE R176, R4, 0x4, R116 ;  /* 0x0000000404b07825 */ /* 0x000fc600078e0274 */
        /* <DEDUP_REMOVED lines=36> */
[----:B------:R1:W-:Y:S04]  /*11e30*/  STL.64 [R1+0x1250], R30 ;  /* 0x0012501e01007387 */ /* 0x0003e80000100a00 */
[----:B------:R1:W-:Y:S04]  /*11e40*/  LDGSTS.E [R5+-0x7aa00], desc[UR34][R30.64], P5 ;  /* 0x856000001e057fae */ /* 0x0003e8000a921862 */
        /* <DEDUP_REMOVED lines=9> */
[----:B------:R-:W-:Y:S04]  /*11ee0*/  STL.64 [R1+0x1270], R30 ;  /* 0x0012701e01007387 */ /* 0x000fe80000100a00 */
[----:B------:R-:W-:Y:S01]  /*11ef0*/  LDGSTS.E [R5+-0x79a00], desc[UR34][R30.64], P5 ;  /* 0x866000001e057fae */ /* 0x000fe2000a921862 */
[----:B-1----:R-:W-:-:S03]  /*11f00*/  IMAD.WIDE R26, R4, 0x4, R210 ;  /* 0x00000004041a7825 */ /* 0x002fc600078e02d2 */
[----:B------:R1:W-:Y:S01]  /*11f10*/  STL.64 [R1+0x1278], R28 ;  /* 0x0012781c01007387 */ /* 0x0003e20000100a00 */
[----:B------:R-:W-:-:S03]  /*11f20*/  IMAD.WIDE R24, R4, 0x4, R214 ;  /* 0x0000000404187825 */ /* 0x000fc600078e02d6 */
        /* <DEDUP_REMOVED lines=8> */
[----:B------:R3:W-:Y:S01]  /*11fb0*/  STL.64 [R1+0x12a0], R26 ;  /* 0x0012a01a01007387 */ /* 0x0007e20000100a00 */
[----:B-1----:R-:W-:-:S03]  /*11fc0*/  IMAD.WIDE R24, R4, 0x4, R226 ;  /* 0x0000000404187825 */ /* 0x002fc600078e02e2 */
[----:B------:R-:W-:Y:S04]  /*11fd0*/  STL [R1+0xc00], RZ ;  /* 0x000c00ff01007387 */ /* 0x000fe80000100800 */
[----:B------:R1:W-:Y:S04]  /*11fe0*/  STL.64 [R1+0x1298], R24 ;  /* 0x0012981801007387 */ /* 0x0003e80000100a00 */
[----:B------:R4:W-:Y:S04]  /*11ff0*/  STL [R1+0xc04], RZ ;  /* 0x000c04ff01007387 */ /* 0x0009e80000100800 */
        /* <DEDUP_REMOVED lines=766> */
[----:B------:R4:W-:Y:S04]  /*14fe0*/  STL [R1], RZ ;  /* 0x000000ff01007387 */ /* 0x0009e80000100800 */
        /* <DEDUP_REMOVED lines=127> */
[----:B------:R-:W4:Y:S01]  /*157e0*/  LDL R201, [R1+0x124c] ;  /* 0x00124c0001c97983 */ /* 0x000f220000100800 */
[----:B------:R-:W-:-:S03]  /*157f0*/  VIADD R153, R153, 0x100000 ;  /* 0x0010000099997836 */ /* 0x000fc60000000000 */
[----:B------:R2:W-:Y:S04]  /*15800*/  LDGSTS.E [R0+-0x78a00], desc[UR34][R28.64], P5 ;  /* 0x876000001c007fae */ /* 0x0005e8000a921862 */
[----:B------:R3:W-:Y:S04]  /*15810*/  LDGSTS.E [R3+-0x78600], desc[UR34][R26.64], P5 ;  /* 0x87a000001a037fae */ /* 0x0007e8000a921862 */
[----:B------:R1:W-:Y:S01]  /*15820*/  LDGSTS.E [R153+-0x78200], desc[UR34][R24.64], P5 ;  /* 0x87e0000018997fae */ /* 0x0003e2000a921862 */
[----:B------:R-:W-:-:S03]  /*15830*/  CS2R R30, SRZ ;  /* 0x00000000001e7805 */ /* 0x000fc6000001ff00 */
[----:B------:R-:W0:Y:S01]  /*15840*/  LDGDEPBAR ;  /* 0x00000000000079af */ /* 0x000e220000000000 */
[----:B--2---:R-:W-:Y:S02]  /*15850*/  CS2R R28, SRZ ;  /* 0x00000000001c7805 */ /* 0x004fe4000001ff00 */
[----:B------:R-:W-:Y:S02]  /*15860*/  CS2R R32, SRZ ;  /* 0x0000000000207805 */ /* 0x000fe4000001ff00 */
[----:B------:R-:W-:Y:S02]  /*15870*/  CS2R R34, SRZ ;  /* 0x0000000000227805 */ /* 0x000fe4000001ff00 */
[----:B---3--:R-:W-:Y:S02]  /*15880*/  CS2R R26, SRZ ;  /* 0x00000000001a7805 */ /* 0x008fe4000001ff00 */
[----:B------:R-:W-:Y:S02]  /*15890*/  CS2R R36, SRZ ;  /* 0x0000000000247805 */ /* 0x000fe4000001ff00 */
[----:B------:R-:W-:-:S02]  /*158a0*/  CS2R R38, SRZ ;  /* 0x0000000000267805 */ /* 0x000fc4000001ff00 */
[----:B------:R-:W-:Y:S02]  /*158b0*/  CS2R R40, SRZ ;  /* 0x0000000000287805 */ /* 0x000fe4000001ff00 */
[----:B-1----:R-:W-:Y:S02]  /*158c0*/  CS2R R24, SRZ ;  /* 0x0000000000187805 */ /* 0x002fe4000001ff00 */
[----:B------:R-:W-:Y:S02]  /*158d0*/  CS2R R42, SRZ ;  /* 0x00000000002a7805 */ /* 0x000fe4000001ff00 */
[----:B------:R-:W-:Y:S02]  /*158e0*/  CS2R R44, SRZ ;  /* 0x00000000002c7805 */ /* 0x000fe4000001ff00 */
[----:B------:R-:W-:Y:S02]  /*158f0*/  CS2R R46, SRZ ;  /* 0x00000000002e7805 */ /* 0x000fe4000001ff00 */
[----:B------:R-:W-:-:S02]  /*15900*/  CS2R R48, SRZ ;  /* 0x0000000000307805 */ /* 0x000fc4000001ff00 */
[----:B------:R-:W-:Y:S02]  /*15910*/  CS2R R50, SRZ ;  /* 0x0000000000327805 */ /* 0x000fe4000001ff00 */
[----:B------:R-:W-:Y:S02]  /*15920*/  CS2R R52, SRZ ;  /* 0x0000000000347805 */ /* 0x000fe4000001ff00 */
        /* <DEDUP_REMOVED lines=49> */
[----:B----4-:R-:W-:-:S13]  /*15c40*/  ISETP.GE.AND P0, PT, R201, 0x20, PT ;  /* 0x00000020c900780c */ /* 0x010fda0003f06270 */
[----:B------:R-:W-:Y:S05]  /*15c50*/  @!P0 BRA `(.L_x_0) ;  /* 0x0000013000f48947 */ /* 0x000fea0003800000 */
[----:B------:R-:W2:Y:S04]  /*15c60*/  LDL.LU.64 R190, [R1+0xe20] ;  /* 0x000e200001be7983 */ /* 0x000ea80000300a00 */
        /* <DEDUP_REMOVED lines=10> */
[----:B--2---:R-:W-:-:S02]  /*15d10*/  IMAD.MOV.U32 R157, RZ, RZ, R190 ;  /* 0x000000ffff9d7224 */ /* 0x004fc400078e00be */
[----:B------:R-:W-:Y:S02]  /*15d20*/  IMAD.MOV.U32 R153, RZ, RZ, R191 ;  /* 0x000000ffff997224 */ /* 0x000fe400078e00bf */
[----:B------:R-:W2:Y:S01]  /*15d30*/  LDL.LU.64 R190, [R1+0xea0] ;  /* 0x000ea00001be7983 */ /* 0x000ea20000300a00 */
[----:B---3--:R-:W-:-:S03]  /*15d40*/  IMAD.MOV.U32 R252, RZ, RZ, R211 ;  /* 0x000000fffffc7224 */ /* 0x008fc600078e00d3 */
[----:B------:R1:W-:Y:S01]  /*15d50*/  STL [R1+0xe50], R210 ;  /* 0x000e50d201007387 */ /* 0x0003e20000100800 */
[----:B----4-:R-:W-:-:S03]  /*15d60*/  IMAD.MOV.U32 R0, RZ, RZ, R187 ;  /* 0x000000ffff007224 */ /* 0x010fc600078e00bb */
[----:B-1----:R-:W3:Y:S04]  /*15d70*/  LDL.LU.64 R210, [R1+0xea8] ;  /* 0x000ea80001d27983 */ /* 0x002ee80000300a00 */
[----:B------:R1:W-:Y:S04]  /*15d80*/  STL [R1+0xe58], R186 ;  /* 0x000e58ba01007387 */ /* 0x0003e80000100800 */
[----:B-1----:R-:W4:Y:S04]  /*15d90*/  LDL.LU.64 R186, [R1+0xeb0] ;  /* 0x000eb00001ba7983 */ /* 0x002f280000300a00 */
[----:B------:R1:W-:Y:S04]  /*15da0*/  STL [R1+0xe54], R0 ;  /* 0x000e540001007387 */ /* 0x0003e80000100800 */
[----:B------:R1:W-:Y:S02]  /*15db0*/  STL [R1+0xe60], R212 ;  /* 0x000e60d401007387 */ /* 0x0003e40000100800 */
[----:B-1----:R-:W-:-:S02]  /*15dc0*/  IMAD.MOV.U32 R0, RZ, RZ, R213 ;  /* 0x000000ffff007224 */ /* 0x002fc400078e00d5 */
[----:B------:R-:W4:Y:S04]  /*15dd0*/  LDL.LU.64 R212, [R1+0xeb8] ;  /* 0x000eb80001d47983 */ /* 0x000f280000300a00 */
        /* <DEDUP_REMOVED lines=25> */
[----:B------:R-:W-:Y:S04]  /*15f70*/  STL [R1+0xe98], R214 ;  /* 0x000e98d601007387 */ /* 0x000fe80000100800 */
[----:B------:R-:W4:Y:S01]  /*15f80*/  LDL.LU.64 R218, [R1+0xef0] ;  /* 0x000ef00001da7983 */ /* 0x000f220000300a00 */
[----:B-1----:R-:W-:-:S05]  /*15f90*/  IMAD.MOV.U32 R0, RZ, RZ, R215 ;  /* 0x000000ffff007224 */ /* 0x002fca00078e00d7 */
[----:B------:R1:W-:Y:S04]  /*15fa0*/  STL [R1+0xe94], R0 ;  /* 0x000e940001007387 */ /* 0x0003e80000100800 */
[----:B--2---:R2:W-:Y:S01]  /*15fb0*/  STL [R1+0xea0], R190 ;  /* 0x000ea0be01007387 */ /* 0x0045e20000100800 */
[----:B-1----:R-:W-:-:S03]  /*15fc0*/  IMAD.MOV.U32 R0, RZ, RZ, R191 ;  /* 0x000000ffff007224 */ /* 0x002fc600078e00bf */
[----:B--2---:R-:W2:Y:S04]  /*15fd0*/  LDL.LU.64 R190, [R1+0xef8] ;  /* 0x000ef80001be7983 */ /* 0x004ea80000300a00 */
[----:B------:R1:W-:Y:S04]  /*15fe0*/  STL [R1+0xe9c], R0 ;  /* 0x000e9c0001007387 */ /* 0x0003e80000100800 */
[----:B---3--:R-:W-:Y:S04]  /*15ff0*/  STL [R1+0xea8], R210 ;  /* 0x000ea8d201007387 */ /* 0x008fe80000100800 */
[----:B------:R-:W3:Y:S01]  /*16000*/  LDL.LU.64 R214, [R1+0xf00] ;  /* 0x000f000001d67983 */ /* 0x000ee20000300a00 */
[----:B-1----:R-:W-:-:S05]  /*16010*/  IMAD.MOV.U32 R0, RZ, RZ, R211 ;  /* 0x000000ffff007224 */ /* 0x002fca00078e00d3 */
[----:B------:R1:W-:Y:S04]  /*16020*/  STL [R1+0xea4], R0 ;  /* 0x000ea40001007387 */ /* 0x0003e80000100800 */
[----:B----4-:R4:W-:Y:S01]  /*16030*/  STL [R1+0xeb0], R186 ;  /* 0x000eb0ba01007387 */ /* 0x0109e20000100800 */
[----:B-1----:R-:W-:-:S03]  /*16040*/  IMAD.MOV.U32 R0, RZ, RZ, R187 ;  /* 0x000000ffff007224 */ /* 0x002fc600078e00bb */
[----:B----4-:R-:W4:Y:S04]  /*16050*/  LDL.LU.64 R186, [R1+0xf08] ;  /* 0x000f080001ba7983 */ /* 0x010f280000300a00 */
        /* <DEDUP_REMOVED lines=17> */
[----:B------:R-:W-:Y:S01]  /*16170*/  STL [R1+0xed8], R202 ;  /* 0x000ed8ca01007387 */ /* 0x000fe20000100800 */
[----:B-1----:R-:W-:-:S03]  /*16180*/  IMAD.MOV.U32 R0, RZ, RZ, R203 ;  /* 0x000000ffff007224 */ /* 0x002fc600078e00cb */
[----:B------:R-:W4:Y:S04]  /*16190*/  LDL.LU.64 R206, [R1+0xf30] ;  /* 0x000f300001ce7983 */ /* 0x000f280000300a00 */
[----:B------:R1:W-:Y:S04]  /*161a0*/  STL [R1+0xed4], R0 ;  /* 0x000ed40001007387 */ /* 0x0003e80000100800 */
[----:B------:R1:W-:Y:S02]  /*161b0*/  STL [R1+0xee0], R198 ;  /* 0x000ee0c601007387 */ /* 0x0003e40000100800 */
[----:B-1----:R-:W-:-:S02]  /*161c0*/  IMAD.MOV.U32 R0, RZ, RZ, R199 ;  /* 0x000000ffff007224 */ /* 0x002fc400078e00c7 */
[----:B------:R-:W4:Y:S04]  /*161d0*/  LDL.LU.64 R202, [R1+0xf38] ;  /* 0x000f380001ca7983 */ /* 0x000f280000300a00 */
[----:B------:R-:W-:Y:S04]  /*161e0*/  STL [R1+0xee8], R194 ;  /* 0x000ee8c201007387 */ /* 0x000fe80000100800 */
[----:B------:R1:W-:Y:S04]  /*161f0*/  STL [R1+0xedc], R0 ;  /* 0x000edc0001007387 */ /* 0x0003e80000100800 */
[----:B------:R-:W4:Y:S01]  /*16200*/  LDL.LU.64 R198, [R1+0xf40] ;  /* 0x000f400001c67983 */ /* 0x000f220000300a00 */
[----:B-1----:R-:W-:-:S03]  /*16210*/  IMAD.MOV.U32 R0, RZ, RZ, R195 ;  /* 0x000000ffff007224 */ /* 0x002fc600078e00c3 */
[----:B------:R-:W-:Y:S04]  /*16220*/  STL [R1+0xef0], R218 ;  /* 0x000ef0da01007387 */ /* 0x000fe80000100800 */
[----:B------:R1:W-:Y:S04]  /*16230*/  STL [R1+0xee4], R0 ;  /* 0x000ee40001007387 */ /* 0x0003e80000100800 */
[----:B------:R-:W4:Y:S01]  /*16240*/  LDL.LU.64 R194, [R1+0xf48] ;  /* 0x000f480001c27983 */ /* 0x000f220000300a00 */
[----:B-1----:R-:W-:-:S03]  /*16250*/  IMAD.MOV.U32 R0, RZ, RZ, R219 ;  /* 0x000000ffff007224 */ /* 0x002fc600078e00db */
[----:B--2---:R-:W-:Y:S04]  /*16260*/  STL [R1+0xef8], R190 ;  /* 0x000ef8be01007387 */ /* 0x004fe80000100800 */
[----:B------:R1:W-:Y:S02]  /*16270*/  STL [R1+0xeec], R0 ;  /* 0x000eec0001007387 */ /* 0x0003e40000100800 */
[----:B-1----:R-:W-:Y:S02]  /*16280*/  IMAD.MOV.U32 R0, RZ, RZ, R191 ;  /* 0x000000ffff007224 */ /* 0x002fe400078e00bf */
[----:B------:R-:W2:Y:S04]  /*16290*/  LDL.LU.64 R190, [R1+0xf50] ;  /* 0x000f500001be7983 */ /* 0x000ea80000300a00 */
[----:B------:R1:W-:Y:S04]  /*162a0*/  STL [R1+0xef4], R0 ;  /* 0x000ef40001007387 */ /* 0x0003e80000100800 */
[----:B---3--:R3:W-:Y:S01]  /*162b0*/  STL [R1+0xf00], R214 ;  /* 0x000f00d601007387 */ /* 0x0087e20000100800 */
[----:B-1----:R-:W-:-:S03]  /*162c0*/  IMAD.MOV.U32 R0, RZ, RZ, R215 ;  /* 0x000000ffff007224 */ /* 0x002fc600078e00d7 */
[----:B---3--:R-:W3:Y:S04]  /*162d0*/  LDL.LU.64 R214, [R1+0xf58] ;  /* 0x000f580001d67983 */ /* 0x008ee80000300a00 */
        /* <DEDUP_REMOVED lines=35> */
[----:B------:R-:W4:Y:S04]  /*16510*/  LDL.LU.64 R194, [R1+0xfa0] ;  /* 0x000fa00001c27983 */ /* 0x000f280000300a00 */
        /* <DEDUP_REMOVED lines=44> */
[----:B--2---:R-:W-:Y:S04]  /*167e0*/  STL [R1+0xfa8], R190 ;  /* 0x000fa8be01007387 */ /* 0x004fe80000100800 */
[----:B------:R1:W-:Y:S04]  /*167f0*/  STL [R1+0xf9c], R0 ;  /* 0x000f9c0001007387 */ /* 0x0003e80000100800 */
[----:B------:R-:W2:Y:S01]  /*16800*/  LDL.LU.64 R194, [R1+0x1000] ;  /* 0x0010000001c27983 */ /* 0x000ea20000300a00 */
[----:B-1----:R-:W-:-:S03]  /*16810*/  IMAD.MOV.U32 R0, RZ, RZ, R191 ;  /* 0x000000ffff007224 */ /* 0x002fc600078e00bf */
[----:B---3--:R-:W-:Y:S04]  /*16820*/  STL [R1+0xfb0], R218 ;  /* 0x000fb0da01007387 */ /* 0x008fe80000100800 */
[----:B------:R1:W-:Y:S04]  /*16830*/  STL [R1+0xfa4], R0 ;  /* 0x000fa40001007387 */ /* 0x0003e80000100800 */
[----:B------:R-:W3:Y:S01]  /*16840*/  LDL.LU.64 R190, [R1+0x1008] ;  /* 0x0010080001be7983 */ /* 0x000ee20000300a00 */
[----:B-1----:R-:W-:-:S03]  /*16850*/  IMAD.MOV.U32 R0, RZ, RZ, R219 ;  /* 0x000000ffff007224 */ /* 0x002fc600078e00db */
[----:B----4-:R-:W-:Y:S04]  /*16860*/  STL [R1+0xfb8], R186 ;  /* 0x000fb8ba01007387 */ /* 0x010fe80000100800 */
[----:B------:R1:W-:Y:S02]  /*16870*/  STL [R1+0xfac], R0 ;  /* 0x000fac0001007387 */ /* 0x0003e40000100800 */
[----:B-1----:R-:W-:Y:S02]  /*16880*/  IMAD.MOV.U32 R0, RZ, RZ, R187 ;  /* 0x000000ffff007224 */ /* 0x002fe400078e00bb */
        /* <DEDUP_REMOVED lines=22> */
[----:B-1----:R-:W-:-:S05]  /*169f0*/  IMAD.MOV.U32 R0, RZ, RZ, R207 ;  /* 0x000000ffff007224 */ /* 0x002fca00078e00cf */
[----:B------:R1:W-:Y:S04]  /*16a00*/  STL [R1+0xfe4], R0 ;  /* 0x000fe40001007387 */ /* 0x0003e80000100800 */
[----:B------:R-:W-:Y:S04]  /*16a10*/  STL [R1+0xff0], R202 ;  /* 0x000ff0ca01007387 */ /* 0x000fe80000100800 */
[----:B------:R-:W4:Y:S01]  /*16a20*/  LDL.LU.64 R226, [R1+0x1038] ;  /* 0x0010380001e27983 */ /* 0x000f220000300a00 */
[----:B-1----:R-:W-:-:S03]  /*16a30*/  IMAD.MOV.U32 R0, RZ, RZ, R203 ;  /* 0x000000ffff007224 */ /* 0x002fc600078e00cb */
[----:B------:R-:W4:Y:S04]  /*16a40*/  LDL.LU.64 R222, [R1+0x1040] ;  /* 0x0010400001de7983 */ /* 0x000f280000300a00 */
[----:B------:R1:W-:Y:S04]  /*16a50*/  STL [R1+0xfec], R0 ;  /* 0x000fec0001007387 */ /* 0x0003e80000100800 */
[----:B------:R-:W-:Y:S01]  /*16a60*/  STL [R1+0xff8], R198 ;  /* 0x000ff8c601007387 */ /* 0x000fe20000100800 */
[----:B-1----:R-:W-:-:S03]  /*16a70*/  IMAD.MOV.U32 R0, RZ, RZ, R199 ;  /* 0x000000ffff007224 */ /* 0x002fc600078e00c7 */
[----:B------:R-:W4:Y:S04]  /*16a80*/  LDL.LU.64 R218, [R1+0x1048] ;  /* 0x0010480001da7983 */ /* 0x000f280000300a00 */
[----:B--2---:R-:W-:Y:S04]  /*16a90*/  STL [R1+0x1000], R194 ;  /* 0x001000c201007387 */ /* 0x004fe80000100800 */
[----:B------:R1:W-:Y:S04]  /*16aa0*/  STL [R1+0xff4], R0 ;  /* 0x000ff40001007387 */ /* 0x0003e80000100800 */
[----:B------:R-:W2:Y:S01]  /*16ab0*/  LDL.LU.64 R214, [R1+0x1058] ;  /* 0x0010580001d67983 */ /* 0x000ea20000300a00 */
[----:B-1----:R-:W-:-:S05]  /*16ac0*/  IMAD.MOV.U32 R0, RZ, RZ, R195 ;  /* 0x000000ffff007224 */ /* 0x002fca00078e00c3 */
[----:B------:R1:W-:Y:S04]  /*16ad0*/  STL [R1+0xffc], R0 ;  /* 0x000ffc0001007387 */ /* 0x0003e80000100800 */
[----:B---3--:R-:W-:Y:S04]  /*16ae0*/  STL [R1+0x1008], R190 ;  /* 0x001008be01007387 */ /* 0x008fe80000100800 */
[----:B------:R-:W3:Y:S01]  /*16af0*/  LDL.LU.64 R210, [R1+0x1060] ;  /* 0x0010600001d27983 */ /* 0x000ee20000300a00 */
[----:B-1----:R-:W-:-:S03]  /*16b00*/  IMAD.MOV.U32 R0, RZ, RZ, R191 ;  /* 0x000000ffff007224 */ /* 0x002fc600078e00bf */
[----:B------:R-:W3:Y:S04]  /*16b10*/  LDL.LU.64 R206, [R1+0x1068] ;  /* 0x0010680001ce7983 */ /* 0x000ee80000300a00 */
[----:B------:R1:W-:Y:S04]  /*16b20*/  STL [R1+0x1004], R0 ;  /* 0x0010040001007387 */ /* 0x0003e80000100800 */
[----:B----4-:R-:W-:Y:S04]  /*16b30*/  STL [R1+0x1010], R186 ;  /* 0x001010ba01007387 */ /* 0x010fe80000100800 */
[----:B------:R-:W4:Y:S01]  /*16b40*/  LDL.LU.64 R202, [R1+0x1070] ;  /* 0x0010700001ca7983 */ /* 0x000f220000300a00 */
[----:B-1----:R-:W-:-:S03]  /*16b50*/  IMAD.MOV.U32 R0, RZ, RZ, R187 ;  /* 0x000000ffff007224 */ /* 0x002fc600078e00bb */
[----:B------:R-:W4:Y:S04]  /*16b60*/  LDL.LU.64 R198, [R1+0x1078] ;  /* 0x0010780001c67983 */ /* 0x000f280000300a00 */
[----:B------:R1:W-:Y:S04]  /*16b70*/  STL [R1+0x100c], R0 ;  /* 0x00100c0001007387 */ /* 0x0003e80000100800 */
[----:B------:R-:W-:Y:S04]  /*16b80*/  STL [R1+0x1018], R212 ;  /* 0x001018d401007387 */ /* 0x000fe80000100800 */
[----:B------:R-:W4:Y:S01]  /*16b90*/  LDL.LU.64 R194, [R1+0x1080] ;  /* 0x0010800001c27983 */ /* 0x000f220000300a00 */
[----:B-1----:R-:W-:-:S03]  /*16ba0*/  IMAD.MOV.U32 R0, RZ, RZ, R213 ;  /* 0x000000ffff007224 */ /* 0x002fc600078e00d5 */
[----:B------:R-:W4:Y:S04]  /*16bb0*/  LDL.LU.64 R190, [R1+0x1088] ;  /* 0x0010880001be7983 */ /* 0x000f280000300a00 */
[----:B------:R1:W-:Y:S04]  /*16bc0*/  STL [R1+0x1014], R0 ;  /* 0x0010140001007387 */ /* 0x0003e80000100800 */
[----:B------:R1:W-:Y:S04]  /*16bd0*/  STL [R1+0x1020], R208 ;  /* 0x001020d001007387 */ /* 0x0003e80000100800 */
        /* <DEDUP_REMOVED lines=9> */
[----:B------:R-:W-:Y:S01]  /*16c70*/  STL [R1+0x1030], R150 ;  /* 0x0010309601007387 */ /* 0x000fe20000100800 */
[----:B-1----:R-:W-:-:S03]  /*16c80*/  IMAD.MOV.U32 R0, RZ, RZ, R151 ;  /* 0x000000ffff007224 */ /* 0x002fc600078e0097 */
[----:B------:R-:W-:Y:S04]  /*16c90*/  STL [R1+0x1038], R226 ;  /* 0x001038e201007387 */ /* 0x000fe80000100800 */
[----:B------:R1:W-:Y:S04]  /*16ca0*/  STL [R1+0x102c], R0 ;  /* 0x00102c0001007387 */ /* 0x0003e80000100800 */
[----:B------:R-:W-:Y:S01]  /*16cb0*/  STL [R1+0x1040], R222 ;  /* 0x001040de01007387 */ /* 0x000fe20000100800 */
[----:B-1----:R-:W-:-:S05]  /*16cc0*/  IMAD.MOV.U32 R0, RZ, RZ, R227 ;  /* 0x000000ffff007224 */ /* 0x002fca00078e00e3 */
        /* <DEDUP_REMOVED lines=8> */
[----:B--2---:R-:W-:-:S03]  /*16d50*/  IMAD.MOV.U32 R0, RZ, RZ, R215 ;  /* 0x000000ffff007224 */ /* 0x004fc600078e00d7 */
[----:B------:R-:W-:Y:S04]  /*16d60*/  STL [R1+0x1058], R214 ;  /* 0x001058d601007387 */ /* 0x000fe80000100800 */
[----:B---3--:R-:W-:Y:S04]  /*16d70*/  STL [R1+0x1060], R210 ;  /* 0x001060d201007387 */ /* 0x008fe80000100800 */
[----:B------:R1:W-:Y:S04]  /*16d80*/  STL [R1+0x1054], R0 ;  /* 0x0010540001007387 */ /* 0x0003e80000100800 */
[----:B------:R-:W-:Y:S01]  /*16d90*/  STL [R1+0x1068], R206 ;  /* 0x001068ce01007387 */ /* 0x000fe20000100800 */
[----:B-1----:R-:W-:-:S05]  /*16da0*/  IMAD.MOV.U32 R0, RZ, RZ, R211 ;  /* 0x000000ffff007224 */ /* 0x002fca00078e00d3 */
[----:B------:R1:W-:Y:S04]  /*16db0*/  STL [R1+0x105c], R0 ;  /* 0x00105c0001007387 */ /* 0x0003e80000100800 */
[----:B----4-:R-:W-:Y:S01]  /*16dc0*/  STL [R1+0x1070], R202 ;  /* 0x001070ca01007387 */ /* 0x010fe20000100800 */
        /* <DEDUP_REMOVED lines=22> */
[----:B------:R1:W-:Y:S02]  /*16f30*/  STL [R1+0x109c], R0 ;  /* 0x00109c0001007387 */ /* 0x0003e40000100800 */
[----:B-1----:R-:W-:Y:S02]  /*16f40*/  IMAD.MOV.U32 R0, RZ, RZ, R205 ;  /* 0x000000ffff007224 */ /* 0x002fe400078e00cd */
[----:B------:R-:W2:Y:S04]  /*16f50*/  LDL.LU.64 R204, [R1+0x1108] ;  /* 0x0011080001cc7983 */ /* 0x000ea80000300a00 */
[----:B------:R1:W-:Y:S04]  /*16f60*/  STL [R1+0x10a4], R0 ;  /* 0x0010a40001007387 */ /* 0x0003e80000100800 */
[----:B------:R-:W-:Y:S04]  /*16f70*/  STL [R1+0x10b0], R248 ;  /* 0x0010b0f801007387 */ /* 0x000fe80000100800 */
[----:B------:R-:W-:Y:S04]  /*16f80*/  STL [R1+0x10ac], R249 ;  /* 0x0010acf901007387 */ /* 0x000fe80000100800 */
[----:B------:R-:W-:Y:S04]  /*16f90*/  STL [R1+0x10b8], R246 ;  /* 0x0010b8f601007387 */ /* 0x000fe80000100800 */
[----:B------:R-:W-:Y:S04]  /*16fa0*/  STL [R1+0x10b4], R247 ;  /* 0x0010b4f701007387 */ /* 0x000fe80000100800 */
[----:B------:R-:W-:Y:S04]  /*16fb0*/  STL [R1+0x10c0], R244 ;  /* 0x0010c0f401007387 */ /* 0x000fe80000100800 */
[----:B------:R-:W-:Y:S04]  /*16fc0*/  STL [R1+0x10bc], R245 ;  /* 0x0010bcf501007387 */ /* 0x000fe80000100800 */
[----:B------:R-:W-:Y:S04]  /*16fd0*/  STL [R1+0x10c8], R242 ;  /* 0x0010c8f201007387 */ /* 0x000fe80000100800 */
[----:B------:R-:W-:Y:S04]  /*16fe0*/  STL [R1+0x10c4], R243 ;  /* 0x0010c4f301007387 */ /* 0x000fe80000100800 */
[----:B------:R-:W3:Y:S04]  /*16ff0*/  LDL.LU.64 R198, [R1+0x1120] ;  /* 0x0011200001c67983 */ /* 0x000ee80000300a00 */
[----:B------:R-:W-:Y:S04]  /*17000*/  STL [R1+0x10d0], R240 ;  /* 0x0010d0f001007387 */ /* 0x000fe80000100800 */
[----:B------:R-:W-:Y:S04]  /*17010*/  STL [R1+0x10cc], R241 ;  /* 0x0010ccf101007387 */ /* 0x000fe80000100800 */
[----:B------:R-:W4:Y:S04]  /*17020*/  LDL.LU.64 R194, [R1+0x1128] ;  /* 0x0011280001c27983 */ /* 0x000f280000300a00 */
[----:B------:R-:W-:Y:S04]  /*17030*/  STL [R1+0x10d8], R238 ;  /* 0x0010d8ee01007387 */ /* 0x000fe80000100800 */
[----:B------:R-:W-:Y:S04]  /*17040*/  STL [R1+0x10d4], R239 ;  /* 0x0010d4ef01007387 */ /* 0x000fe80000100800 */
[----:B------:R-:W-:Y:S04]  /*17050*/  STL [R1+0x10e0], R236 ;  /* 0x0010e0ec01007387 */ /* 0x000fe80000100800 */
[----:B------:R-:W4:Y:S04]  /*17060*/  LDL.LU.64 R190, [R1+0x1130] ;  /* 0x0011300001be7983 */ /* 0x000f280000300a00 */
[----:B------:R-:W-:Y:S04]  /*17070*/  STL [R1+0x10dc], R237 ;  /* 0x0010dced01007387 */ /* 0x000fe80000100800 */
[----:B------:R-:W-:Y:S04]  /*17080*/  STL [R1+0x10e8], R12 ;  /* 0x0010e80c01007387 */ /* 0x000fe80000100800 */
[----:B------:R-:W4:Y:S04]  /*17090*/  LDL.LU.64 R186, [R1+0x1138] ;  /* 0x0011380001ba7983 */ /* 0x000f280000300a00 */
[----:B------:R-:W-:Y:S04]  /*170a0*/  STL [R1+0x10e4], R13 ;  /* 0x0010e40d01007387 */ /* 0x000fe80000100800 */
[----:B------:R-:W4:Y:S04]  /*170b0*/  LDL.LU.64 R218, [R1+0x1140] ;  /* 0x0011400001da7983 */ /* 0x000f280000300a00 */
        /* <DEDUP_REMOVED lines=9> */
[----:B--2---:R2:W-:Y:S01]  /*17150*/  STL [R1+0x1108], R204 ;  /* 0x001108cc01007387 */ /* 0x0045e20000100800 */
[----:B-1----:R-:W-:-:S03]  /*17160*/  IMAD.MOV.U32 R0, RZ, RZ, R205 ;  /* 0x000000ffff007224 */ /* 0x002fc600078e00cd */
[----:B------:R-:W4:Y:S04]  /*17170*/  LDL.LU.64 R210, [R1+0x1160] ;  /* 0x0011600001d27983 */ /* 0x000f280000300a00 */
[----:B------:R-:W-:Y:S04]  /*17180*/  STL [R1+0x1110], R6 ;  /* 0x0011100601007387 */ /* 0x000fe80000100800 */
[----:B------:R1:W-:Y:S04]  /*17190*/  STL [R1+0x1104], R0 ;  /* 0x0011040001007387 */ /* 0x0003e80000100800 */
[----:B--2---:R-:W2:Y:S04]  /*171a0*/  LDL.LU.64 R204, [R1+0x1168] ;  /* 0x0011680001cc7983 */ /* 0x004ea80000300a00 */
[----:B------:R-:W-:Y:S04]  /*171b0*/  STL [R1+0x110c], R7 ;  /* 0x00110c0701007387 */ /* 0x000fe80000100800 */
[----:B------:R-:W-:Y:S04]  /*171c0*/  STL [R1+0x1118], R20 ;  /* 0x0011181401007387 */ /* 0x000fe80000100800 */
[----:B------:R-:W2:Y:S04]  /*171d0*/  LDL.LU.64 R206, [R1+0x1170] ;  /* 0x0011700001ce7983 */ /* 0x000ea80000300a00 */
[----:B------:R-:W-:Y:S04]  /*171e0*/  STL [R1+0x1114], R21 ;  /* 0x0011141501007387 */ /* 0x000fe80000100800 */
[----:B---3--:R3:W-:Y:S01]  /*171f0*/  STL [R1+0x1120], R198 ;  /* 0x001120c601007387 */ /* 0x0087e20000100800 */
[----:B-1----:R-:W-:-:S03]  /*17200*/  IMAD.MOV.U32 R0, RZ, RZ, R199 ;  /* 0x000000ffff007224 */ /* 0x002fc600078e00c7 */
[----:B------:R-:W2:Y:S04]  /*17210*/  LDL.LU.64 R202, [R1+0x1178] ;  /* 0x0011780001ca7983 */ /* 0x000ea80000300a00 */
[----:B----4-:R-:W-:Y:S04]  /*17220*/  STL [R1+0x1128], R194 ;  /* 0x001128c201007387 */ /* 0x010fe80000100800 */
[----:B------:R1:W-:Y:S04]  /*17230*/  STL [R1+0x111c], R0 ;  /* 0x00111c0001007387 */ /* 0x0003e80000100800 */
[----:B---3--:R-:W3:Y:S01]  /*17240*/  LDL.LU.64 R198, [R1+0x1180] ;  /* 0x0011800001c67983 */ /* 0x008ee20000300a00 */
        /* <DEDUP_REMOVED lines=29> */
[----:B--2---:R2:W-:Y:S04]  /*17420*/  STL [R1+0x1168], R204 ;  /* 0x001168cc01007387 */ /* 0x0045e80000100800 */
[----:B------:R-:W4:Y:S01]  /*17430*/  LDL.LU.64 R222, [R1+0x11b8] ;  /* 0x0011b80001de7983 */ /* 0x000f220000300a00 */
[----:B-1----:R-:W-:-:S05]  /*17440*/  IMAD.MOV.U32 R0, RZ, RZ, R205 ;  /* 0x000000ffff007224 */ /* 0x002fca00078e00cd */
[----:B------:R1:W-:Y:S04]  /*17450*/  STL [R1+0x1164], R0 ;  /* 0x0011640001007387 */ /* 0x0003e80000100800 */
[----:B------:R-:W-:Y:S04]  /*17460*/  STL [R1+0x1170], R206 ;  /* 0x001170ce01007387 */ /* 0x000fe80000100800 */
[----:B--2---:R-:W2:Y:S01]  /*17470*/  LDL.LU.64 R204, [R1+0x11c0] ;  /* 0x0011c00001cc7983 */ /* 0x004ea20000300a00 */
[----:B-1----:R-:W-:-:S03]  /*17480*/  IMAD.MOV.U32 R0, RZ, RZ, R207 ;  /* 0x000000ffff007224 */ /* 0x002fc600078e00cf */
[----:B------:R-:W-:Y:S04]  /*17490*/  STL [R1+0x1178], R202 ;  /* 0x001178ca01007387 */ /* 0x000fe80000100800 */
[----:B------:R1:W-:Y:S04]  /*174a0*/  STL [R1+0x116c], R0 ;  /* 0x00116c0001007387 */ /* 0x0003e80000100800 */
[----:B------:R-:W2:Y:S01]  /*174b0*/  LDL.LU.64 R218, [R1+0x11c8] ;  /* 0x0011c80001da7983 */ /* 0x000ea20000300a00 */
[----:B-1----:R-:W-:-:S03]  /*174c0*/  IMAD.MOV.U32 R0, RZ, RZ, R203 ;  /* 0x000000ffff007224 */ /* 0x002fc600078e00cb */
[----:B---3--:R-:W-:Y:S04]  /*174d0*/  STL [R1+0x1180], R198 ;  /* 0x001180c601007387 */ /* 0x008fe80000100800 */
[----:B------:R1:W-:Y:S04]  /*174e0*/  STL [R1+0x1174], R0 ;  /* 0x0011740001007387 */ /* 0x0003e80000100800 */
[----:B----4-:R-:W-:Y:S01]  /*174f0*/  STL [R1+0x1188], R194 ;  /* 0x001188c201007387 */ /* 0x010fe20000100800 */
[----:B-1----:R-:W-:-:S05]  /*17500*/  IMAD.MOV.U32 R0, RZ, RZ, R199 ;  /* 0x000000ffff007224 */ /* 0x002fca00078e00c7 */
[----:B------:R1:W-:Y:S04]  /*17510*/  STL [R1+0x117c], R0 ;  /* 0x00117c0001007387 */ /* 0x0003e80000100800 */
[----:B------:R-:W3:Y:S01]  /*17520*/  LDL.LU.64 R214, [R1+0x11e0] ;  /* 0x0011e00001d67983 */ /* 0x000ee20000300a00 */
[----:B-1----:R-:W-:-:S05]  /*17530*/  IMAD.MOV.U32 R0, RZ, RZ, R195 ;  /* 0x000000ffff007224 */ /* 0x002fca00078e00c3 */
[----:B------:R1:W-:Y:S04]  /*17540*/  STL [R1+0x1184], R0 ;  /* 0x0011840001007387 */ /* 0x0003e80000100800 */
[----:B------:R-:W-:Y:S04]  /*17550*/  STL [R1+0x1190], R190 ;  /* 0x001190be01007387 */ /* 0x000fe80000100800 */
        /* <DEDUP_REMOVED lines=17> */
[----:B------:R-:W4:Y:S04]  /*17670*/  LDL.LU.64 R212, [R1+0x1220] ;  /* 0x0012200001d47983 */ /* 0x000f280000300a00 */
[----:B------:R1:W-:Y:S02]  /*17680*/  STL [R1+0x11a4], R0 ;  /* 0x0011a40001007387 */ /* 0x0003e40000100800 */
[----:B-1----:R-:W-:-:S02]  /*17690*/  IMAD.MOV.U32 R0, RZ, RZ, R227 ;  /* 0x000000ffff007224 */ /* 0x002fc400078e00e3 */
[----:B------:R-:W-:Y:S04]  /*176a0*/  STL [R1+0x11b0], R226 ;  /* 0x0011b0e201007387 */ /* 0x000fe80000100800 */
[----:B------:R-:W4:Y:S04]  /*176b0*/  LDL.LU.64 R208, [R1+0x1228] ;  /* 0x0012280001d07983 */ /* 0x000f280000300a00 */
[----:B------:R-:W-:Y:S04]  /*176c0*/  STL [R1+0x11b8], R222 ;  /* 0x0011b8de01007387 */ /* 0x000fe80000100800 */
[----:B------:R1:W-:Y:S02]  /*176d0*/  STL [R1+0x11ac], R0 ;  /* 0x0011ac0001007387 */ /* 0x0003e40000100800 */
[----:B-1----:R-:W-:-:S02]  /*176e0*/  IMAD.MOV.U32 R0, RZ, RZ, R223 ;  /* 0x000000ffff007224 */ /* 0x002fc400078e00df */
[----:B--2---:R-:W-:Y:S04]  /*176f0*/  STL [R1+0x11c0], R204 ;  /* 0x0011c0cc01007387 */ /* 0x004fe80000100800 */
[----:B------:R1:W-:Y:S02]  /*17700*/  STL [R1+0x11b4], R0 ;  /* 0x0011b40001007387 */ /* 0x0003e40000100800 */
[----:B-1----:R-:W-:Y:S02]  /*17710*/  IMAD.MOV.U32 R0, RZ, RZ, R205 ;  /* 0x000000ffff007224 */ /* 0x002fe400078e00cd */
[----:B------:R-:W2:Y:S04]  /*17720*/  LDL.LU.64 R204, [R1+0x1240] ;  /* 0x0012400001cc7983 */ /* 0x000ea80000300a00 */
[----:B------:R1:W-:Y:S04]  /*17730*/  STL [R1+0x11bc], R0 ;  /* 0x0011bc0001007387 */ /* 0x0003e80000100800 */
[----:B------:R-:W-:Y:S01]  /*17740*/  STL [R1+0x11c8], R218 ;  /* 0x0011c8da01007387 */ /* 0x000fe20000100800 */
[----:B-1----:R-:W-:-:S03]  /*17750*/  IMAD.MOV.U32 R0, RZ, RZ, R219 ;  /* 0x000000ffff007224 */ /* 0x002fc600078e00db */
[----:B------:R-:W-:Y:S04]  /*17760*/  STL [R1+0x11d0], R8 ;  /* 0x0011d00801007387 */ /* 0x000fe80000100800 */
[----:B------:R3:W-:Y:S04]  /*17770*/  STL [R1+0x11c4], R0 ;  /* 0x0011c40001007387 */ /* 0x0007e80000100800 */
[----:B------:R-:W-:Y:S04]  /*17780*/  STL [R1+0x11cc], R9 ;  /* 0x0011cc0901007387 */ /* 0x000fe80000100800 */
[----:B------:R-:W-:Y:S01]  /*17790*/  STL [R1+0x11d8], R228 ;  /* 0x0011d8e401007387 */ /* 0x000fe20000100800 */
[----:B---3--:R-:W-:-:S03]  /*177a0*/  IMAD.MOV.U32 R0, RZ, RZ, R215 ;  /* 0x000000ffff007224 */ /* 0x008fc600078e00d7 */
[----:B------:R-:W-:Y:S04]  /*177b0*/  STL [R1+0x11d4], R229 ;  /* 0x0011d4e501007387 */ /* 0x000fe80000100800 */
[----:B------:R-:W-:Y:S04]  /*177c0*/  STL [R1+0x11e0], R214 ;  /* 0x0011e0d601007387 */ /* 0x000fe80000100800 */
[----:B----4-:R-:W-:Y:S04]  /*177d0*/  STL [R1+0x11e8], R210 ;  /* 0x0011e8d201007387 */ /* 0x010fe80000100800 */
        /* <DEDUP_REMOVED lines=23> */
[----:B------:R-:W-:Y:S04]  /*17950*/  STL [R1+0x1228], R208 ;  /* 0x001228d001007387 */ /* 0x000fe80000100800 */
[----:B------:R1:W-:Y:S04]  /*17960*/  STL [R1+0x121c], R0 ;  /* 0x00121c0001007387 */ /* 0x0003e80000100800 */
[----:B------:R-:W-:Y:S01]  /*17970*/  STL [R1+0x1230], R230 ;  /* 0x001230e601007387 */ /* 0x000fe20000100800 */
[----:B-1----:R-:W-:-:S05]  /*17980*/  IMAD.MOV.U32 R0, RZ, RZ, R209 ;  /* 0x000000ffff007224 */ /* 0x002fca00078e00d1 */
[----:B------:R-:W-:Y:S04]  /*17990*/  STL [R1+0x1224], R0 ;  /* 0x0012240001007387 */ /* 0x000fe80000100800 */
[----:B------:R-:W-:Y:S04]  /*179a0*/  STL [R1+0x122c], R231 ;  /* 0x00122ce701007387 */ /* 0x000fe80000100800 */
[----:B------:R-:W-:Y:S04]  /*179b0*/  STL [R1+0x1238], R232 ;  /* 0x001238e801007387 */ /* 0x000fe80000100800 */
[----:B------:R-:W-:Y:S01]  /*179c0*/  STL [R1+0x1234], R233 ;  /* 0x001234e901007387 */ /* 0x000fe20000100800 */
[----:B--2---:R-:W-:-:S03]  /*179d0*/  IMAD.MOV.U32 R3, RZ, RZ, R205 ;  /* 0x000000ffff037224 */ /* 0x004fc600078e00cd */
[----:B------:R-:W-:Y:S04]  /*179e0*/  STL [R1+0x1240], R204 ;  /* 0x001240cc01007387 */ /* 0x000fe80000100800 */
[----:B------:R-:W-:Y:S04]  /*179f0*/  STL [R1+0x1248], R234 ;  /* 0x001248ea01007387 */ /* 0x000fe80000100800 */
[----:B------:R-:W-:Y:S04]  /*17a00*/  STL [R1+0x123c], R3 ;  /* 0x00123c0301007387 */ /* 0x000fe80000100800 */
[----:B------:R-:W-:Y:S04]  /*17a10*/  STL [R1+0x1244], R235 ;  /* 0x001244eb01007387 */ /* 0x000fe80000100800 */
[----:B------:R-:W-:Y:S04]  /*17a20*/  STL.64 [R1+0xe40], R160 ;  /* 0x000e40a001007387 */ /* 0x000fe80000100a00 */
[----:B------:R-:W2:Y:S04]  /*17a30*/  LDL.LU.64 R6, [R1+0x12a8] ;  /* 0x0012a80001067983 */ /* 0x000ea80000300a00 */
[----:B------:R-:W-:Y:S04]  /*17a40*/  STL.64 [R1+0xe30], R10 ;  /* 0x000e300a01007387 */ /* 0x000fe80000100a00 */
[----:B--2---:R1:W-:Y:S04]  /*17a50*/  STL.64 [R1+0xe38], R6 ;  /* 0x000e380601007387 */ /* 0x0043e80000100a00 */
[----:B-1----:R-:W2:Y:S04]  /*17a60*/  LDL.LU.64 R6, [R1+0x12b0] ;  /* 0x0012b00001067983 */ /* 0x002ea80000300a00 */
[----:B------:R-:W-:Y:S04]  /*17a70*/  STL.64 [R1+0xe20], R164 ;  /* 0x000e20a401007387 */ /* 0x000fe80000100a00 */
[----:B--2---:R1:W-:Y:S04]  /*17a80*/  STL.64 [R1+0xe28], R6 ;  /* 0x000e280601007387 */ /* 0x0043e80000100a00 */
[----:B-1----:R-:W2:Y:S04]  /*17a90*/  LDL.LU.64 R6, [R1+0x12b8] ;  /* 0x0012b80001067983 */ /* 0x002ea80000300a00 */
[----:B------:R-:W-:Y:S04]  /*17aa0*/  STL.64 [R1+0xe10], R168 ;  /* 0x000e10a801007387 */ /* 0x000fe80000100a00 */
[----:B--2---:R1:W-:Y:S04]  /*17ab0*/  STL.64 [R1+0xe18], R6 ;  /* 0x000e180601007387 */ /* 0x0043e80000100a00 */
[----:B-1----:R-:W2:Y:S04]  /*17ac0*/  LDL.LU.64 R6, [R1+0x12c8] ;  /* 0x0012c80001067983 */ /* 0x002ea80000300a00 */
[----:B------:R1:W-:Y:S01]  /*17ad0*/  STL.64 [R1+0xe00], R172 ;  /* 0x000e00ac01007387 */ /* 0x0003e20000100a00 */
[----:B------:R-:W-:-:S02]  /*17ae0*/  IMAD.MOV.U32 R240, RZ, RZ, R184 ;  /* 0x000000fffff07224 */ /* 0x000fc400078e00b8 */
[----:B------:R-:W-:Y:S02]  /*17af0*/  IMAD.MOV.U32 R241, RZ, RZ, R185 ;  /* 0x000000fffff17224 */ /* 0x000fe400078e00b9 */
[----:B------:R-:W-:Y:S02]  /*17b00*/  IMAD.MOV.U32 R236, RZ, RZ, R188 ;  /* 0x000000ffffec7224 */ /* 0x000fe400078e00bc */
[----:B------:R-:W-:Y:S01]  /*17b10*/  IMAD.MOV.U32 R237, RZ, RZ, R189 ;  /* 0x000000ffffed7224 */ /* 0x000fe200078e00bd */
[----:B------:R-:W-:Y:S01]  /*17b20*/  SHF.R.S32.HI R0, RZ, 0x1f, R201 ;  /* 0x0000001fff007819 */ /* 0x000fe200000114c9 */
[----:B------:R-:W-:Y:S02]  /*17b30*/  IMAD.MOV.U32 R188, RZ, RZ, R182 ;  /* 0x000000ffffbc7224 */ /* 0x000fe400078e00b6 */
[----:B------:R-:W-:Y:S02]  /*17b40*/  IMAD.MOV.U32 R189, RZ, RZ, R183 ;  /* 0x000000ffffbd7224 */ /* 0x000fe400078e00b7 */
[----:B------:R-:W-:-:S02]  /*17b50*/  IMAD.MOV.U32 R244, RZ, RZ, R180 ;  /* 0x000000fffff47224 */ /* 0x000fc400078e00b4 */
[----:B------:R-:W-:Y:S02]  /*17b60*/  IMAD.MOV.U32 R245, RZ, RZ, R181 ;  /* 0x000000fffff57224 */ /* 0x000fe400078e00b5 */
[----:B------:R-:W-:Y:S02]  /*17b70*/  IMAD.MOV.U32 R232, RZ, RZ, R192 ;  /* 0x000000ffffe87224 */ /* 0x000fe400078e00c0 */
[----:B------:R-:W-:Y:S02]  /*17b80*/  IMAD.MOV.U32 R233, RZ, RZ, R193 ;  /* 0x000000ffffe97224 */ /* 0x000fe400078e00c1 */
[----:B------:R-:W-:Y:S02]  /*17b90*/  IMAD.MOV.U32 R192, RZ, RZ, R178 ;  /* 0x000000ffffc07224 */ /* 0x000fe400078e00b2 */
[----:B------:R-:W-:Y:S02]  /*17ba0*/  IMAD.MOV.U32 R193, RZ, RZ, R179 ;  /* 0x000000ffffc17224 */ /* 0x000fe400078e00b3 */
[----:B------:R-:W-:-:S02]  /*17bb0*/  IMAD.MOV.U32 R248, RZ, RZ, R176 ;  /* 0x000000fffff87224 */ /* 0x000fc400078e00b0 */
[----:B------:R-:W-:Y:S02]  /*17bc0*/  IMAD.MOV.U32 R249, RZ, RZ, R177 ;  /* 0x000000fffff97224 */ /* 0x000fe400078e00b1 */
[----:B------:R-:W-:Y:S02]  /*17bd0*/  IMAD.MOV.U32 R228, RZ, RZ, R196 ;  /* 0x000000ffffe47224 */ /* 0x000fe400078e00c4 */
[----:B------:R-:W-:Y:S01]  /*17be0*/  IMAD.MOV.U32 R229, RZ, RZ, R197 ;  /* 0x000000ffffe57224 */ /* 0x000fe200078e00c5 */
[----:B------:R-:W-:Y:S01]  /*17bf0*/  LEA.HI R5, R0, R201, RZ, 0x5 ;  /* 0x000000c900057211 */ /* 0x000fe200078f28ff */
        /* <DEDUP_REMOVED lines=9> */
[----:B------:R-:W-:Y:S01]  /*17c90*/  IMAD.MOV.U32 R213, RZ, RZ, R159 ;  /* 0x000000ffffd57224 */ /* 0x000fe200078e009f */
[----:B--2---:R-:W-:Y:S04]  /*17ca0*/  STL.64 [R1+0xe08], R6 ;  /* 0x000e080601007387 */ /* 0x004fe80000100a00 */
[----:B------:R2:W5:Y:S04]  /*17cb0*/  LDL.LU.64 R250, [R1+0x12d0] ;  /* 0x0012d00001fa7983 */ /* 0x0005680000300a00 */
        /* <DEDUP_REMOVED lines=22> */
[----:B-1----:R2:W5:Y:S04]  /*17e20*/  LDL.LU.64 R172, [R1+0x1268] ;  /* 0x0012680001ac7983 */ /* 0x0025680000300a00 */
        /* <DEDUP_REMOVED lines=14> */
[----:B------:R-:W-:Y:S04]  /*17f10*/  STL [R1+0xc00], RZ ;  /* 0x000c00ff01007387 */ /* 0x000fe80000100800 */
        /* <DEDUP_REMOVED lines=767> */
[----:B------:R-:W-:Y:S04]  /*1af10*/  STL [R1], RZ ;  /* 0x000000ff01007387 */ /* 0x000fe80000100800 */
        /* <DEDUP_REMOVED lines=118> */
[----:B------:R-:W-:Y:S01]  /*1b680*/  STL [R1+0x1dc], RZ ;  /* 0x0001dcff01007387 */ /* 0x000fe20000100800 */
[----:B------:R-:W-:-:S03]  /*1b690*/  SHF.R.S32.HI R5, RZ, 0x5, R5 ;  /* 0x00000005ff057819 */ /* 0x000fc60000011405 */
        /* <DEDUP_REMOVED lines=8> */
[----:B------:R1:W-:Y:S02]  /*1b720*/  STL [R1+0x12bc], R5 ;  /* 0x0012bc0501007387 */ /* 0x0003e40000100800 */
[----:B-1----:R-:W-:-:S05]  /*1b730*/  VIADD R5, R5, 0xfffffffb ;  /* 0xfffffffb05057836 */ /* 0x002fca0000000000 */
[----:B------:R2:W-:Y:S01]  /*1b740*/  STL [R1+0x12c8], R5 ;  /* 0x0012c80501007387 */ /* 0x0005e20000100800 */
[----:B------:R-:W-:Y:S02]  /*1b750*/  SHF.R.S32.HI R0, RZ, 0x1f, R2 ;  /* 0x0000001fff007819 */ /* 0x000fe40000011402 */
[----:B------:R-:W-:Y:S01]  /*1b760*/  SHF.R.S32.HI R3, RZ, 0x1f, R4 ;  /* 0x0000001fff037819 */ /* 0x000fe20000011404 */
[----:B------:R-:W-:Y:S01]  /*1b770*/  IMAD.MOV.U32 R7, RZ, RZ, RZ ;  /* 0x000000ffff077224 */ /* 0x000fe200078e00ff */
[C---:B------:R-:W-:Y:S01]  /*1b780*/  SHF.L.U64.HI R0, R2.reuse, 0x2, R0 ;  /* 0x0000000202007819 */ /* 0x040fe20000010200 */
[----:B------:R-:W-:Y:S01]  /*1b790*/  IMAD.SHL.U32 R2, R2, 0x4, RZ ;  /* 0x0000000402027824 */ /* 0x000fe200078e00ff */
[C---:B------:R-:W-:Y:S01]  /*1b7a0*/  SHF.L.U64.HI R3, R4.reuse, 0x2, R3 ;  /* 0x0000000204037819 */ /* 0x040fe20000010203 */
[----:B------:R-:W-:Y:S01]  /*1b7b0*/  IMAD.SHL.U32 R4, R4, 0x4, RZ ;  /* 0x0000000404047824 */ /* 0x000fe200078e00ff */
        /* <DEDUP_REMOVED lines=63> */
[----:B------:R-:W-:Y:S01]  /*1bbb0*/  CS2R R150, SRZ ;  /* 0x0000000000967805 */ /* 0x000fe2000001ff00 */
[----:B------:R-:W-:Y:S01]  /*1bbc0*/  UMOV UR10, 0x4 ;  /* 0x00000004000a7882 */ /* 0x000fe20000000000 */
[----:B--2---:R-:W-:-:S05]  /*1bbd0*/  UMOV UR9, 0xffffffff ;  /* 0xffffffff00097882 */ /* 0x004fca0000000000 */
.L_x_1:
[----:B-----5:R-:W-:Y:S01]  /*1bbe0*/  STL.64 [R1+0x1640], R150 ;  /* 0x0016409601007387 */ /* 0x020fe20000100a00 */
[----:B------:R-:W-:Y:S01]  /*1bbf0*/  UIADD3 UR9, UR9, 0x1, URZ ;  /* 0x0000000109097890 */ /* 0x000fe2000fffe03f */
[----:B------:R-:W-:-:S04]  /*1bc00*/  DEPBAR.LE SB0, 0x8 ;  /* 0x000082000000791a */ /* 0x000fc80000000000 */
[----:B------:R-:W-:Y:S01]  /*1bc10*/  STL.64 [R1+0x1638], R148 ;  /* 0x0016389401007387 */ /* 0x000fe20000100a00 */
[----:B------:R-:W-:Y:S01]  /*1bc20*/  UMOV UR7, 0x40000040 ;  /* 0x4000004000077882 */ /* 0x000fe20000000000 */
[----:B------:R-:W1:Y:S02]  /*1bc30*/  LDC R6, c[0x0][0x230] ;  /* 0x00008c00ff067b82 */ /* 0x000e640000000800 */
[----:B------:R-:W-:Y:S04]  /*1bc40*/  STL.64 [R1+0x1630], R146 ;  /* 0x0016309201007387 */ /* 0x000fe80000100a00 */
        /* <DEDUP_REMOVED lines=60> */
[----:B------:R2:W-:Y:S04]  /*1c010*/  STL.64 [R1+0x1448], R24 ;  /* 0x0014481801007387 */ /* 0x0005e80000100a00 */
[----:B--2---:R-:W2:Y:S04]  /*1c020*/  LDL.LU.64 R24, [R1+0xa00] ;  /* 0x000a000001187983 */ /* 0x004ea80000300a00 */
[----:B------:R-:W3:Y:S04]  /*1c030*/  LDL.LU.64 R26, [R1+0xa08] ;  /* 0x000a0800011a7983 */ /* 0x000ee80000300a00 */
[----:B------:R-:W4:Y:S04]  /*1c040*/  LDL.LU.64 R28, [R1+0xa10] ;  /* 0x000a1000011c7983 */ /* 0x000f280000300a00 */
[----:B------:R-:W2:Y:S04]  /*1c050*/  LDL.LU.64 R30, [R1+0xa18] ;  /* 0x000a1800011e7983 */ /* 0x000ea80000300a00 */
        /* <DEDUP_REMOVED lines=59> */
[----:B------:R-:W2:Y:S01]  /*1c410*/  LDL.LU.64 R150, [R1+0xbf8] ;  /* 0x000bf80001967983 */ /* 0x000ea20000300a00 */
[----:B------:R-:W-:Y:S01]  /*1c420*/  UISETP.GT.AND UP0, UPT, UR9, 0x5, UPT ;  /* 0x000000050900788c */ /* 0x000fe2000bf04270 */
[----:B------:R-:W-:Y:S06]  /*1c430*/  BAR.SYNC.DEFER_BLOCKING 0x0 ;  /* 0x0000000000007b1d */ /* 0x000fec0000010000 */
[----:B--2---:R-:W-:Y:S04]  /*1c440*/  STL.64 [R1+0x1e40], R150 ;  /* 0x001e409601007387 */ /* 0x004fe80000100a00 */
[----:B----4-:R-:W-:Y:S04]  /*1c450*/  STL.64 [R1+0x1e38], R148 ;  /* 0x001e389401007387 */ /* 0x010fe80000100a00 */
[----:B---3--:R-:W-:Y:S04]  /*1c460*/  STL.64 [R1+0x1e30], R146 ;  /* 0x001e309201007387 */ /* 0x008fe80000100a00 */
        /* <DEDUP_REMOVED lines=125> */
[----:B------:R-:W-:-:S03]  /*1cc40*/  USEL UR9, UR9, URZ, !UP0 ;  /* 0x0000003f09097287 */ /* 0x000fc6000c000000 */
[----:B------:R-:W-:Y:S01]  /*1cc50*/  STL [R1+0x142c], R156 ;  /* 0x00142c9c01007387 */ /* 0x000fe20000100800 */
[----:B------:R-:W-:Y:S02]  /*1cc60*/  ULEA UR5, UR9, UR8, 0xf ;  /* 0x0000000809057291 */ /* 0x000fe4000f8e783f */
[----:B------:R-:W-:Y:S01]  /*1cc70*/  ULEA UR4, UR9, UR8, 0x10 ;  /* 0x0000000809047291 */ /* 0x000fe2000f8e803f */
[----:B------:R-:W-:Y:S01]  /*1cc80*/  STL [R1+0x1428], R152 ;  /* 0x0014289801007387 */ /* 0x000fe20000100800 */
[----:B------:R-:W-:Y:S02]  /*1cc90*/  UIADD3 UR5, UR5, 0x60000, URZ ;  /* 0x0006000005057890 */ /* 0x000fe4000fffe03f */
[----:B------:R-:W-:Y:S01]  /*1cca0*/  USHF.R.U32.HI UR4, URZ, 0x4, UR4 ;  /* 0x000000043f047899 */ /* 0x000fe20008011604 */
[----:B-----5:R-:W-:Y:S01]  /*1ccb0*/  STL.64 [R1+0x1400], R154 ;  /* 0x0014009a01007387 */ /* 0x020fe20000100a00 */
[----:B------:R-:W-:Y:S02]  /*1ccc0*/  USHF.R.U32.HI UR5, URZ, 0x4, UR5 ;  /* 0x000000043f057899 */ /* 0x000fe40008011605 */
[----:B------:R-:W-:-:S02]  /*1ccd0*/  USGXT.U32 UR4, UR4, 0xe ;  /* 0x0000000e0404789a */ /* 0x000fc40008000000 */
[----:B------:R-:W-:Y:S02]  /*1cce0*/  USGXT.U32 UR6, UR5, 0xe ;  /* 0x0000000e0506789a */ /* 0x000fe40008000000 */
[----:B------:R-:W-:Y:S01]  /*1ccf0*/  UIADD3 UR12, UP0, UR4, 0x2, URZ ;  /* 0x00000002040c7890 */ /* 0x000fe2000ff1e03f */
[----:B------:R-:W-:Y:S01]  /*1cd00*/  UMOV UR5, 0x40000040 ;  /* 0x4000004000057882 */ /* 0x000fe20000000000 */
[----:B------:R-:W-:Y:S01]  /*1cd10*/  UIADD3 UR14, UP1, UR6, 0x2, URZ ;  /* 0x00000002060e7890 */ /* 0x000fe2000ff3e03f */
[----:B--2---:R-:W-:-:S06]  /*1cd20*/  WARPGROUP.ARRIVE ;  /* 0x00000000000079c5 */ /* 0x004fcc0000000000 */
[----:B------:R-:W-:Y:S01]  /*1cd30*/  HGMMA.64x256x8.F32.TF32 R24, gdesc[UR4], R24, gsb0 ;  /* 0x07e00000041879f0 */ /* 0x000fe20008002818 */
[----:B------:R-:W-:Y:S01]  /*1cd40*/  UMOV UR4, URZ ;  /* 0x0000003f00047c82 */ /* 0x000fe20008000000 */
[----:B------:R-:W-:Y:S01]  /*1cd50*/  UMOV UR5, URZ ;  /* 0x0000003f00057c82 */ /* 0x000fe20008000000 */
[----:B------:R-:W-:Y:S02]  /*1cd60*/  UIADD3.X UR13, UR4, 0x40000040, URZ, UP0, !UPT ;  /* 0x40000040040d7890 */ /* 0x000fe400087fe43f */
[----:B------:R-:W-:Y:S02]  /*1cd70*/  UIADD3.X UR15, UR5, 0x40000040, URZ, UP1, !UPT ;  /* 0x40000040050f7890 */ /* 0x000fe40008ffe43f */
[----:B------:R-:W-:Y:S02]  /*1cd80*/  UIADD3.64 UR20, UR12, 0x2, URZ ;  /* 0x000000020c147897 */ /* 0x000fe4000fffe03f */
[----:B------:R-:W-:Y:S02]  /*1cd90*/  UIADD3.64 UR22, UR14, 0x2, URZ ;  /* 0x000000020e167897 */ /* 0x000fe4000fffe03f */
[----:B------:R-:W-:-:S02]  /*1cda0*/  UIADD3.64 UR16, UR12, 0x4, URZ ;  /* 0x000000040c107897 */ /* 0x000fc4000fffe03f */
[----:B------:R-:W-:Y:S01]  /*1cdb0*/  UIADD3.64 UR18, UR14, 0x4, URZ ;  /* 0x000000040e127897 */ /* 0x000fe2000fffe03f */
[----:B------:R-:W-:Y:S02]  /*1cdc0*/  WARPGROUP.DEPBAR.LE gsb0, 0x0 ;  /* 0x00008000000079c5 */ /* 0x000fe40000010000 */
[----:B------:R-:W-:-:S12]  /*1cdd0*/  WARPGROUP.ARRIVE ;  /* 0x00000000000079c5 */ /* 0x000fd80000000000 */
[----:B------:R-:W-:Y:S03]  /*1cde0*/  HGMMA.64x256x8.F32.TF32 R24, gdesc[UR12], R24, gsb0 ;  /* 0x07e000000c1879f0 */ /* 0x000fe60008002818 */
[----:B------:R-:W-:Y:S02]  /*1cdf0*/  WARPGROUP.DEPBAR.LE gsb0, 0x0 ;  /* 0x00008000000079c5 */ /* 0x000fe40000010000 */
[----:B------:R-:W-:-:S15]  /*1ce00*/  WARPGROUP.ARRIVE ;  /* 0x00000000000079c5 */ /* 0x000fde0000000000 */
[----:B------:R-:W-:-:S08]  /*1ce10*/  NOP ;  /* 0x0000000000007918 */ /* 0x000fd00000000000 */
[----:B------:R-:W-:Y:S03]  /*1ce20*/  HGMMA.64x256x8.F32.TF32 R24, gdesc[UR20], R24, gsb0 ;  /* 0x07e00000141879f0 */ /* 0x000fe60008002818 */
[----:B------:R-:W-:Y:S02]  /*1ce30*/  WARPGROUP.DEPBAR.LE gsb0, 0x0 ;  /* 0x00008000000079c5 */ /* 0x000fe40000010000 */
[----:B------:R-:W-:-:S15]  /*1ce40*/  WARPGROUP.ARRIVE ;  /* 0x00000000000079c5 */ /* 0x000fde0000000000 */
[----:B------:R-:W-:-:S08]  /*1ce50*/  NOP ;  /* 0x0000000000007918 */ /* 0x000fd00000000000 */
[----:B------:R-:W-:Y:S03]  /*1ce60*/  HGMMA.64x256x8.F32.TF32 R24, gdesc[UR16], R24, gsb0 ;  /* 0x07e00000101879f0 */ /* 0x000fe60008002818 */
[----:B------:R-:W-:Y:S02]  /*1ce70*/  WARPGROUP.DEPBAR.LE gsb0, 0x0 ;  /* 0x00008000000079c5 */ /* 0x000fe40000010000 */
        /* <DEDUP_REMOVED lines=128> */
[----:B------:R-:W-:-:S02]  /*1d680*/  UIADD3.64 UR4, UR12, 0x1fe, URZ ;  /* 0x000001fe0c047897 */ /* 0x000fc4000fffe03f */
[----:B------:R-:W-:Y:S01]  /*1d690*/  UIADD3.64 UR24, UR12, 0x200, URZ ;  /* 0x000002000c187897 */ /* 0x000fe2000fffe03f */
[----:B------:R-:W-:Y:S01]  /*1d6a0*/  UMOV UR26, UR14 ;  /* 0x0000000e001a7c82 */ /* 0x000fe20008000000 */
[----:B------:R-:W-:Y:S01]  /*1d6b0*/  UMOV UR27, UR15 ;  /* 0x0000000f001b7c82 */ /* 0x000fe20008000000 */
[----:B------:R-:W-:Y:S02]  /*1d6c0*/  UIADD3.64 UR20, UR12, 0x202, URZ ;  /* 0x000002020c147897 */ /* 0x000fe4000fffe03f */
[----:B------:R-:W-:Y:S01]  /*1d6d0*/  UIADD3.64 UR16, UR12, 0x204, URZ ;  /* 0x000002040c107897 */ /* 0x000fe2000fffe03f */
[----:B--2---:R-:W-:-:S06]  /*1d6e0*/  WARPGROUP.ARRIVE ;  /* 0x00000000000079c5 */ /* 0x004fcc0000000000 */
        /* <DEDUP_REMOVED lines=14> */
[----:B------:R2:W-:Y:S04]  /*1d7d0*/  STL.64 [R1+0xa00], R24 ;  /* 0x000a001801007387 */ /* 0x0005e80000100a00 */
        /* <DEDUP_REMOVED lines=63> */
[----:B--2---:R-:W2:Y:S04]  /*1dbd0*/  LDL.LU.64 R24, [R1+0x400] ;  /* 0x0004000001187983 */ /* 0x004ea80000300a00 */
[----:B---3--:R-:W3:Y:S04]  /*1dbe0*/  LDL.LU.64 R26, [R1+0x408] ;  /* 0x00040800011a7983 */ /* 0x008ee80000300a00 */
[----:B----4-:R-:W4:Y:S04]  /*1dbf0*/  LDL.LU.64 R28, [R1+0x410] ;  /* 0x00041000011c7983 */ /* 0x010f280000300a00 */
[----:B-1----:R-:W2:Y:S04]  /*1dc00*/  LDL.LU.64 R30, [R1+0x418] ;  /* 0x00041800011e7983 */ /* 0x002ea80000300a00 */
        /* <DEDUP_REMOVED lines=699> */
[----:B-1----:R-:W4:Y:S04]  /*207c0*/  LDL.LU.64 R24, [R1] ;  /* 0x0000000001187983 */ /* 0x002f280000300a00 */
[----:B--2---:R-:W2:Y:S04]  /*207d0*/  LDL.LU.64 R26, [R1+0x8] ;  /* 0x00000800011a7983 */ /* 0x004ea80000300a00 */
[----:B---3--:R-:W3:Y:S04]  /*207e0*/  LDL.LU.64 R28, [R1+0x10] ;  /* 0x00001000011c7983 */ /* 0x008ee80000300a00 */
[----:B----4-:R-:W4:Y:S04]  /*207f0*/  LDL.LU.64 R30, [R1+0x18] ;  /* 0x00001800011e7983 */ /* 0x010f280000300a00 */
        /* <DEDUP_REMOVED lines=60> */
[----:B----4-:R-:W-:Y:S04]  /*20bc0*/  STL.64 [R1+0x1840], R150 ;  /* 0x0018409601007387 */ /* 0x010fe80000100a00 */
[----:B---3--:R-:W-:Y:S04]  /*20bd0*/  STL.64 [R1+0x1838], R148 ;  /* 0x0018389401007387 */ /* 0x008fe80000100a00 */
[----:B--2---:R-:W-:Y:S04]  /*20be0*/  STL.64 [R1+0x1830], R146 ;  /* 0x0018309201007387 */ /* 0x004fe80000100a00 */
        /* <DEDUP_REMOVED lines=276> */
[----:B------:R-:W3:Y:S01]  /*21d30*/  LDL R5, [R1+0x12c8] ;  /* 0x0012c80001057983 */ /* 0x000ee20000100800 */
        /* <DEDUP_REMOVED lines=19> */
[----:B------:R-:W-:Y:S04]  /*21e70*/  STL.64 [R1], R24 ;  /* 0x0000001801007387 */ /* 0x000fe80000100a00 */
        /* <DEDUP_REMOVED lines=127> */
[----:B------:R-:W-:Y:S01]  /*22670*/  UIADD3.64 UR4, UR12, 0xdfe, URZ ;  /* 0x00000dfe0c047897 */ /* 0x000fe2000fffe03f */
[----:B------:R-:W-:Y:S01]  /*22680*/  VIADD R6, R6, 0xffffff60 ;  /* 0xffffff6006067836 */ /* 0x000fe20000000000 */
[----:B------:R-:W-:Y:S01]  /*22690*/  UIADD3.64 UR20, UR12, 0xe02, URZ ;  /* 0x00000e020c147897 */ /* 0x000fe2000fffe03f */
[----:B------:R-:W4:Y:S01]  /*226a0*/  LDL.LU R155, [R1+0xe50] ;  /* 0x000e5000019b7983 */ /* 0x000f220000300800 */
[----:B------:R-:W-:Y:S01]  /*226b0*/  UIADD3 UR10, UR10, 0x1, URZ ;  /* 0x000000010a0a7890 */ /* 0x000fe2000fffe03f */
[C---:B------:R-:W-:Y:S01]  /*226c0*/  IMAD R6, R7.reuse, -0x20, R6 ;  /* 0xffffffe007067824 */ /* 0x040fe200078e0206 */
[----:B---3--:R-:W-:Y:S01]  /*226d0*/  ISETP.GE.AND P0, PT, R7, R5, PT ;  /* 0x000000050700720c */ /* 0x008fe20003f06270 */
[----:B------:R-:W3:Y:S03]  /*226e0*/  LDL.LU R154, [R1+0xe54] ;  /* 0x000e5400019a7983 */ /* 0x000ee60000300800 */
[----:B------:R-:W-:Y:S01]  /*226f0*/  ISETP.GT.AND P1, PT, R6, RZ, PT ;  /* 0x000000ff0600720c */ /* 0x000fe20003f24270 */
[----:B------:R-:W3:Y:S01]  /*22700*/  LDL.LU R152, [R1+0xe58] ;  /* 0x000e580001987983 */ /* 0x000ee20000300800 */
[----:B--2---:R-:W-:-:S06]  /*22710*/  WARPGROUP.ARRIVE ;  /* 0x00000000000079c5 */ /* 0x004fcc0000000000 */
[----:B------:R-:W-:Y:S01]  /*22720*/  HGMMA.64x256x8.F32.TF32 R24, gdesc[UR4], R24, gsb0 ;  /* 0x07e00000041879f0 */ /* 0x000fe20008002818 */
[----:B------:R-:W-:Y:S01]  /*22730*/  UIADD3.64 UR4, UR12, 0xe00, URZ ;  /* 0x00000e000c047897 */ /* 0x000fe2000fffe03f */
[----:B------:R-:W-:Y:S01]  /*22740*/  UMOV UR6, UR14 ;  /* 0x0000000e00067c82 */ /* 0x000fe20008000000 */
[----:B------:R-:W-:Y:S01]  /*22750*/  UMOV UR7, UR15 ;  /* 0x0000000f00077c82 */ /* 0x000fe20008000000 */
[----:B------:R-:W-:Y:S02]  /*22760*/  WARPGROUP.DEPBAR.LE gsb0, 0x0 ;  /* 0x00008000000079c5 */ /* 0x000fe40000010000 */
[----:B------:R-:W-:-:S15]  /*22770*/  WARPGROUP.ARRIVE ;  /* 0x00000000000079c5 */ /* 0x000fde0000000000 */
[----:B------:R-:W-:-:S07]  /*22780*/  NOP ;  /* 0x0000000000007918 */ /* 0x000fce0000000000 */
        /* <DEDUP_REMOVED lines=8> */
[----:B------:R-:W-:Y:S01]  /*22810*/  STL [R1+0x1430], R7 ;  /* 0x0014300701007387 */ /* 0x000fe20000100800 */
[----:B------:R-:W-:Y:S01]  /*22820*/  SEL R5, RZ, 0x4, !P1 ;  /* 0x00000004ff057807 */ /* 0x000fe20004800000 */
[----:B------:R-:W-:Y:S02]  /*22830*/  UISETP.GT.AND UP0, UPT, UR10, 0x5, UPT ;  /* 0x000000050a00788c */ /* 0x000fe4000bf04270 */
[----:B------:R1:W-:Y:S01]  /*22840*/  STL.64 [R1+0x1408], R22 ;  /* 0x0014081601007387 */ /* 0x0003e20000100a00 */
[----:B------:R-:W-:Y:S01]  /*22850*/  SEL R5, R5, RZ, !P0 ;  /* 0x000000ff05057207 */ /* 0x000fe20004000000 */
[----:B------:R-:W-:Y:S01]  /*22860*/  USEL UR10, UR10, URZ, !UP0 ;  /* 0x0000003f0a0a7287 */ /* 0x000fe2000c000000 */
[----:B------:R-:W-:Y:S02]  /*22870*/  IADD3 R157, P2, R157, R2, RZ ;  /* 0x000000029d9d7210 */ /* 0x000fe40007f5e0ff */
[----:B------:R-:W-:Y:S01]  /*22880*/  ISETP.NE.U32.AND P1, PT, R5, RZ, PT ;  /* 0x000000ff0500720c */ /* 0x000fe20003f25070 */
[----:B------:R-:W-:-:S02]  /*22890*/  ULEA UR4, UR10, UR8, 0x10 ;  /* 0x000000080a047291 */ /* 0x000fc4000f8e803f */
[----:B------:R-:W-:Y:S01]  /*228a0*/  IMAD.X R153, R153, 0x1, R0, P2 ;  /* 0x0000000199997824 */ /* 0x000fe200010e0600 */
[----:B----4-:R-:W-:-:S03]  /*228b0*/  IADD3 R155, P2, R155, R2, RZ ;  /* 0x000000029b9b7210 */ /* 0x010fc60007f5e0ff */
[----:B------:R-:W-:Y:S02]  /*228c0*/  VIADD R5, R22, UR4 ;  /* 0x0000000416057c36 */ /* 0x000fe40008000000 */
[----:B-1----:R-:W-:Y:S02]  /*228d0*/  IMAD.MOV.U32 R22, RZ, RZ, R157 ;  /* 0x000000ffff167224 */ /* 0x002fe400078e009d */
[----:B------:R-:W-:Y:S01]  /*228e0*/  IMAD.MOV.U32 R23, RZ, RZ, R153 ;  /* 0x000000ffff177224 */ /* 0x000fe200078e0099 */
[----:B---3--:R-:W-:Y:S01]  /*228f0*/  IADD3 R152, P3, R152, R2, RZ ;  /* 0x0000000298987210 */ /* 0x008fe20007f7e0ff */
[----:B------:R-:W-:-:S04]  /*22900*/  IMAD.X R252, R252, 0x1, R0, P2 ;  /* 0x00000001fcfc7824 */ /* 0x000fc800010e0600 */
[----:B------:R-:W-:Y:S01]  /*22910*/  IMAD.X R154, R154, 0x1, R0, P3 ;  /* 0x000000019a9a7824 */ /* 0x000fe200018e0600 */
[----:B------:R-:W-:Y:S01]  /*22920*/  ISETP.GT.AND P2, PT, R6, 0x1, PT ;  /* 0x000000010600780c */ /* 0x000fe20003f44270 */
[----:B------:R-:W-:Y:S02]  /*22930*/  WARPGROUP.DEPBAR.LE gsb0, 0x0 ;  /* 0x00008000000079c5 */ /* 0x000fe40000010000 */
[----:B------:R-:W-:-:S06]  /*22940*/  WARPGROUP.ARRIVE ;  /* 0x00000000000079c5 */ /* 0x000fcc0000000000 */
[----:B------:R-:W-:Y:S03]  /*22950*/  HGMMA.64x256x8.F32.TF32 R24, gdesc[UR12], R24, gsb0 ;  /* 0x07e000000c1879f0 */ /* 0x000fe60008002818 */
[----:B------:R-:W-:Y:S02]  /*22960*/  WARPGROUP.DEPBAR.LE gsb0, 0x0 ;  /* 0x00008000000079c5 */ /* 0x000fe40000010000 */
[----:B------:R-:W-:Y:S06]  /*22970*/  BAR.SYNC.DEFER_BLOCKING 0x0 ;  /* 0x0000000000007b1d */ /* 0x000fec0000010000 */
[----:B------:R-:W-:Y:S04]  /*22980*/  STL [R1+0x1444], R141 ;  /* 0x0014448d01007387 */ /* 0x000fe80000100800 */
[----:B------:R-:W-:Y:S04]  /*22990*/  STL [R1+0x1440], R142 ;  /* 0x0014408e01007387 */ /* 0x000fe80000100800 */
[----:B------:R-:W-:Y:S04]  /*229a0*/  STL [R1+0x143c], R143 ;  /* 0x00143c8f01007387 */ /* 0x000fe80000100800 */
[----:B------:R-:W-:Y:S04]  /*229b0*/  STL [R1+0x1438], R144 ;  /* 0x0014389001007387 */ /* 0x000fe80000100800 */
[----:B------:R1:W-:Y:S04]  /*229c0*/  STL [R1+0x1434], R145 ;  /* 0x0014349101007387 */ /* 0x0003e80000100800 */
[----:B------:R-:W-:Y:S04]  /*229d0*/  STL.64 [R1+0x1420], R146 ;  /* 0x0014209201007387 */ /* 0x000fe80000100a00 */
[----:B------:R-:W-:Y:S04]  /*229e0*/  STL.64 [R1+0x1418], R148 ;  /* 0x0014189401007387 */ /* 0x000fe80000100a00 */
[----:B------:R-:W-:Y:S04]  /*229f0*/  STL.64 [R1+0x1410], R150 ;  /* 0x0014109601007387 */ /* 0x000fe80000100a00 */
[----:B-1----:R-:W2:Y:S04]  /*22a00*/  LDL.LU R145, [R1+0xe5c] ;  /* 0x000e5c0001917983 */ /* 0x002ea80000300800 */
[----:B------:R-:W3:Y:S04]  /*22a10*/  LDL.LU R144, [R1+0xe60] ;  /* 0x000e600001907983 */ /* 0x000ee80000300800 */
[----:B------:R-:W4:Y:S04]  /*22a20*/  LDL.LU R143, [R1+0xe64] ;  /* 0x000e6400018f7983 */ /* 0x000f280000300800 */
[----:B------:R-:W4:Y:S04]  /*22a30*/  LDL.LU R142, [R1+0xe68] ;  /* 0x000e6800018e7983 */ /* 0x000f280000300800 */
[----:B------:R-:W-:Y:S01]  /*22a40*/  @!PT LDS RZ, [RZ] ;  /* 0x00000000fffff984 */ /* 0x000fe20000000800 */
[----:B------:R-:W-:Y:S01]  /*22a50*/  @!PT LDS RZ, [RZ] ;  /* 0x00000000fffff984 */ /* 0x000fe20000000800 */
[----:B------:R-:W-:Y:S01]  /*22a60*/  @!PT LDS RZ, [RZ] ;  /* 0x00000000fffff984 */ /* 0x000fe20000000800 */
[----:B------:R1:W-:Y:S02]  /*22a70*/  LDGSTS.E [R5], desc[UR34][R22.64], P1 ;  /* 0x0000000016057fae */ /* 0x0003e40008921862 */
[----:B-1----:R-:W-:-:S02]  /*22a80*/  IMAD.MOV.U32 R22, RZ, RZ, R155 ;  /* 0x000000ffff167224 */ /* 0x002fc400078e009b */
[----:B------:R-:W-:-:S05]  /*22a90*/  IMAD.MOV.U32 R23, RZ, RZ, R252 ;  /* 0x000000ffff177224 */ /* 0x000fca00078e00fc */
[----:B------:R1:W-:Y:S04]  /*22aa0*/  LDGSTS.E [R5+0x4000], desc[UR34][R22.64], P1 ;  /* 0x0400000016057fae */ /* 0x0003e80008921862 */
[----:B------:R-:W-:Y:S01]  /*22ab0*/  STL [R1+0xe50], R155 ;  /* 0x000e509b01007387 */ /* 0x000fe20000100800 */
[----:B-1----:R-:W-:Y:S02]  /*22ac0*/  IMAD.MOV.U32 R22, RZ, RZ, R152 ;  /* 0x000000ffff167224 */ /* 0x002fe400078e0098 */
[----:B------:R-:W-:Y:S01]  /*22ad0*/  IMAD.MOV.U32 R23, RZ, RZ, R154 ;  /* 0x000000ffff177224 */ /* 0x000fe200078e009a */
[----:B------:R-:W-:Y:S04]  /*22ae0*/  STL [R1+0xe58], R152 ;  /* 0x000e589801007387 */ /* 0x000fe80000100800 */
[----:B------:R1:W-:Y:S04]  /*22af0*/  LDGSTS.E [R5+0x8000], desc[UR34][R22.64], P1 ;  /* 0x0800000016057fae */ /* 0x0003e80008921862 */
[----:B------:R-:W-:Y:S04]  /*22b00*/  STL [R1+0xe54], R154 ;  /* 0x000e549a01007387 */ /* 0x000fe80000100800 */
[----:B------:R-:W4:Y:S01]  /*22b10*/  LDL.LU R141, [R1+0xe6c] ;  /* 0x000e6c00018d7983 */ /* 0x000f220000300800 */
[----:B-1----:R-:W-:-:S03]  /*22b20*/  SEL R22, RZ, 0x4, !P2 ;  /* 0x00000004ff167807 */ /* 0x002fc60005000000 */
[----:B------:R-:W4:Y:S01]  /*22b30*/  LDL.LU R23, [R1+0xe70] ;  /* 0x000e700001177983 */ /* 0x000f220000300800 */
[----:B------:R-:W-:-:S03]  /*22b40*/  SEL R22, R22, RZ, !P0 ;  /* 0x000000ff16167207 */ /* 0x000fc60004000000 */
[----:B------:R-:W4:Y:S01]  /*22b50*/  LDL.LU R7, [R1+0xe78] ;  /* 0x000e780001077983 */ /* 0x000f220000300800 */
[----:B------:R-:W-:-:S03]  /*22b60*/  ISETP.NE.U32.AND P2, PT, R22, RZ, PT ;  /* 0x000000ff1600720c */ /* 0x000fc60003f45070 */
[----:B------:R-:W4:Y:S01]  /*22b70*/  LDL.LU R22, [R1+0xe74] ;  /* 0x000e740001167983 */ /* 0x000f220000300800 */
[----:B---3--:R-:W-:-:S05]  /*22b80*/  IADD3 R144, P3, R144, R2, RZ ;  /* 0x0000000290907210 */ /* 0x008fca0007f7e0ff */
[--C-:B--2---:R-:W-:Y:S01]  /*22b90*/  IMAD.X R145, R145, 0x1, R0.reuse, P3 ;  /* 0x0000000191917824 */ /* 0x104fe200018e0600 */
[-C--:B----4-:R-:W-:Y:S01]  /*22ba0*/  IADD3 R142, P4, R142, R2.reuse, RZ ;  /* 0x000000028e8e7210 */ /* 0x090fe20007f9e0ff */
[----:B------:R-:W-:Y:S04]  /*22bb0*/  STL [R1+0xe60], R144 ;  /* 0x000e609001007387 */ /* 0x000fe80000100800 */
[----:B------:R-:W-:Y:S01]  /*22bc0*/  IMAD.X R143, R143, 0x1, R0, P4 ;  /* 0x000000018f8f7824 */ /* 0x000fe200020e0600 */
[----:B------:R1:W-:Y:S04]  /*22bd0*/  STL [R1+0xe5c], R145 ;  /* 0x000e5c9101007387 */ /* 0x0003e80000100800 */
[----:B------:R-:W-:Y:S04]  /*22be0*/  STL [R1+0xe68], R142 ;  /* 0x000e688e01007387 */ /* 0x000fe80000100800 */
[----:B------:R-:W-:Y:S04]  /*22bf0*/  LDGSTS.E [R5+0xc000], desc[UR34][R144.64], P1 ;  /* 0x0c00000090057fae */ /* 0x000fe80008921862 */
[----:B------:R2:W-:Y:S04]  /*22c00*/  STL [R1+0xe64], R143 ;  /* 0x000e648f01007387 */ /* 0x0005e80000100800 */
[----:B------:R-:W-:Y:S04]  /*22c10*/  LDGSTS.E [R5+0x4], desc[UR34][R142.64], P2 ;  /* 0x000040008e057fae */ /* 0x000fe80009121862 */
[----:B-1----:R-:W3:Y:S04]  /*22c20*/  LDL.LU R145, [R1+0xe7c] ;  /* 0x000e7c0001917983 */ /* 0x002ee80000300800 */
[----:B------:R-:W4:Y:S04]  /*22c30*/  LDL.LU R144, [R1+0xe80] ;  /* 0x000e800001907983 */ /* 0x000f280000300800 */
[----:B--2---:R-:W2:Y:S04]  /*22c40*/  LDL.LU R143, [R1+0xe84] ;  /* 0x000e8400018f7983 */ /* 0x004ea80000300800 */
[----:B------:R-:W2:Y:S01]  /*22c50*/  LDL.LU R142, [R1+0xe88] ;  /* 0x000e8800018e7983 */ /* 0x000ea20000300800 */
[----:B------:R-:W-:-:S02]  /*22c60*/  IADD3 R23, P1, R23, R2, RZ ;  /* 0x0000000217177210 */ /* 0x000fc40007f3e0ff */
[----:B------:R-:W-:-:S03]  /*22c70*/  IADD3 R7, P3, R7, R2, RZ ;  /* 0x0000000207077210 */ /* 0x000fc60007f7e0ff */
[--C-:B------:R-:W-:Y:S01]  /*22c80*/  IMAD.X R141, R141, 0x1, R0.reuse, P1 ;  /* 0x000000018d8d7824 */ /* 0x100fe200008e0600 */
[----:B------:R-:W-:Y:S01]  /*22c90*/  STL [R1+0xe70], R23 ;  /* 0x000e701701007387 */ /* 0x000fe20000100800 */
[----:B------:R-:W-:Y:S02]  /*22ca0*/  IMAD.MOV.U32 R146, RZ, RZ, R23 ;  /* 0x000000ffff927224 */ /* 0x000fe400078e0017 */
[----:B------:R-:W-:Y:S02]  /*22cb0*/  IMAD.X R22, R22, 0x1, R0, P3 ;  /* 0x0000000116167824 */ /* 0x000fe400018e0600 */
[----:B------:R-:W-:Y:S01]  /*22cc0*/  IMAD.MOV.U32 R147, RZ, RZ, R141 ;  /* 0x000000ffff937224 */ /* 0x000fe200078e008d */
[----:B------:R1:W-:Y:S04]  /*22cd0*/  STL [R1+0xe6c], R141 ;  /* 0x000e6c8d01007387 */ /* 0x0003e80000100800 */
[----:B------:R-:W-:Y:S04]  /*22ce0*/  STL [R1+0xe78], R7 ;  /* 0x000e780701007387 */ /* 0x000fe80000100800 */
[----:B------:R1:W-:Y:S04]  /*22cf0*/  STL [R1+0xe74], R22 ;  /* 0x000e741601007387 */ /* 0x0003e80000100800 */
[----:B------:R1:W-:Y:S04]  /*22d00*/  LDGSTS.E [R5+0x4004], desc[UR34][R146.64], P2 ;  /* 0x0400400092057fae */ /* 0x0003e80009121862 */
[----:B-1----:R-:W2:Y:S04]  /*22d10*/  LDL.LU R141, [R1+0xe8c] ;  /* 0x000e8c00018d7983 */ /* 0x002ea80000300800 */
[----:B------:R-:W2:Y:S01]  /*22d20*/  LDL.LU R23, [R1+0xe90] ;  /* 0x000e900001177983 */ /* 0x000ea20000300800 */
[----:B------:R-:W-:-:S02]  /*22d30*/  IMAD.MOV.U32 R147, RZ, RZ, R22 ;  /* 0x000000ffff937224 */ /* 0x000fc400078e0016 */
[----:B------:R-:W-:Y:S01]  /*22d40*/  IMAD.MOV.U32 R146, RZ, RZ, R7 ;  /* 0x000000ffff927224 */ /* 0x000fe200078e0007 */
[----:B------:R-:W2:Y:S04]  /*22d50*/  LDL.LU R22, [R1+0xe94] ;  /* 0x000e940001167983 */ /* 0x000ea80000300800 */
[----:B------:R-:W2:Y:S01]  /*22d60*/  LDL.LU R7, [R1+0xe98] ;  /* 0x000e980001077983 */ /* 0x000ea20000300800 */
[----:B------:R-:W-:-:S03]  /*22d70*/  ISETP.GT.AND P1, PT, R6, 0x2, PT ;  /* 0x000000020600780c */ /* 0x000fc60003f24270 */
[----:B------:R1:W-:Y:S02]  /*22d80*/  LDGSTS.E [R5+0x8004], desc[UR34][R146.64], P2 ;  /* 0x0800400092057fae */ /* 0x0003e40009121862 */
[----:B-1----:R-:W-:-:S04]  /*22d90*/  SEL R146, RZ, 0x4, !P1 ;  /* 0x00000004ff927807 */ /* 0x002fc80004800000 */
[----:B------:R-:W-:-:S04]  /*22da0*/  SEL R146, R146, RZ, !P0 ;  /* 0x000000ff92927207 */ /* 0x000fc80004000000 */
[----:B------:R-:W-:Y:S02]  /*22db0*/  ISETP.NE.U32.AND P1, PT, R146, RZ, PT ;  /* 0x000000ff9200720c */ /* 0x000fe40003f25070 */
[----:B----4-:R-:W-:-:S05]  /*22dc0*/  IADD3 R144, P3, R144, R2, RZ ;  /* 0x0000000290907210 */ /* 0x010fca0007f7e0ff */
[--C-:B---3--:R-:W-:Y:S01]  /*22dd0*/  IMAD.X R145, R145, 0x1, R0.reuse, P3 ;  /* 0x0000000191917824 */ /* 0x108fe200018e0600 */
[-C--:B--2---:R-:W-:Y:S01]  /*22de0*/  IADD3 R142, P4, R142, R2.reuse, RZ ;  /* 0x000000028e8e7210 */ /* 0x084fe20007f9e0ff */
[----:B------:R-:W-:Y:S04]  /*22df0*/  STL [R1+0xe80], R144 ;  /* 0x000e809001007387 */ /* 0x000fe80000100800 */
[----:B------:R-:W-:Y:S01]  /*22e00*/  IMAD.X R143, R143, 0x1, R0, P4 ;  /* 0x000000018f8f7824 */ /* 0x000fe200020e0600 */
[----:B------:R-:W-:Y:S04]  /*22e10*/  STL [R1+0xe7c], R145 ;  /* 0x000e7c9101007387 */ /* 0x000fe80000100800 */
[----:B------:R1:W-:Y:S04]  /*22e20*/  STL [R1+0xe88], R142 ;  /* 0x000e888e01007387 */ /* 0x0003e80000100800 */
[----:B------:R2:W-:Y:S04]  /*22e30*/  STL [R1+0xe84], R143 ;  /* 0x000e848f01007387 */ /* 0x0005e80000100800 */
[----:B------:R-:W3:Y:S04]  /*22e40*/  LDL.LU R147, [R1+0xe9c] ;  /* 0x000e9c0001937983 */ /* 0x000ee80000300800 */
[----:B------:R-:W4:Y:S04]  /*22e50*/  LDL.LU R146, [R1+0xea0] ;  /* 0x000ea00001927983 */ /* 0x000f280000300800 */
[----:B------:R-:W-:Y:S04]  /*22e60*/  LDGSTS.E [R5+0xc004], desc[UR34][R144.64], P2 ;  /* 0x0c00400090057fae */ /* 0x000fe80009121862 */
[----:B------:R1:W-:Y:S01]  /*22e70*/  LDGSTS.E [R5+0x8], desc[UR34][R142.64], P1 ;  /* 0x000080008e057fae */ /* 0x0003e20008921862 */
[----:B------:R-:W-:-:S05]  /*22e80*/  IADD3 R23, P2, R23, R2, RZ ;  /* 0x0000000217177210 */ /* 0x000fca0007f5e0ff */
[----:B------:R-:W-:Y:S01]  /*22e90*/  IMAD.X R141, R141, 0x1, R0, P2 ;  /* 0x000000018d8d7824 */ /* 0x000fe200010e0600 */
[----:B------:R-:W-:Y:S01]  /*22ea0*/  IADD3 R7, P3, R7, R2, RZ ;  /* 0x0000000207077210 */ /* 0x000fe20007f7e0ff */
[----:B------:R2:W-:Y:S01]  /*22eb0*/  STL [R1+0xe90], R23 ;  /* 0x000e901701007387 */ /* 0x0005e20000100800 */
[----:B-1----:R-:W-:-:S03]  /*22ec0*/  IMAD.MOV.U32 R142, RZ, RZ, R23 ;  /* 0x000000ffff8e7224 */ /* 0x002fc600078e0017 */
[----:B------:R-:W-:Y:S01]  /*22ed0*/  IMAD.X R22, R22, 0x1, R0, P3 ;  /* 0x0000000116167824 */ /* 0x000fe200018e0600 */
[----:B------:R-:W-:Y:S01]  /*22ee0*/  STL [R1+0xe8c], R141 ;  /* 0x000e8c8d01007387 */ /* 0x000fe20000100800 */
[----:B--2---:R-:W-:-:S03]  /*22ef0*/  IMAD.MOV.U32 R143, RZ, RZ, R141 ;  /* 0x000000ffff8f7224 */ /* 0x004fc600078e008d */
[----:B------:R-:W-:Y:S04]  /*22f00*/  STL [R1+0xe98], R7 ;  /* 0x000e980701007387 */ /* 0x000fe80000100800 */
[----:B------:R1:W-:Y:S04]  /*22f10*/  STL [R1+0xe94], R22 ;  /* 0x000e941601007387 */ /* 0x0003e80000100800 */
[----:B------:R-:W2:Y:S04]  /*22f20*/  LDL.LU R144, [R1+0xea8] ;  /* 0x000ea80001907983 */ /* 0x000ea80000300800 */
[----:B------:R-:W-:Y:S04]  /*22f30*/  LDGSTS.E [R5+0x4008], desc[UR34][R142.64], P1 ;  /* 0x040080008e057fae */ /* 0x000fe80008921862 */
[----:B------:R-:W2:Y:S04]  /*22f40*/  LDL.LU R142, [R1+0xeb0] ;  /* 0x000eb000018e7983 */ /* 0x000ea80000300800 */
[----:B------:R-:W2:Y:S04]  /*22f50*/  LDL.LU R145, [R1+0xea4] ;  /* 0x000ea40001917983 */ /* 0x000ea80000300800 */
[----:B------:R-:W2:Y:S01]  /*22f60*/  LDL.LU R143, [R1+0xeac] ;  /* 0x000eac00018f7983 */ /* 0x000ea20000300800 */
[----:B------:R-:W-:-:S02]  /*22f70*/  IMAD.MOV.U32 R23, RZ, RZ, R22 ;  /* 0x000000ffff177224 */ /* 0x000fc400078e0016 */
[----:B-1----:R-:W-:Y:S01]  /*22f80*/  IMAD.MOV.U32 R22, RZ, RZ, R7 ;  /* 0x000000ffff167224 */ /* 0x002fe200078e0007 */
[----:B------:R-:W-:-:S04]  /*22f90*/  ISETP.GT.AND P2, PT, R6, 0x3, PT ;  /* 0x000000030600780c */ /* 0x000fc80003f44270 */
[----:B------:R1:W-:Y:S02]  /*22fa0*/  LDGSTS.E [R5+0x8008], desc[UR34][R22.64], P1 ;  /* 0x0800800016057fae */ /* 0x0003e40008921862 */
[----:B-1----:R-:W-:Y:S02]  /*22fb0*/  SEL R22, RZ, 0x4, !P2 ;  /* 0x00000004ff167807 */ /* 0x002fe40005000000 */
[----:B------:R-:W2:Y:S02]  /*22fc0*/  LDL.LU R23, [R1+0xeb8] ;  /* 0x000eb80001177983 */ /* 0x000ea40000300800 */
[----:B------:R-:W-:Y:S02]  /*22fd0*/  SEL R22, R22, RZ, !P0 ;  /* 0x000000ff16167207 */ /* 0x000fe40004000000 */
[----:B------:R-:W2:Y:S02]  /*22fe0*/  LDL.LU R7, [R1+0xec0] ;  /* 0x000ec00001077983 */ /* 0x000ea40000300800 */
[----:B------:R-:W-:-:S02]  /*22ff0*/  ISETP.NE.U32.AND P2, PT, R22, RZ, PT ;  /* 0x000000ff1600720c */ /* 0x000fc40003f45070 */
[----:B----4-:R-:W-:-:S05]  /*23000*/  IADD3 R146, P3, R146, R2, RZ ;  /* 0x0000000292927210 */ /* 0x010fca0007f7e0ff */
[----:B---3--:R-:W-:Y:S01]  /*23010*/  IMAD.X R147, R147, 0x1, R0, P3 ;  /* 0x0000000193937824 */ /* 0x008fe200018e0600 */
[----:B------:R-:W-:Y:S04]  /*23020*/  STL [R1+0xea0], R146 ;  /* 0x000ea09201007387 */ /* 0x000fe80000100800 */
[----:B------:R-:W-:Y:S04]  /*23030*/  STL [R1+0xe9c], R147 ;  /* 0x000e9c9301007387 */ /* 0x000fe80000100800 */
[----:B------:R-:W3:Y:S04]  /*23040*/  LDL.LU R141, [R1+0xeb4] ;  /* 0x000eb400018d7983 */ /* 0x000ee80000300800 */
[----:B------:R-:W4:Y:S04]  /*23050*/  LDL.LU R22, [R1+0xebc] ;  /* 0x000ebc0001167983 */ /* 0x000f280000300800 */
[----:B------:R-:W-:Y:S01]  /*23060*/  LDGSTS.E [R5+0xc008], desc[UR34][R146.64], P1 ;  /* 0x0c00800092057fae */ /* 0x000fe20008921862 */
[----:B--2---:R-:W-:-:S05]  /*23070*/  IADD3 R144, P1, R144, R2, RZ ;  /* 0x0000000290907210 */ /* 0x004fca0007f3e0ff */
[----:B------:R-:W-:Y:S01]  /*23080*/  STL [R1+0xea8], R144 ;  /* 0x000ea89001007387 */ /* 0x000fe20000100800 */
[----:B------:R-:W-:Y:S01]  /*23090*/  IADD3 R142, P3, R142, R2, RZ ;  /* 0x000000028e8e7210 */ /* 0x000fe20007f7e0ff */
[----:B------:R-:W-:-:S04]  /*230a0*/  IMAD.X R145, R145, 0x1, R0, P1 ;  /* 0x0000000191917824 */ /* 0x000fc800008e0600 */
[----:B------:R-:W-:Y:S01]  /*230b0*/  IMAD.X R143, R143, 0x1, R0, P3 ;  /* 0x000000018f8f7824 */ /* 0x000fe200018e0600 */
[----:B------:R1:W-:Y:S04]  /*230c0*/  STL [R1+0xea4], R145 ;  /* 0x000ea49101007387 */ /* 0x0003e80000100800 */
[----:B------:R-:W-:Y:S04]  /*230d0*/  STL [R1+0xeb0], R142 ;  /* 0x000eb08e01007387 */ /* 0x000fe80000100800 */
[----:B------:R1:W-:Y:S04]  /*230e0*/  LDGSTS.E [R5+0xc], desc[UR34][R144.64], P2 ;  /* 0x0000c00090057fae */ /* 0x0003e80009121862 */
[----:B------:R2:W-:Y:S01]  /*230f0*/  STL [R1+0xeac], R143 ;  /* 0x000eac8f01007387 */ /* 0x0005e20000100800 */
[----:B-1----:R-:W-:-:S02]  /*23100*/  IMAD.MOV.U32 R145, RZ, RZ, R143 ;  /* 0x000000ffff917224 */ /* 0x002fc400078e008f */
[----:B------:R-:W-:Y:S01]  /*23110*/  IMAD.MOV.U32 R144, RZ, RZ, R142 ;  /* 0x000000ffff907224 */ /* 0x000fe200078e008e */
[----:B--2---:R-:W2:Y:S04]  /*23120*/  LDL.LU R143, [R1+0xec4] ;  /* 0x000ec400018f7983 */ /* 0x004ea80000300800 */
[----:B------:R-:W2:Y:S01]  /*23130*/  LDL.LU R142, [R1+0xec8] ;  /* 0x000ec800018e7983 */ /* 0x000ea20000300800 */
[----:B------:R-:W1:Y:S01]  /*23140*/  S2R R156, SR_TID.X ;  /* 0x00000000009c7919 */ /* 0x000e620000002100 */
[-C--:B------:R-:W-:Y:S02]  /*23150*/  IADD3 R23, P1, R23, R2.reuse, RZ ;  /* 0x0000000217177210 */ /* 0x080fe40007f3e0ff */
[----:B------:R-:W-:Y:S01]  /*23160*/  IADD3 R7, P3, R7, R2, RZ ;  /* 0x0000000207077210 */ /* 0x000fe20007f7e0ff */
[----:B------:R1:W-:Y:S04]  /*23170*/  LDGSTS.E [R5+0x400c], desc[UR34][R144.64], P2 ;  /* 0x0400c00090057fae */ /* 0x0003e80009121862 */
[----:B------:R-:W-:Y:S01]  /*23180*/  STL [R1+0xeb8], R23 ;  /* 0x000eb81701007387 */ /* 0x000fe20000100800 */
[----:B-1----:R-:W-:-:S02]  /*23190*/  IMAD.MOV.U32 R144, RZ, RZ, R23 ;  /* 0x000000ffff907224 */ /* 0x002fc400078e0017 */
[C---:B------:R-:W-:Y:S01]  /*231a0*/  IMAD.SHL.U32 R152, R156.reuse, 0x10, RZ ;  /* 0x000000109c987824 */ /* 0x040fe200078e00ff */
[----:B------:R-:W-:Y:S01]  /*231b0*/  LOP3.LUT R156, R156, 0x7f, RZ, 0xc0, !PT ;  /* 0x0000007f9c9c7812 */ /* 0x000fe200078ec0ff */
[--C-:B---3--:R-:W-:Y:S02]  /*231c0*/  IMAD.X R141, R141, 0x1, R0.reuse, P1 ;  /* 0x000000018d8d7824 */ /* 0x108fe400008e0600 */
[----:B----4-:R-:W-:Y:S02]  /*231d0*/  IMAD.X R22, R22, 0x1, R0, P3 ;  /* 0x0000000116167824 */ /* 0x010fe400018e0600 */
[----:B------:R-:W-:Y:S01]  /*231e0*/  IMAD.MOV.U32 R145, RZ, RZ, R141 ;  /* 0x000000ffff917224 */ /* 0x000fe200078e008d */
[----:B------:R1:W-:Y:S04]  /*231f0*/  STL [R1+0xeb4], R141 ;  /* 0x000eb48d01007387 */ /* 0x0003e80000100800 */
[----:B------:R-:W-:Y:S04]  /*23200*/  STL [R1+0xec0], R7 ;  /* 0x000ec00701007387 */ /* 0x000fe80000100800 */
[----:B------:R3:W-:Y:S04]  /*23210*/  STL [R1+0xebc], R22 ;  /* 0x000ebc1601007387 */ /* 0x0007e80000100800 */
[----:B------:R4:W-:Y:S04]  /*23220*/  LDGSTS.E [R5+0x800c], desc[UR34][R144.64], P2 ;  /* 0x0800c00090057fae */ /* 0x0009e80009121862 */
[----:B-1----:R-:W2:Y:S04]  /*23230*/  LDL.LU R141, [R1+0xecc] ;  /* 0x000ecc00018d7983 */ /* 0x002ea80000300800 */
[----:B------:R-:W2:Y:S01]  /*23240*/  LDL.LU R23, [R1+0xed0] ;  /* 0x000ed00001177983 */ /* 0x000ea20000300800 */
[----:B----4-:R-:W-:-:S02]  /*23250*/  IMAD.MOV.U32 R145, RZ, RZ, R22 ;  /* 0x000000ffff917224 */ /* 0x010fc400078e0016 */
[----:B------:R-:W-:Y:S01]  /*23260*/  IMAD.MOV.U32 R144, RZ, RZ, R7 ;  /* 0x000000ffff907224 */ /* 0x000fe200078e0007 */
[----:B---3--:R-:W3:Y:S01]  /*23270*/  LDL.LU R22, [R1+0xed4] ;  /* 0x000ed40001167983 */ /* 0x008ee20000300800 */
[----:B------:R-:W-:-:S03]  /*23280*/  ISETP.GT.AND P1, PT, R6, 0x4, PT ;  /* 0x000000040600780c */ /* 0x000fc60003f24270 */
[----:B------:R-:W4:Y:S04]  /*23290*/  LDL.LU R7, [R1+0xed8] ;  /* 0x000ed80001077983 */ /* 0x000f280000300800 */
[----:B------:R1:W-:Y:S02]  /*232a0*/  LDGSTS.E [R5+0xc00c], desc[UR34][R144.64], P2 ;  /* 0x0c00c00090057fae */ /* 0x0003e40009121862 */
[----:B-1----:R-:W-:Y:S02]  /*232b0*/  SEL R5, RZ, 0x4, !P1 ;  /* 0x00000004ff057807 */ /* 0x002fe40004800000 */
[----:B------:R-:W-:Y:S02]  /*232c0*/  LOP3.LUT R144, R152, 0x70, RZ, 0xc0, !PT ;  /* 0x0000007098907812 */ /* 0x000fe400078ec0ff */
[----:B------:R-:W-:-:S03]  /*232d0*/  SEL R5, R5, RZ, !P0 ;  /* 0x000000ff05057207 */ /* 0x000fc60004000000 */
[----:B------:R-:W-:Y:S01]  /*232e0*/  IMAD R144, R156, 0x80, R144 ;  /* 0x000000809c907824 */ /* 0x000fe200078e0290 */
[----:B------:R-:W-:-:S04]  /*232f0*/  ISETP.NE.U32.AND P1, PT, R5, RZ, PT ;  /* 0x000000ff0500720c */ /* 0x000fc80003f25070 */
[----:B------:R-:W-:-:S05]  /*23300*/  LOP3.LUT R144, R144, 0x10, RZ, 0x3c, !PT ;  /* 0x0000001090907812 */ /* 0x000fca00078e3cff */
[----:B------:R-:W-:Y:S01]  /*23310*/  VIADD R5, R144, UR4 ;  /* 0x0000000490057c36 */ /* 0x000fe20008000000 */
[----:B--2---:R-:W-:-:S05]  /*23320*/  IADD3 R142, P2, R142, R2, RZ ;  /* 0x000000028e8e7210 */ /* 0x004fca0007f5e0ff */
[----:B------:R-:W-:Y:S01]  /*23330*/  IMAD.X R143, R143, 0x1, R0, P2 ;  /* 0x000000018f8f7824 */ /* 0x000fe200010e0600 */
[----:B------:R-:W-:Y:S04]  /*23340*/  STL [R1+0xec8], R142 ;  /* 0x000ec88e01007387 */ /* 0x000fe80000100800 */
[----:B------:R1:W-:Y:S04]  /*23350*/  STL [R1+0xec4], R143 ;  /* 0x000ec48f01007387 */ /* 0x0003e80000100800 */
[----:B------:R-:W2:Y:S04]  /*23360*/  LDL.LU R145, [R1+0xedc] ;  /* 0x000edc0001917983 */ /* 0x000ea80000300800 */
[----:B------:R-:W-:Y:S04]  /*23370*/  LDGSTS.E [R5], desc[UR34][R142.64], P1 ;  /* 0x000000008e057fae */ /* 0x000fe80008921862 */
[----:B------:R-:W2:Y:S04]  /*23380*/  LDL.LU R144, [R1+0xee0] ;  /* 0x000ee00001907983 */ /* 0x000ea80000300800 */
[----:B-1----:R-:W2:Y:S04]  /*23390*/  LDL.LU R143, [R1+0xee4] ;  /* 0x000ee400018f7983 */ /* 0x002ea80000300800 */
[----:B------:R-:W2:Y:S01]  /*233a0*/  LDL.LU R142, [R1+0xee8] ;  /* 0x000ee800018e7983 */ /* 0x000ea20000300800 */
[----:B------:R-:W-:-:S05]  /*233b0*/  IADD3 R23, P2, R23, R2, RZ ;  /* 0x0000000217177210 */ /* 0x000fca0007f5e0ff */
[--C-:B------:R-:W-:Y:S01]  /*233c0*/  IMAD.X R141, R141, 0x1, R0.reuse, P2 ;  /* 0x000000018d8d7824 */ /* 0x100fe200010e0600 */
[----:B----4-:R-:W-:Y:S01]  /*233d0*/  IADD3 R7, P3, R7, R2, RZ ;  /* 0x0000000207077210 */ /* 0x010fe20007f7e0ff */
[----:B------:R1:W-:Y:S04]  /*233e0*/  STL [R1+0xed0], R23 ;  /* 0x000ed01701007387 */ /* 0x0003e80000100800 */
[----:B---3--:R-:W-:Y:S01]  /*233f0*/  IMAD.X R22, R22, 0x1, R0, P3 ;  /* 0x0000000116167824 */ /* 0x008fe200018e0600 */
[----:B------:R3:W-:Y:S01]  /*23400*/  STL [R1+0xecc], R141 ;  /* 0x000ecc8d01007387 */ /* 0x0007e20000100800 */
[----:B------:R-:W-:Y:S02]  /*23410*/  IMAD.MOV.U32 R146, RZ, RZ, R23 ;  /* 0x000000ffff927224 */ /* 0x000fe400078e0017 */
[----:B------:R-:W-:Y:S01]  /*23420*/  IMAD.MOV.U32 R147, RZ, RZ, R141 ;  /* 0x000000ffff937224 */ /* 0x000fe200078e008d */
[----:B------:R-:W-:Y:S01]  /*23430*/  STL [R1+0xed8], R7 ;  /* 0x000ed80701007387 */ /* 0x000fe20000100800 */
[----:B-1----:R-:W-:-:S03]  /*23440*/  IMAD.MOV.U32 R23, RZ, RZ, R22 ;  /* 0x000000ffff177224 */ /* 0x002fc600078e0016 */
[----:B------:R1:W-:Y:S01]  /*23450*/  STL [R1+0xed4], R22 ;  /* 0x000ed41601007387 */ /* 0x0003e20000100800 */
[----:B------:R-:W-:-:S03]  /*23460*/  ISETP.GT.AND P2, PT, R6, 0x5, PT ;  /* 0x000000050600780c */ /* 0x000fc60003f44270 */
[----:B------:R-:W-:Y:S04]  /*23470*/  LDGSTS.E [R5+0x4000], desc[UR34][R146.64], P1 ;  /* 0x0400000092057fae */ /* 0x000fe80008921862 */
[----:B---3--:R-:W3:Y:S01]  /*23480*/  LDL.LU R141, [R1+0xeec] ;  /* 0x000eec00018d7983 */ /* 0x008ee20000300800 */
[----:B-1----:R-:W-:-:S05]  /*23490*/  IMAD.MOV.U32 R22, RZ, RZ, R7 ;  /* 0x000000ffff167224 */ /* 0x002fca00078e0007 */
[----:B------:R1:W-:Y:S02]  /*234a0*/  LDGSTS.E [R5+0x8000], desc[UR34][R22.64], P1 ;  /* 0x0800000016057fae */ /* 0x0003e40008921862 */
[----:B-1----:R-:W-:Y:S02]  /*234b0*/  SEL R22, RZ, 0x4, !P2 ;  /* 0x00000004ff167807 */ /* 0x002fe40005000000 */
[----:B------:R-:W4:Y:S02]  /*234c0*/  LDL.LU R23, [R1+0xef0] ;  /* 0x000ef00001177983 */ /* 0x000f240000300800 */
[----:B------:R-:W-:Y:S02]  /*234d0*/  SEL R22, R22, RZ, !P0 ;  /* 0x000000ff16167207 */ /* 0x000fe40004000000 */
[----:B------:R-:W3:Y:S02]  /*234e0*/  LDL.LU R7, [R1+0xef8] ;  /* 0x000ef80001077983 */ /* 0x000ee40000300800 */
[----:B------:R-:W-:-:S02]  /*234f0*/  ISETP.NE.U32.AND P2, PT, R22, RZ, PT ;  /* 0x000000ff1600720c */ /* 0x000fc40003f45070 */
[----:B------:R-:W3:Y:S01]  /*23500*/  LDL.LU R22, [R1+0xef4] ;  /* 0x000ef40001167983 */ /* 0x000ee20000300800 */
[----:B--2---:R-:W-:-:S05]  /*23510*/  IADD3 R144, P3, R144, R2, RZ ;  /* 0x0000000290907210 */ /* 0x004fca0007f7e0ff */
[--C-:B------:R-:W-:Y:S01]  /*23520*/  IMAD.X R145, R145, 0x1, R0.reuse, P3 ;  /* 0x0000000191917824 */ /* 0x100fe200018e0600 */
[-C--:B------:R-:W-:Y:S01]  /*23530*/  IADD3 R142, P4, R142, R2.reuse, RZ ;  /* 0x000000028e8e7210 */ /* 0x080fe20007f9e0ff */
        /* <DEDUP_REMOVED lines=8> */
[----:B------:R-:W3:Y:S04]  /*235c0*/  LDL.LU R144, [R1+0xf00] ;  /* 0x000f000001907983 */ /* 0x000ee80000300800 */
[----:B--2---:R-:W2:Y:S04]  /*235d0*/  LDL.LU R143, [R1+0xf04] ;  /* 0x000f0400018f7983 */ /* 0x004ea80000300800 */
[----:B------:R-:W2:Y:S01]  /*235e0*/  LDL.LU R142, [R1+0xf08] ;  /* 0x000f0800018e7983 */ /* 0x000ea20000300800 */
[----:B----4-:R-:W-:-:S02]  /*235f0*/  IADD3 R23, P1, R23, R2, RZ ;  /* 0x0000000217177210 */ /* 0x010fc40007f3e0ff */
[----:B---3--:R-:W-:-:S03]  /*23600*/  IADD3 R7, P3, R7, R2, RZ ;  /* 0x0000000207077210 */ /* 0x008fc60007f7e0ff */
        /* <DEDUP_REMOVED lines=13> */
[----:B---3--:R-:W3:Y:S04]  /*236e0*/  LDL.LU R22, [R1+0xf14] ;  /* 0x000f140001167983 */ /* 0x008ee80000300800 */
[----:B------:R-:W4:Y:S01]  /*236f0*/  LDL.LU R7, [R1+0xf18] ;  /* 0x000f180001077983 */ /* 0x000f220000300800 */
[----:B------:R-:W-:-:S03]  /*23700*/  ISETP.GT.AND P1, PT, R6, 0x6, PT ;  /* 0x000000060600780c */ /* 0x000fc60003f24270 */
[----:B------:R1:W-:Y:S02]  /*23710*/  LDGSTS.E [R5+0x8004], desc[UR34][R146.64], P2 ;  /* 0x0800400092057fae */ /* 0x0003e40009121862 */
[----:B-1----:R-:W-:-:S04]  /*23720*/  SEL R146, RZ, 0x4, !P1 ;  /* 0x00000004ff927807 */ /* 0x002fc80004800000 */
[----:B------:R-:W-:Y:S02]  /*23730*/  SEL R146, R146, RZ, !P0 ;  /* 0x000000ff92927207 */ /* 0x000fe40004000000 */
[----:B------:R-:W-:-:S05]  /*23740*/  IADD3 R144, P3, R144, R2, RZ ;  /* 0x0000000290907210 */ /* 0x000fca0007f7e0ff */
[--C-:B------:R-:W-:Y:S01]  /*23750*/  IMAD.X R145, R145, 0x1, R0.reuse, P3 ;  /* 0x0000000191917824 */ /* 0x100fe200018e0600 */
[----:B--2---:R-:W-:Y:S01]  /*23760*/  IADD3 R142, P4, R142, R2, RZ ;  /* 0x000000028e8e7210 */ /* 0x004fe20007f9e0ff */
[----:B------:R-:W-:Y:S04]  /*23770*/  STL [R1+0xf00], R144 ;  /* 0x000f009001007387 */ /* 0x000fe80000100800 */
[----:B------:R-:W-:Y:S01]  /*23780*/  IMAD.X R143, R143, 0x1, R0, P4 ;  /* 0x000000018f8f7824 */ /* 0x000fe200020e0600 */
[----:B------:R-:W-:Y:S01]  /*23790*/  STL [R1+0xefc], R145 ;  /* 0x000efc9101007387 */ /* 0x000fe20000100800 */
[----:B------:R-:W-:-:S03]  /*237a0*/  ISETP.NE.U32.AND P1, PT, R146, RZ, PT ;  /* 0x000000ff9200720c */ /* 0x000fc60003f25070 */
[----:B------:R1:W-:Y:S04]  /*237b0*/  STL [R1+0xf08], R142 ;  /* 0x000f088e01007387 */ /* 0x0003e80000100800 */
[----:B------:R2:W-:Y:S04]  /*237c0*/  STL [R1+0xf04], R143 ;  /* 0x000f048f01007387 */ /* 0x0005e80000100800 */
[----:B------:R-:W2:Y:S04]  /*237d0*/  LDL.LU R147, [R1+0xf1c] ;  /* 0x000f1c0001937983 */ /* 0x000ea80000300800 */
[----:B------:R-:W2:Y:S04]  /*237e0*/  LDL.LU R146, [R1+0xf20] ;  /* 0x000f200001927983 */ /* 0x000ea80000300800 */
[----:B------:R-:W-:Y:S04]  /*237f0*/  LDGSTS.E [R5+0xc004], desc[UR34][R144.64], P2 ;  /* 0x0c00400090057fae */ /* 0x000fe80009121862 */
[----:B------:R1:W-:Y:S01]  /*23800*/  LDGSTS.E [R5+0x8], desc[UR34][R142.64], P1 ;  /* 0x000080008e057fae */ /* 0x0003e20008921862 */
[----:B------:R-:W-:-:S05]  /*23810*/  IADD3 R23, P2, R23, R2, RZ ;  /* 0x0000000217177210 */ /* 0x000fca0007f5e0ff */
[----:B------:R-:W-:Y:S01]  /*23820*/  IMAD.X R141, R141, 0x1, R0, P2 ;  /* 0x000000018d8d7824 */ /* 0x000fe200010e0600 */
[----:B----4-:R-:W-:Y:S01]  /*23830*/  IADD3 R7, P3, R7, R2, RZ ;  /* 0x0000000207077210 */ /* 0x010fe20007f7e0ff */
[----:B------:R4:W-:Y:S01]  /*23840*/  STL [R1+0xf10], R23 ;  /* 0x000f101701007387 */ /* 0x0009e20000100800 */
[----:B-1----:R-:W-:-:S03]  /*23850*/  IMAD.MOV.U32 R142, RZ, RZ, R23 ;  /* 0x000000ffff8e7224 */ /* 0x002fc600078e0017 */
[----:B---3--:R-:W-:Y:S01]  /*23860*/  IMAD.X R22, R22, 0x1, R0, P3 ;  /* 0x0000000116167824 */ /* 0x008fe200018e0600 */
[----:B------:R-:W-:Y:S01]  /*23870*/  STL [R1+0xf0c], R141 ;  /* 0x000f0c8d01007387 */ /* 0x000fe20000100800 */
[----:B--2---:R-:W-:-:S03]  /*23880*/  IMAD.MOV.U32 R143, RZ, RZ, R141 ;  /* 0x000000ffff8f7224 */ /* 0x004fc600078e008d */
[----:B------:R-:W-:Y:S04]  /*23890*/  STL [R1+0xf18], R7 ;  /* 0x000f180701007387 */ /* 0x000fe80000100800 */
[----:B------:R1:W-:Y:S04]  /*238a0*/  STL [R1+0xf14], R22 ;  /* 0x000f141601007387 */ /* 0x0003e80000100800 */
[----:B------:R-:W2:Y:S04]  /*238b0*/  LDL.LU R144, [R1+0xf28] ;  /* 0x000f280001907983 */ /* 0x000ea80000300800 */
[----:B------:R-:W-:Y:S01]  /*238c0*/  LDGSTS.E [R5+0x4008], desc[UR34][R142.64], P1 ;  /* 0x040080008e057fae */ /* 0x000fe20008921862 */
[----:B----4-:R-:W-:-:S02]  /*238d0*/  IMAD.MOV.U32 R23, RZ, RZ, R22 ;  /* 0x000000ffff177224 */ /* 0x010fc400078e0016 */
[----:B-1----:R-:W-:Y:S01]  /*238e0*/  IMAD.MOV.U32 R22, RZ, RZ, R7 ;  /* 0x000000ffff167224 */ /* 0x002fe200078e0007 */
[----:B------:R-:W-:-:S04]  /*238f0*/  ISETP.GT.AND P2, PT, R6, 0x7, PT ;  /* 0x000000070600780c */ /* 0x000fc80003f44270 */
[----:B------:R1:W-:Y:S04]  /*23900*/  LDGSTS.E [R5+0x8008], desc[UR34][R22.64], P1 ;  /* 0x0800800016057fae */ /* 0x0003e80008921862 */
[----:B------:R-:W3:Y:S04]  /*23910*/  LDL.LU R142, [R1+0xf30] ;  /* 0x000f3000018e7983 */ /* 0x000ee80000300800 */
[----:B------:R-:W4:Y:S04]  /*23920*/  LDL.LU R145, [R1+0xf24] ;  /* 0x000f240001917983 */ /* 0x000f280000300800 */
[----:B------:R-:W4:Y:S01]  /*23930*/  LDL.LU R143, [R1+0xf2c] ;  /* 0x000f2c00018f7983 */ /* 0x000f220000300800 */
[----:B-1----:R-:W-:-:S03]  /*23940*/  SEL R22, RZ, 0x4, !P2 ;  /* 0x00000004ff167807 */ /* 0x002fc60005000000 */
[----:B------:R-:W4:Y:S01]  /*23950*/  LDL.LU R23, [R1+0xf38] ;  /* 0x000f380001177983 */ /* 0x000f220000300800 */
[----:B------:R-:W-:-:S03]  /*23960*/  SEL R22, R22, RZ, !P0 ;  /* 0x000000ff16167207 */ /* 0x000fc60004000000 */
[----:B------:R-:W4:Y:S01]  /*23970*/  LDL.LU R7, [R1+0xf40] ;  /* 0x000f400001077983 */ /* 0x000f220000300800 */
[----:B------:R-:W-:Y:S02]  /*23980*/  ISETP.NE.U32.AND P2, PT, R22, RZ, PT ;  /* 0x000000ff1600720c */ /* 0x000fe40003f45070 */
[----:B------:R-:W-:-:S05]  /*23990*/  IADD3 R146, P3, R146, R2, RZ ;  /* 0x0000000292927210 */ /* 0x000fca0007f7e0ff */
[----:B------:R-:W-:Y:S01]  /*239a0*/  IMAD.X R147, R147, 0x1, R0, P3 ;  /* 0x0000000193937824 */ /* 0x000fe200018e0600 */
[----:B------:R-:W-:Y:S04]  /*239b0*/  STL [R1+0xf20], R146 ;  /* 0x000f209201007387 */ /* 0x000fe80000100800 */
[----:B------:R-:W-:Y:S04]  /*239c0*/  STL [R1+0xf1c], R147 ;  /* 0x000f1c9301007387 */ /* 0x000fe80000100800 */
[----:B------:R-:W4:Y:S04]  /*239d0*/  LDL.LU R141, [R1+0xf34] ;  /* 0x000f3400018d7983 */ /* 0x000f280000300800 */
[----:B------:R-:W4:Y:S04]  /*239e0*/  LDL.LU R22, [R1+0xf3c] ;  /* 0x000f3c0001167983 */ /* 0x000f280000300800 */
[----:B------:R-:W-:Y:S01]  /*239f0*/  LDGSTS.E [R5+0xc008], desc[UR34][R146.64], P1 ;  /* 0x0c00800092057fae */ /* 0x000fe20008921862 */
[----:B--2---:R-:W-:-:S05]  /*23a00*/  IADD3 R144, P1, R144, R2, RZ ;  /* 0x0000000290907210 */ /* 0x004fca0007f3e0ff */
[----:B------:R-:W-:Y:S01]  /*23a10*/  STL [R1+0xf28], R144 ;  /* 0x000f289001007387 */ /* 0x000fe20000100800 */
[----:B---3--:R-:W-:Y:S01]  /*23a20*/  IADD3 R142, P3, R142, R2, RZ ;  /* 0x000000028e8e7210 */ /* 0x008fe20007f7e0ff */
[----:B----4-:R-:W-:-:S04]  /*23a30*/  IMAD.X R145, R145, 0x1, R0, P1 ;  /* 0x0000000191917824 */ /* 0x010fc800008e0600 */
[----:B------:R-:W-:Y:S01]  /*23a40*/  IMAD.X R143, R143, 0x1, R0, P3 ;  /* 0x000000018f8f7824 */ /* 0x000fe200018e0600 */
[----:B------:R1:W-:Y:S04]  /*23a50*/  STL [R1+0xf24], R145 ;  /* 0x000f249101007387 */ /* 0x0003e80000100800 */
[----:B------:R-:W-:Y:S04]  /*23a60*/  STL [R1+0xf30], R142 ;  /* 0x000f308e01007387 */ /* 0x000fe80000100800 */
[----:B------:R1:W-:Y:S01]  /*23a70*/  LDGSTS.E [R5+0xc], desc[UR34][R144.64], P2 ;  /* 0x0000c00090057fae */ /* 0x0003e20009121862 */
[----:B------:R-:W-:-:S03]  /*23a80*/  IADD3 R23, P1, R23, R2, RZ ;  /* 0x0000000217177210 */ /* 0x000fc60007f3e0ff */
[----:B------:R2:W-:Y:S01]  /*23a90*/  STL [R1+0xf2c], R143 ;  /* 0x000f2c8f01007387 */ /* 0x0005e20000100800 */
[----:B------:R-:W-:Y:S01]  /*23aa0*/  IADD3 R7, P3, R7, R2, RZ ;  /* 0x0000000207077210 */ /* 0x000fe20007f7e0ff */
[----:B-1----:R-:W-:Y:S02]  /*23ab0*/  IMAD.MOV.U32 R145, RZ, RZ, R143 ;  /* 0x000000ffff917224 */ /* 0x002fe400078e008f */
[----:B------:R-:W-:Y:S01]  /*23ac0*/  IMAD.MOV.U32 R144, RZ, RZ, R142 ;  /* 0x000000ffff907224 */ /* 0x000fe200078e008e */
[----:B--2---:R-:W2:Y:S04]  /*23ad0*/  LDL.LU R143, [R1+0xf44] ;  /* 0x000f4400018f7983 */ /* 0x004ea80000300800 */
[----:B------:R-:W3:Y:S04]  /*23ae0*/  LDL.LU R142, [R1+0xf48] ;  /* 0x000f4800018e7983 */ /* 0x000ee80000300800 */
[----:B------:R1:W-:Y:S01]  /*23af0*/  LDGSTS.E [R5+0x400c], desc[UR34][R144.64], P2 ;  /* 0x0400c00090057fae */ /* 0x0003e20009121862 */
[----:B------:R-:W-:-:S03]  /*23b00*/  IMAD.X R141, R141, 0x1, R0, P1 ;  /* 0x000000018d8d7824 */ /* 0x000fc600008e0600 */
[----:B------:R-:W-:Y:S01]  /*23b10*/  STL [R1+0xf38], R23 ;  /* 0x000f381701007387 */ /* 0x000fe20000100800 */
[----:B------:R-:W-:-:S03]  /*23b20*/  IMAD.X R22, R22, 0x1, R0, P3 ;  /* 0x0000000116167824 */ /* 0x000fc600018e0600 */
[----:B------:R4:W-:Y:S01]  /*23b30*/  STL [R1+0xf34], R141 ;  /* 0x000f348d01007387 */ /* 0x0009e20000100800 */
[----:B-1----:R-:W-:Y:S02]  /*23b40*/  IMAD.MOV.U32 R144, RZ, RZ, R23 ;  /* 0x000000ffff907224 */ /* 0x002fe400078e0017 */
[----:B------:R-:W-:Y:S01]  /*23b50*/  IMAD.MOV.U32 R145, RZ, RZ, R141 ;  /* 0x000000ffff917224 */ /* 0x000fe200078e008d */
[----:B------:R-:W-:Y:S04]  /*23b60*/  STL [R1+0xf40], R7 ;  /* 0x000f400701007387 */ /* 0x000fe80000100800 */
[----:B------:R1:W-:Y:S04]  /*23b70*/  STL [R1+0xf3c], R22 ;  /* 0x000f3c1601007387 */ /* 0x0003e80000100800 */
[----:B------:R1:W-:Y:S04]  /*23b80*/  LDGSTS.E [R5+0x800c], desc[UR34][R144.64], P2 ;  /* 0x0800c00090057fae */ /* 0x0003e80009121862 */
[----:B----4-:R-:W4:Y:S04]  /*23b90*/  LDL.LU R141, [R1+0xf4c] ;  /* 0x000f4c00018d7983 */ /* 0x010f280000300800 */
[----:B------:R-:W4:Y:S01]  /*23ba0*/  LDL.LU R23, [R1+0xf50] ;  /* 0x000f500001177983 */ /* 0x000f220000300800 */
[----:B-1----:R-:W-:-:S02]  /*23bb0*/  IMAD.MOV.U32 R145, RZ, RZ, R22 ;  /* 0x000000ffff917224 */ /* 0x002fc400078e0016 */
[----:B------:R-:W-:Y:S01]  /*23bc0*/  IMAD.MOV.U32 R144, RZ, RZ, R7 ;  /* 0x000000ffff907224 */ /* 0x000fe200078e0007 */
[----:B------:R-:W4:Y:S04]  /*23bd0*/  LDL.LU R22, [R1+0xf54] ;  /* 0x000f540001167983 */ /* 0x000f280000300800 */
[----:B------:R-:W4:Y:S01]  /*23be0*/  LDL.LU R7, [R1+0xf58] ;  /* 0x000f580001077983 */ /* 0x000f220000300800 */
[----:B------:R-:W1:Y:S01]  /*23bf0*/  S2R R156, SR_TID.X ;  /* 0x00000000009c7919 */ /* 0x000e620000002100 */
[----:B------:R-:W-:Y:S02]  /*23c00*/  ISETP.GT.AND P1, PT, R6, 0x8, PT ;  /* 0x000000080600780c */ /* 0x000fe40003f24270 */
[----:B------:R1:W-:Y:S02]  /*23c10*/  LDGSTS.E [R5+0xc00c], desc[UR34][R144.64], P2 ;  /* 0x0c00c00090057fae */ /* 0x0003e40009121862 */
[----:B-1----:R-:W-:-:S04]  /*23c20*/  SEL R5, RZ, 0x4, !P1 ;  /* 0x00000004ff057807 */ /* 0x002fc80004800000 */
[----:B------:R-:W-:Y:S01]  /*23c30*/  SEL R5, R5, RZ, !P0 ;  /* 0x000000ff05057207 */ /* 0x000fe20004000000 */
[C---:B------:R-:W-:Y:S01]  /*23c40*/  IMAD.SHL.U32 R152, R156.reuse, 0x10, RZ ;  /* 0x000000109c987824 */ /* 0x040fe200078e00ff */
[----:B------:R-:W-:-:S04]  /*23c50*/  LOP3.LUT R156, R156, 0x7f, RZ, 0xc0, !PT ;  /* 0x0000007f9c9c7812 */ /* 0x000fc800078ec0ff */
[----:B------:R-:W-:Y:S02]  /*23c60*/  LOP3.LUT R144, R152, 0x70, RZ, 0xc0, !PT ;  /* 0x0000007098907812 */ /* 0x000fe400078ec0ff */
[----:B------:R-:W-:-:S03]  /*23c70*/  ISETP.NE.U32.AND P1, PT, R5, RZ, PT ;  /* 0x000000ff0500720c */ /* 0x000fc60003f25070 */
[----:B------:R-:W-:-:S05]  /*23c80*/  IMAD R144, R156, 0x80, R144 ;  /* 0x000000809c907824 */ /* 0x000fca00078e0290 */
[----:B------:R-:W-:-:S05]  /*23c90*/  LOP3.LUT R144, R144, 0x20, RZ, 0x3c, !PT ;  /* 0x0000002090907812 */ /* 0x000fca00078e3cff */
[----:B------:R-:W-:Y:S01]  /*23ca0*/  VIADD R5, R144, UR4 ;  /* 0x0000000490057c36 */ /* 0x000fe20008000000 */
[----:B---3--:R-:W-:-:S05]  /*23cb0*/  IADD3 R142, P2, R142, R2, RZ ;  /* 0x000000028e8e7210 */ /* 0x008fca0007f5e0ff */
[----:B--2---:R-:W-:Y:S01]  /*23cc0*/  IMAD.X R143, R143, 0x1, R0, P2 ;  /* 0x000000018f8f7824 */ /* 0x004fe200010e0600 */
[----:B------:R-:W-:Y:S04]  /*23cd0*/  STL [R1+0xf48], R142 ;  /* 0x000f488e01007387 */ /* 0x000fe80000100800 */
[----:B------:R1:W-:Y:S04]  /*23ce0*/  STL [R1+0xf44], R143 ;  /* 0x000f448f01007387 */ /* 0x0003e80000100800 */
[----:B------:R-:W2:Y:S04]  /*23cf0*/  LDL.LU R145, [R1+0xf5c] ;  /* 0x000f5c0001917983 */ /* 0x000ea80000300800 */
[----:B------:R-:W-:Y:S04]  /*23d00*/  LDGSTS.E [R5], desc[UR34][R142.64], P1 ;  /* 0x000000008e057fae */ /* 0x000fe80008921862 */
[----:B------:R-:W3:Y:S04]  /*23d10*/  LDL.LU R144, [R1+0xf60] ;  /* 0x000f600001907983 */ /* 0x000ee80000300800 */
[----:B-1----:R-:W2:Y:S04]  /*23d20*/  LDL.LU R143, [R1+0xf64] ;  /* 0x000f6400018f7983 */ /* 0x002ea80000300800 */
[----:B------:R-:W2:Y:S01]  /*23d30*/  LDL.LU R142, [R1+0xf68] ;  /* 0x000f6800018e7983 */ /* 0x000ea20000300800 */
[----:B----4-:R-:W-:-:S05]  /*23d40*/  IADD3 R23, P2, R23, R2, RZ ;  /* 0x0000000217177210 */ /* 0x010fca0007f5e0ff */
[--C-:B------:R-:W-:Y:S01]  /*23d50*/  IMAD.X R141, R141, 0x1, R0.reuse, P2 ;  /* 0x000000018d8d7824 */ /* 0x100fe200010e0600 */
[----:B------:R-:W-:Y:S01]  /*23d60*/  IADD3 R7, P3, R7, R2, RZ ;  /* 0x0000000207077210 */ /* 0x000fe20007f7e0ff */
[----:B------:R1:W-:Y:S04]  /*23d70*/  STL [R1+0xf50], R23 ;  /* 0x000f501701007387 */ /* 0x0003e80000100800 */
[----:B------:R-:W-:Y:S01]  /*23d80*/  IMAD.X R22, R22, 0x1, R0, P3 ;  /* 0x0000000116167824 */ /* 0x000fe200018e0600 */
        /* <DEDUP_REMOVED lines=8> */
[----:B----4-:R-:W4:Y:S01]  /*23e10*/  LDL.LU R141, [R1+0xf6c] ;  /* 0x000f6c00018d7983 */ /* 0x010f220000300800 */
[----:B-1----:R-:W-:-:S05]  /*23e20*/  IMAD.MOV.U32 R22, RZ, RZ, R7 ;  /* 0x000000ffff167224 */ /* 0x002fca00078e0007 */
[----:B------:R1:W-:Y:S02]  /*23e30*/  LDGSTS.E [R5+0x8000], desc[UR34][R22.64], P1 ;  /* 0x0800000016057fae */ /* 0x0003e40008921862 */
[----:B-1----:R-:W-:Y:S02]  /*23e40*/  SEL R22, RZ, 0x4, !P2 ;  /* 0x00000004ff167807 */ /* 0x002fe40005000000 */
[----:B------:R-:W4:Y:S02]  /*23e50*/  LDL.LU R23, [R1+0xf70] ;  /* 0x000f700001177983 */ /* 0x000f240000300800 */
[----:B------:R-:W-:Y:S02]  /*23e60*/  SEL R22, R22, RZ, !P0 ;  /* 0x000000ff16167207 */ /* 0x000fe40004000000 */
[----:B------:R-:W4:Y:S02]  /*23e70*/  LDL.LU R7, [R1+0xf78] ;  /* 0x000f780001077983 */ /* 0x000f240000300800 */
[----:B------:R-:W-:-:S02]  /*23e80*/  ISETP.NE.U32.AND P2, PT, R22, RZ, PT ;  /* 0x000000ff1600720c */ /* 0x000fc40003f45070 */
[----:B------:R-:W4:Y:S01]  /*23e90*/  LDL.LU R22, [R1+0xf74] ;  /* 0x000f740001167983 */ /* 0x000f220000300800 */
[----:B---3--:R-:W-:-:S05]  /*23ea0*/  IADD3 R144, P3, R144, R2, RZ ;  /* 0x0000000290907210 */ /* 0x008fca0007f7e0ff */
[--C-:B--2---:R-:W-:Y:S01]  /*23eb0*/  IMAD.X R145, R145, 0x1, R0.reuse, P3 ;  /* 0x0000000191917824 */ /* 0x104fe200018e0600 */
        /* <DEDUP_REMOVED lines=27> */
[----:B------:R-:W4:Y:S04]  /*24070*/  LDL.LU R22, [R1+0xf94] ;  /* 0x000f940001167983 */ /* 0x000f280000300800 */
[----:B------:R-:W4:Y:S01]  /*24080*/  LDL.LU R7, [R1+0xf98] ;  /* 0x000f980001077983 */ /* 0x000f220000300800 */
[----:B------:R-:W-:-:S03]  /*24090*/  ISETP.GT.AND P1, PT, R6, 0xa, PT ;  /* 0x0000000a0600780c */ /* 0x000fc60003f24270 */
[----:B------:R1:W-:Y:S02]  /*240a0*/  LDGSTS.E [R5+0x8004], desc[UR34][R146.64], P2 ;  /* 0x0800400092057fae */ /* 0x0003e40009121862 */
[----:B-1----:R-:W-:-:S04]  /*240b0*/  SEL R146, RZ, 0x4, !P1 ;  /* 0x00000004ff927807 */ /* 0x002fc80004800000 */
[----:B------:R-:W-:-:S04]  /*240c0*/  SEL R146, R146, RZ, !P0 ;  /* 0x000000ff92927207 */ /* 0x000fc80004000000 */
[----:B------:R-:W-:Y:S02]  /*240d0*/  ISETP.NE.U32.AND P1, PT, R146, RZ, PT ;  /* 0x000000ff9200720c */ /* 0x000fe40003f25070 */
[----:B---3--:R-:W-:-:S05]  /*240e0*/  IADD3 R144, P3, R144, R2, RZ ;  /* 0x0000000290907210 */ /* 0x008fca0007f7e0ff */
[--C-:B------:R-:W-:Y:S01]  /*240f0*/  IMAD.X R145, R145, 0x1, R0.reuse, P3 ;  /* 0x0000000191917824 */ /* 0x100fe200018e0600 */
[-C--:B--2---:R-:W-:Y:S01]  /*24100*/  IADD3 R142, P4, R142, R2.reuse, RZ ;  /* 0x000000028e8e7210 */ /* 0x084fe20007f9e0ff */
[----:B------:R-:W-:Y:S04]  /*24110*/  STL [R1+0xf80], R144 ;  /* 0x000f809001007387 */ /* 0x000fe80000100800 */
[----:B------:R-:W-:Y:S01]  /*24120*/  IMAD.X R143, R143, 0x1, R0, P4 ;  /* 0x000000018f8f7824 */ /* 0x000fe200020e0600 */
[----:B------:R-:W-:Y:S04]  /*24130*/  STL [R1+0xf7c], R145 ;  /* 0x000f7c9101007387 */ /* 0x000fe80000100800 */
[----:B------:R1:W-:Y:S04]  /*24140*/  STL [R1+0xf88], R142 ;  /* 0x000f888e01007387 */ /* 0x0003e80000100800 */
[----:B------:R2:W-:Y:S04]  /*24150*/  STL [R1+0xf84], R143 ;  /* 0x000f848f01007387 */ /* 0x0005e80000100800 */
[----:B------:R-:W3:Y:S04]  /*24160*/  LDL.LU R147, [R1+0xf9c] ;  /* 0x000f9c0001937983 */ /* 0x000ee80000300800 */
[----:B------:R-:W3:Y:S04]  /*24170*/  LDL.LU R146, [R1+0xfa0] ;  /* 0x000fa00001927983 */ /* 0x000ee80000300800 */
[----:B------:R-:W-:Y:S04]  /*24180*/  LDGSTS.E [R5+0xc004], desc[UR34][R144.64], P2 ;  /* 0x0c00400090057fae */ /* 0x000fe80009121862 */
[----:B------:R1:W-:Y:S01]  /*24190*/  LDGSTS.E [R5+0x8], desc[UR34][R142.64], P1 ;  /* 0x000080008e057fae */ /* 0x0003e20008921862 */
[----:B------:R-:W-:-:S05]  /*241a0*/  IADD3 R23, P2, R23, R2, RZ ;  /* 0x0000000217177210 */ /* 0x000fca0007f5e0ff */
[----:B------:R-:W-:Y:S01]  /*241b0*/  IMAD.X R141, R141, 0x1, R0, P2 ;  /* 0x000000018d8d7824 */ /* 0x000fe200010e0600 */
[----:B----4-:R-:W-:Y:S01]  /*241c0*/  IADD3 R7, P3, R7, R2, RZ ;  /* 0x0000000207077210 */ /* 0x010fe20007f7e0ff */
        /* <DEDUP_REMOVED lines=12> */
[----:B----4-:R-:W-:-:S02]  /*24290*/  IMAD.MOV.U32 R23, RZ, RZ, R22 ;  /* 0x000000ffff177224 */ /* 0x010fc400078e0016 */
[----:B-1----:R-:W-:Y:S01]  /*242a0*/  IMAD.MOV.U32 R22, RZ, RZ, R7 ;  /* 0x000000ffff167224 */ /* 0x002fe200078e0007 */
[----:B------:R-:W-:-:S04]  /*242b0*/  ISETP.GT.AND P2, PT, R6, 0xb, PT ;  /* 0x0000000b0600780c */ /* 0x000fc80003f44270 */
[----:B------:R1:W-:Y:S02]  /*242c0*/  LDGSTS.E [R5+0x8008], desc[UR34][R22.64], P1 ;  /* 0x0800800016057fae */ /* 0x0003e40008921862 */
[----:B-1----:R-:W-:Y:S02]  /*242d0*/  SEL R22, RZ, 0x4, !P2 ;  /* 0x00000004ff167807 */ /* 0x002fe40005000000 */
[----:B------:R-:W4:Y:S02]  /*242e0*/  LDL.LU R23, [R1+0xfb8] ;  /* 0x000fb80001177983 */ /* 0x000f240000300800 */
[----:B------:R-:W-:Y:S02]  /*242f0*/  SEL R22, R22, RZ, !P0 ;  /* 0x000000ff16167207 */ /* 0x000fe40004000000 */
[----:B------:R-:W4:Y:S02]  /*24300*/  LDL.LU R7, [R1+0xfc0] ;  /* 0x000fc00001077983 */ /* 0x000f240000300800 */
[----:B------:R-:W-:-:S02]  /*24310*/  ISETP.NE.U32.AND P2, PT, R22, RZ, PT ;  /* 0x000000ff1600720c */ /* 0x000fc40003f45070 */
[----:B---3--:R-:W-:-:S05]  /*24320*/  IADD3 R146, P3, R146, R2, RZ ;  /* 0x0000000292927210 */ /* 0x008fca0007f7e0ff */
[----:B------:R-:W-:Y:S01]  /*24330*/  IMAD.X R147, R147, 0x1, R0, P3 ;  /* 0x0000000193937824 */ /* 0x000fe200018e0600 */
[----:B------:R-:W-:Y:S04]  /*24340*/  STL [R1+0xfa0], R146 ;  /* 0x000fa09201007387 */ /* 0x000fe80000100800 */
[----:B------:R-:W-:Y:S04]  /*24350*/  STL [R1+0xf9c], R147 ;  /* 0x000f9c9301007387 */ /* 0x000fe80000100800 */
[----:B------:R-:W3:Y:S04]  /*24360*/  LDL.LU R141, [R1+0xfb4] ;  /* 0x000fb400018d7983 */ /* 0x000ee80000300800 */
[----:B------:R-:W3:Y:S04]  /*24370*/  LDL.LU R22, [R1+0xfbc] ;  /* 0x000fbc0001167983 */ /* 0x000ee80000300800 */
        /* <DEDUP_REMOVED lines=15> */
[-C--:B----4-:R-:W-:Y:S02]  /*24470*/  IADD3 R23, P1, R23, R2.reuse, RZ ;  /* 0x0000000217177210 */ /* 0x090fe40007f3e0ff */
[----:B------:R-:W-:Y:S01]  /*24480*/  IADD3 R7, P3, R7, R2, RZ ;  /* 0x0000000207077210 */ /* 0x000fe20007f7e0ff */
[----:B------:R4:W-:Y:S04]  /*24490*/  LDGSTS.E [R5+0x400c], desc[UR34][R144.64], P2 ;  /* 0x0400c00090057fae */ /* 0x0009e80009121862 */
[----:B------:R-:W-:Y:S01]  /*244a0*/  STL [R1+0xfb8], R23 ;  /* 0x000fb81701007387 */ /* 0x000fe20000100800 */
[----:B----4-:R-:W-:-:S02]  /*244b0*/  IMAD.MOV.U32 R144, RZ, RZ, R23 ;  /* 0x000000ffff907224 */ /* 0x010fc400078e0017 */
[C---:B-1----:R-:W-:Y:S01]  /*244c0*/  IMAD.SHL.U32 R152, R156.reuse, 0x10, RZ ;  /* 0x000000109c987824 */ /* 0x042fe200078e00ff */
[----:B------:R-:W-:Y:S01]  /*244d0*/  LOP3.LUT R156, R156, 0x7f, RZ, 0xc0, !PT ;  /* 0x0000007f9c9c7812 */ /* 0x000fe200078ec0ff */
[--C-:B---3--:R-:W-:Y:S02]  /*244e0*/  IMAD.X R141, R141, 0x1, R0.reuse, P1 ;  /* 0x000000018d8d7824 */ /* 0x108fe400008e0600 */
        /* <DEDUP_REMOVED lines=681> */
[----:B------:R1:W-:Y:S01]  /*26f80*/  STL [R1+0x11f0], R23 ;  /* 0x0011f01701007387 */ /* 0x0003e20000100800 */
[----:B------:R-:W-:-:S03]  /*26f90*/  IMAD.X R22, R22, 0x1, R0, P3 ;  /* 0x0000000116167824 */ /* 0x000fc600018e0600 */
[----:B------:R3:W-:Y:S01]  /*26fa0*/  STL [R1+0x11ec], R141 ;  /* 0x0011ec8d01007387 */ /* 0x0007e20000100800 */
[----:B------:R-:W-:Y:S02]  /*26fb0*/  IMAD.MOV.U32 R146, RZ, RZ, R23 ;  /* 0x000000ffff927224 */ /* 0x000fe400078e0017 */
[----:B------:R-:W-:Y:S01]  /*26fc0*/  IMAD.MOV.U32 R147, RZ, RZ, R141 ;  /* 0x000000ffff937224 */ /* 0x000fe200078e008d */
[----:B------:R-:W-:Y:S01]  /*26fd0*/  STL [R1+0x11f8], R7 ;  /* 0x0011f80701007387 */ /* 0x000fe20000100800 */
[----:B-1----:R-:W-:-:S03]  /*26fe0*/  IMAD.MOV.U32 R23, RZ, RZ, R22 ;  /* 0x000000ffff177224 */ /* 0x002fc600078e0016 */
[----:B------:R1:W-:Y:S04]  /*26ff0*/  STL [R1+0x11f4], R22 ;  /* 0x0011f41601007387 */ /* 0x0003e80000100800 */
[----:B------:R4:W-:Y:S04]  /*27000*/  LDGSTS.E [R5+0x4004], desc[UR34][R146.64], P2 ;  /* 0x0400400092057fae */ /* 0x0009e80009121862 */
[----:B---3--:R-:W3:Y:S01]  /*27010*/  LDL.LU R141, [R1+0x120c] ;  /* 0x00120c00018d7983 */ /* 0x008ee20000300800 */
[----:B-1----:R-:W-:-:S03]  /*27020*/  IMAD.MOV.U32 R22, RZ, RZ, R7 ;  /* 0x000000ffff167224 */ /* 0x002fc600078e0007 */
[----:B------:R-:W3:Y:S04]  /*27030*/  LDL.LU R7, [R1+0x1210] ;  /* 0x0012100001077983 */ /* 0x000ee80000300800 */
[----:B------:R1:W-:Y:S01]  /*27040*/  LDGSTS.E [R5+0x8004], desc[UR34][R22.64], P2 ;  /* 0x0800400016057fae */ /* 0x0003e20009121862 */
[----:B------:R-:W-:-:S04]  /*27050*/  ISETP.GT.AND P1, PT, R6, 0x1e, PT ;  /* 0x0000001e0600780c */ /* 0x000fc80003f24270 */
[----:B----4-:R-:W-:Y:S01]  /*27060*/  SEL R146, RZ, 0x4, !P1 ;  /* 0x00000004ff927807 */ /* 0x010fe20004800000 */
[----:B------:R-:W4:Y:S04]  /*27070*/  LDL.LU R23, [R1+0x1214] ;  /* 0x0012140001177983 */ /* 0x000f280000300800 */
[----:B------:R-:W1:Y:S01]  /*27080*/  LDL.LU R22, [R1+0x1218] ;  /* 0x0012180001167983 */ /* 0x000e620000300800 */
[----:B------:R-:W-:-:S04]  /*27090*/  SEL R146, R146, RZ, !P0 ;  /* 0x000000ff92927207 */ /* 0x000fc80004000000 */
[----:B------:R-:W-:Y:S02]  /*270a0*/  ISETP.NE.U32.AND P1, PT, R146, RZ, PT ;  /* 0x000000ff9200720c */ /* 0x000fe40003f25070 */
[----:B------:R-:W-:-:S05]  /*270b0*/  IADD3 R144, P3, R144, R2, RZ ;  /* 0x0000000290907210 */ /* 0x000fca0007f7e0ff */
[--C-:B------:R-:W-:Y:S01]  /*270c0*/  IMAD.X R145, R145, 0x1, R0.reuse, P3 ;  /* 0x0000000191917824 */ /* 0x100fe200018e0600 */
[-C--:B--2---:R-:W-:Y:S01]  /*270d0*/  IADD3 R142, P4, R142, R2.reuse, RZ ;  /* 0x000000028e8e7210 */ /* 0x084fe20007f9e0ff */
[----:B------:R-:W-:Y:S04]  /*270e0*/  STL [R1+0x1200], R144 ;  /* 0x0012009001007387 */ /* 0x000fe80000100800 */
[----:B------:R-:W-:Y:S01]  /*270f0*/  IMAD.X R143, R143, 0x1, R0, P4 ;  /* 0x000000018f8f7824 */ /* 0x000fe200020e0600 */
[----:B------:R-:W-:Y:S04]  /*27100*/  STL [R1+0x11fc], R145 ;  /* 0x0011fc9101007387 */ /* 0x000fe80000100800 */
[----:B------:R2:W-:Y:S04]  /*27110*/  STL [R1+0x1208], R142 ;  /* 0x0012088e01007387 */ /* 0x0005e80000100800 */
[----:B------:R2:W-:Y:S04]  /*27120*/  STL [R1+0x1204], R143 ;  /* 0x0012048f01007387 */ /* 0x0005e80000100800 */
[----:B------:R-:W2:Y:S04]  /*27130*/  LDL.LU R147, [R1+0x121c] ;  /* 0x00121c0001937983 */ /* 0x000ea80000300800 */
[----:B------:R-:W2:Y:S04]  /*27140*/  LDL.LU R146, [R1+0x1220] ;  /* 0x0012200001927983 */ /* 0x000ea80000300800 */
[----:B------:R-:W-:Y:S04]  /*27150*/  LDGSTS.E [R5+0xc004], desc[UR34][R144.64], P2 ;  /* 0x0c00400090057fae */ /* 0x000fe80009121862 */
[----:B------:R2:W-:Y:S01]  /*27160*/  LDGSTS.E [R5+0x8], desc[UR34][R142.64], P1 ;  /* 0x000080008e057fae */ /* 0x0005e20008921862 */
[----:B---3--:R-:W-:-:S05]  /*27170*/  IADD3 R7, P2, R7, R2, RZ ;  /* 0x0000000207077210 */ /* 0x008fca0007f5e0ff */
[----:B------:R-:W-:Y:S01]  /*27180*/  IMAD.X R141, R141, 0x1, R0, P2 ;  /* 0x000000018d8d7824 */ /* 0x000fe200010e0600 */
[----:B------:R3:W-:Y:S04]  /*27190*/  STL [R1+0x1210], R7 ;  /* 0x0012100701007387 */ /* 0x0007e80000100800 */
[----:B------:R3:W-:Y:S01]  /*271a0*/  STL [R1+0x120c], R141 ;  /* 0x00120c8d01007387 */ /* 0x0007e20000100800 */
[----:B-1----:R-:W-:-:S05]  /*271b0*/  IADD3 R22, P3, R22, R2, RZ ;  /* 0x0000000216167210 */ /* 0x002fca0007f7e0ff */
[----:B----4-:R-:W-:Y:S01]  /*271c0*/  IMAD.X R23, R23, 0x1, R0, P3 ;  /* 0x0000000117177824 */ /* 0x010fe200018e0600 */
[----:B------:R-:W-:Y:S01]  /*271d0*/  STL [R1+0x1218], R22 ;  /* 0x0012181601007387 */ /* 0x000fe20000100800 */
[----:B--2---:R-:W-:-:S03]  /*271e0*/  IMAD.MOV.U32 R142, RZ, RZ, R7 ;  /* 0x000000ffff8e7224 */ /* 0x004fc600078e0007 */
[----:B------:R1:W-:Y:S01]  /*271f0*/  STL [R1+0x1214], R23 ;  /* 0x0012141701007387 */ /* 0x0003e20000100800 */
[----:B------:R-:W-:-:S03]  /*27200*/  IMAD.MOV.U32 R143, RZ, RZ, R141 ;  /* 0x000000ffff8f7224 */ /* 0x000fc600078e008d */
[----:B------:R-:W2:Y:S01]  /*27210*/  LDL.LU R144, [R1+0x1228] ;  /* 0x0012280001907983 */ /* 0x000ea20000300800 */
[----:B------:R-:W-:-:S03]  /*27220*/  ISETP.GT.AND P2, PT, R6, 0x1f, PT ;  /* 0x0000001f0600780c */ /* 0x000fc60003f44270 */
[----:B---3--:R-:W3:Y:S04]  /*27230*/  LDL.LU R7, [R1+0x1230] ;  /* 0x0012300001077983 */ /* 0x008ee80000300800 */
[----:B------:R-:W4:Y:S04]  /*27240*/  LDL.LU R145, [R1+0x1224] ;  /* 0x0012240001917983 */ /* 0x000f280000300800 */
[----:B------:R-:W-:Y:S04]  /*27250*/  LDGSTS.E [R5+0x4008], desc[UR34][R142.64], P1 ;  /* 0x040080008e057fae */ /* 0x000fe80008921862 */
[----:B------:R-:W4:Y:S04]  /*27260*/  LDL.LU R141, [R1+0x122c] ;  /* 0x00122c00018d7983 */ /* 0x000f280000300800 */
[----:B------:R1:W-:Y:S04]  /*27270*/  LDGSTS.E [R5+0x8008], desc[UR34][R22.64], P1 ;  /* 0x0800800016057fae */ /* 0x0003e80008921862 */
[----:B------:R-:W4:Y:S01]  /*27280*/  LDL.LU R142, [R1+0x1238] ;  /* 0x00123800018e7983 */ /* 0x000f220000300800 */
[----:B-1----:R-:W-:-:S03]  /*27290*/  SEL R23, RZ, 0x4, !P2 ;  /* 0x00000004ff177807 */ /* 0x002fc60005000000 */
[----:B------:R-:W4:Y:S01]  /*272a0*/  LDL.LU R22, [R1+0x1240] ;  /* 0x0012400001167983 */ /* 0x000f220000300800 */
[----:B------:R-:W-:Y:S02]  /*272b0*/  SEL R23, R23, RZ, !P0 ;  /* 0x000000ff17177207 */ /* 0x000fe40004000000 */
[----:B------:R-:W-:-:S05]  /*272c0*/  IADD3 R146, P3, R146, R2, RZ ;  /* 0x0000000292927210 */ /* 0x000fca0007f7e0ff */
[----:B------:R-:W-:Y:S01]  /*272d0*/  IMAD.X R147, R147, 0x1, R0, P3 ;  /* 0x0000000193937824 */ /* 0x000fe200018e0600 */
[----:B------:R-:W-:Y:S01]  /*272e0*/  STL [R1+0x1220], R146 ;  /* 0x0012209201007387 */ /* 0x000fe20000100800 */
[----:B------:R-:W-:-:S03]  /*272f0*/  ISETP.NE.U32.AND P2, PT, R23, RZ, PT ;  /* 0x000000ff1700720c */ /* 0x000fc60003f45070 */
[----:B------:R-:W-:Y:S04]  /*27300*/  STL [R1+0x121c], R147 ;  /* 0x00121c9301007387 */ /* 0x000fe80000100800 */
[----:B------:R-:W4:Y:S04]  /*27310*/  LDL.LU R143, [R1+0x1234] ;  /* 0x00123400018f7983 */ /* 0x000f280000300800 */
[----:B------:R-:W4:Y:S04]  /*27320*/  LDL.LU R23, [R1+0x123c] ;  /* 0x00123c0001177983 */ /* 0x000f280000300800 */
[----:B------:R-:W-:Y:S01]  /*27330*/  LDGSTS.E [R5+0xc008], desc[UR34][R146.64], P1 ;  /* 0x0c00800092057fae */ /* 0x000fe20008921862 */
[----:B--2---:R-:W-:-:S02]  /*27340*/  IADD3 R144, P1, R144, R2, RZ ;  /* 0x0000000290907210 */ /* 0x004fc40007f3e0ff */
[----:B---3--:R-:W-:-:S03]  /*27350*/  IADD3 R7, P3, R7, R2, RZ ;  /* 0x0000000207077210 */ /* 0x008fc60007f7e0ff */
[--C-:B----4-:R-:W-:Y:S01]  /*27360*/  IMAD.X R145, R145, 0x1, R0.reuse, P1 ;  /* 0x0000000191917824 */ /* 0x110fe200008e0600 */
[----:B------:R-:W-:Y:S04]  /*27370*/  STL [R1+0x1228], R144 ;  /* 0x0012289001007387 */ /* 0x000fe80000100800 */
[----:B------:R1:W-:Y:S01]  /*27380*/  STL [R1+0x1224], R145 ;  /* 0x0012249101007387 */ /* 0x0003e20000100800 */
[----:B------:R-:W-:-:S03]  /*27390*/  IMAD.X R141, R141, 0x1, R0, P3 ;  /* 0x000000018d8d7824 */ /* 0x000fc600018e0600 */
[----:B------:R-:W-:Y:S04]  /*273a0*/  STL [R1+0x1230], R7 ;  /* 0x0012300701007387 */ /* 0x000fe80000100800 */
[----:B------:R1:W-:Y:S01]  /*273b0*/  LDGSTS.E [R5+0xc], desc[UR34][R144.64], P2 ;  /* 0x0000c00090057fae */ /* 0x0003e20009121862 */
[----:B------:R-:W-:-:S03]  /*273c0*/  IADD3 R142, P1, R142, R2, RZ ;  /* 0x000000028e8e7210 */ /* 0x000fc60007f3e0ff */
[----:B------:R2:W-:Y:S01]  /*273d0*/  STL [R1+0x122c], R141 ;  /* 0x00122c8d01007387 */ /* 0x0005e20000100800 */
[----:B-1----:R-:W-:Y:S01]  /*273e0*/  IMAD.MOV.U32 R145, RZ, RZ, R141 ;  /* 0x000000ffff917224 */ /* 0x002fe200078e008d */
[----:B------:R-:W-:Y:S01]  /*273f0*/  IADD3 R22, P3, R22, R2, RZ ;  /* 0x0000000216167210 */ /* 0x000fe20007f7e0ff */
[----:B------:R-:W-:Y:S01]  /*27400*/  IMAD.MOV.U32 R144, RZ, RZ, R7 ;  /* 0x000000ffff907224 */ /* 0x000fe200078e0007 */
[----:B--2---:R-:W2:Y:S04]  /*27410*/  LDL.LU R141, [R1+0x1244] ;  /* 0x00124400018d7983 */ /* 0x004ea80000300800 */
[----:B------:R-:W3:Y:S04]  /*27420*/  LDL.LU R7, [R1+0x1248] ;  /* 0x0012480001077983 */ /* 0x000ee80000300800 */
[----:B------:R-:W-:Y:S04]  /*27430*/  STL [R1+0x1238], R142 ;  /* 0x0012388e01007387 */ /* 0x000fe80000100800 */
[----:B------:R1:W-:Y:S01]  /*27440*/  LDGSTS.E [R5+0x400c], desc[UR34][R144.64], P2 ;  /* 0x0400c00090057fae */ /* 0x0003e20009121862 */
[----:B------:R-:W-:-:S02]  /*27450*/  IMAD.X R143, R143, 0x1, R0, P1 ;  /* 0x000000018f8f7824 */ /* 0x000fc400008e0600 */
[----:B------:R-:W-:-:S03]  /*27460*/  IMAD.X R23, R23, 0x1, R0, P3 ;  /* 0x0000000117177824 */ /* 0x000fc600018e0600 */
[----:B------:R4:W-:Y:S04]  /*27470*/  STL [R1+0x1234], R143 ;  /* 0x0012348f01007387 */ /* 0x0009e80000100800 */
[----:B------:R-:W-:Y:S04]  /*27480*/  STL [R1+0x1240], R22 ;  /* 0x0012401601007387 */ /* 0x000fe80000100800 */
[----:B------:R1:W-:Y:S04]  /*27490*/  STL [R1+0x123c], R23 ;  /* 0x00123c1701007387 */ /* 0x0003e80000100800 */
[----:B------:R-:W-:Y:S04]  /*274a0*/  LDGSTS.E [R5+0x800c], desc[UR34][R142.64], P2 ;  /* 0x0800c0008e057fae */ /* 0x000fe80009121862 */
[----:B------:R1:W-:Y:S01]  /*274b0*/  LDGSTS.E [R5+0xc00c], desc[UR34][R22.64], P2 ;  /* 0x0c00c00016057fae */ /* 0x0003e20009121862 */
[----:B------:R-:W1:Y:S03]  /*274c0*/  S2R R156, SR_TID.X ;  /* 0x00000000009c7919 */ /* 0x000e660000002100 */
[----:B----4-:R-:W4:Y:S04]  /*274d0*/  LDL.LU.64 R142, [R1+0xe38] ;  /* 0x000e3800018e7983 */ /* 0x010f280000300a00 */
[----:B-1----:R-:W4:Y:S04]  /*274e0*/  LDL.LU.64 R22, [R1+0xe28] ;  /* 0x000e280001167983 */ /* 0x002f280000300a00 */
[----:B------:R-:W4:Y:S04]  /*274f0*/  LDL.LU.64 R148, [R1+0xe18] ;  /* 0x000e180001947983 */ /* 0x000f280000300a00 */
[----:B------:R-:W4:Y:S01]  /*27500*/  LDL.LU.64 R146, [R1+0xe08] ;  /* 0x000e080001927983 */ /* 0x000f220000300a00 */
[----:B------:R-:W-:-:S03]  /*27510*/  ULEA UR4, UR10, UR8, 0xf ;  /* 0x000000080a047291 */ /* 0x000fc6000f8e783f */
[----:B------:R-:W0:Y:S01]  /*27520*/  LDGDEPBAR ;  /* 0x00000000000079af */ /* 0x000e220000000000 */
[----:B------:R-:W-:Y:S02]  /*27530*/  LOP3.LUT R144, R156, 0x1f, RZ, 0xc0, !PT ;  /* 0x0000001f9c907812 */ /* 0x000fe400078ec0ff */
[----:B------:R-:W1:Y:S02]  /*27540*/  S2R R156, SR_TID.X ;  /* 0x00000000009c7919 */ /* 0x000e640000002100 */
[----:B------:R-:W-:-:S04]  /*27550*/  ISETP.GE.AND P1, PT, R144, R6, PT ;  /* 0x000000069000720c */ /* 0x000fc80003f26270 */
[----:B------:R-:W-:-:S04]  /*27560*/  SEL R5, RZ, 0x4, P1 ;  /* 0x00000004ff057807 */ /* 0x000fc80000800000 */
[----:B------:R-:W-:-:S04]  /*27570*/  SEL R5, R5, RZ, !P0 ;  /* 0x000000ff05057207 */ /* 0x000fc80004000000 */
[----:B------:R-:W-:Y:S02]  /*27580*/  ISETP.NE.U32.AND P0, PT, R5, RZ, PT ;  /* 0x000000ff0500720c */ /* 0x000fe40003f05070 */
[C---:B-1----:R-:W-:Y:S02]  /*27590*/  LOP3.LUT R152, R156.reuse, 0x60, RZ, 0xc0, !PT ;  /* 0x000000609c987812 */ /* 0x042fe400078ec0ff */
[----:B------:R-:W-:Y:S02]  /*275a0*/  LOP3.LUT R156, R156, 0x7f, RZ, 0xc0, !PT ;  /* 0x0000007f9c9c7812 */ /* 0x000fe400078ec0ff */
[----:B------:R-:W-:-:S03]  /*275b0*/  SHF.R.U32.HI R145, RZ, 0x1, R152 ;  /* 0x00000001ff917819 */ /* 0x000fc60000011698 */
[----:B------:R-:W-:-:S05]  /*275c0*/  IMAD.SHL.U32 R144, R156, 0x4, RZ ;  /* 0x000000049c907824 */ /* 0x000fca00078e00ff */
[----:B------:R-:W-:-:S05]  /*275d0*/  LOP3.LUT R144, R144, R145, RZ, 0x3c, !PT ;  /* 0x0000009190907212 */ /* 0x000fca00078e3cff */
[----:B------:R-:W-:Y:S01]  /*275e0*/  VIADD R5, R144, UR4 ;  /* 0x0000000490057c36 */ /* 0x000fe20008000000 */
[----:B---3--:R-:W-:-:S05]  /*275f0*/  IADD3 R7, P1, R7, R4, RZ ;  /* 0x0000000407077210 */ /* 0x008fca0007f3e0ff */
[----:B--2---:R-:W-:Y:S01]  /*27600*/  IMAD.X R141, R141, 0x1, R3, P1 ;  /* 0x000000018d8d7824 */ /* 0x004fe200008e0603 */
[----:B------:R1:W-:Y:S01]  /*27610*/  STL [R1+0x1248], R7 ;  /* 0x0012480701007387 */ /* 0x0003e20000100800 */
[----:B------:R-:W-:Y:S02]  /*27620*/  IMAD.MOV.U32 R6, RZ, RZ, R7 ;  /* 0x000000ffff067224 */ /* 0x000fe400078e0007 */
[----:B-1----:R-:W-:-:S05]  /*27630*/  IMAD.MOV.U32 R7, RZ, RZ, R141 ;  /* 0x000000ffff077224 */ /* 0x002fca00078e008d */
[----:B------:R1:W-:Y:S01]  /*27640*/  LDGSTS.E [R5+0x60000], desc[UR34][R6.64], P0 ;  /* 0x6000000006057fae */ /* 0x0003e20008121862 */
[----:B----4-:R-:W-:-:S05]  /*27650*/  IADD3 R144, P1, R142, R4, RZ ;  /* 0x000000048e907210 */ /* 0x010fca0007f3e0ff */
[----:B-1----:R-:W-:Y:S01]  /*27660*/  IMAD.X R6, R143, 0x1, R3, P1 ;  /* 0x000000018f067824 */ /* 0x002fe200008e0603 */
[----:B------:R-:W-:-:S05]  /*27670*/  IADD3 R142, P1, R22, R4, RZ ;  /* 0x00000004168e7210 */ /* 0x000fca0007f3e0ff */
[----:B------:R-:W-:Y:S01]  /*27680*/  IMAD.X R143, R23, 0x1, R3, P1 ;  /* 0x00000001178f7824 */ /* 0x000fe200008e0603 */
[----:B------:R-:W-:-:S05]  /*27690*/  IADD3 R22, P1, R148, R4, RZ ;  /* 0x0000000494167210 */ /* 0x000fca0007f3e0ff */
[--C-:B------:R-:W-:Y:S01]  /*276a0*/  IMAD.X R23, R149, 0x1, R3.reuse, P1 ;  /* 0x0000000195177824 */ /* 0x100fe200008e0603 */
[-C--:B------:R-:W-:Y:S01]  /*276b0*/  IADD3 R7, P1, R146, R4.reuse, RZ ;  /* 0x0000000492077210 */ /* 0x080fe20007f3e0ff */
[----:B------:R1:W-:Y:S04]  /*276c0*/  STL [R1+0x1244], R141 ;  /* 0x0012448d01007387 */ /* 0x0003e80000100800 */
[----:B-1----:R-:W-:Y:S01]  /*276d0*/  IMAD.X R141, R147, 0x1, R3, P1 ;  /* 0x00000001938d7824 */ /* 0x002fe200008e0603 */
[----:B------:R-:W-:-:S05]  /*276e0*/  IADD3 R148, P1, R250, R4, RZ ;  /* 0x00000004fa947210 */ /* 0x000fca0007f3e0ff */
[----:B------:R-:W-:Y:S01]  /*276f0*/  IMAD.X R250, R251, 0x1, R3, P1 ;  /* 0x00000001fbfa7824 */ /* 0x000fe200008e0603 */
        /* <DEDUP_REMOVED lines=28> */
[----:B------:R-:W-:Y:S01]  /*278c0*/  IADD3 R235, P1, R190, R4, RZ ;  /* 0x00000004beeb7210 */ /* 0x000fe20007f3e0ff */
[----:B------:R-:W-:-:S04]  /*278d0*/  IMAD.MOV.U32 R211, RZ, RZ, R156 ;  /* 0x000000ffffd37224 */ /* 0x000fc800078e009c */
        /* <DEDUP_REMOVED lines=10> */
[-C--:B------:R-:W-:Y:S01]  /*27980*/  IADD3 R152, P1, R174, R4.reuse, RZ ;  /* 0x00000004ae987210 */ /* 0x080fe20007f3e0ff */
[----:B------:R-:W-:Y:S02]  /*27990*/  IMAD.MOV.U32 R227, RZ, RZ, R151 ;  /* 0x000000ffffe37224 */ /* 0x000fe400078e0097 */
[----:B------:R-:W-:Y:S02]  /*279a0*/  IMAD.MOV.U32 R199, RZ, RZ, R243 ;  /* 0x000000ffffc77224 */ /* 0x000fe400078e00f3 */
[----:B------:R-:W-:Y:S01]  /*279b0*/  IMAD.X R174, R175, 0x1, R3, P1 ;  /* 0x00000001afae7824 */ /* 0x000fe200008e0603 */
[----:B------:R-:W-:Y:S01]  /*279c0*/  IADD3 R151, P1, R170, R4, RZ ;  /* 0x00000004aa977210 */ /* 0x000fe20007f3e0ff */
[----:B------:R-:W-:Y:S02]  /*279d0*/  IMAD.MOV.U32 R243, RZ, RZ, R145 ;  /* 0x000000fffff37224 */ /* 0x000fe400078e0091 */
[----:B------:R-:W-:-:S02]  /*279e0*/  IMAD.MOV.U32 R187, RZ, RZ, R141 ;  /* 0x000000ffffbb7224 */ /* 0x000fc400078e008d */
[----:B------:R-:W-:Y:S02]  /*279f0*/  IMAD.MOV.U32 R145, RZ, RZ, R6 ;  /* 0x000000ffff917224 */ /* 0x000fe400078e0006 */
[----:B------:R-:W-:Y:S02]  /*27a00*/  IMAD.MOV.U32 R6, RZ, RZ, R7 ;  /* 0x000000ffff067224 */ /* 0x000fe400078e0007 */
[----:B------:R-:W-:Y:S01]  /*27a10*/  IMAD.MOV.U32 R231, RZ, RZ, R150 ;  /* 0x000000ffffe77224 */ /* 0x000fe200078e0096 */
[----:B------:R-:W-:Y:S01]  /*27a20*/  LDGSTS.E [R5+0x60400], desc[UR34][R144.64], P0 ;  /* 0x6040000090057fae */ /* 0x000fe20008121862 */
[----:B------:R-:W-:Y:S01]  /*27a30*/  IMAD.X R170, R171, 0x1, R3, P1 ;  /* 0x00000001abaa7824 */ /* 0x000fe200008e0603 */
[----:B------:R-:W-:Y:S01]  /*27a40*/  IADD3 R150, P1, R166, R4, RZ ;  /* 0x00000004a6967210 */ /* 0x000fe20007f3e0ff */
[----:B------:R-:W-:Y:S01]  /*27a50*/  IMAD.MOV.U32 R7, RZ, RZ, R187 ;  /* 0x000000ffff077224 */ /* 0x000fe200078e00bb */
[----:B------:R-:W-:Y:S04]  /*27a60*/  STL.64 [R1+0xe38], R144 ;  /* 0x000e389001007387 */ /* 0x000fe80000100a00 */
[----:B------:R-:W-:Y:S01]  /*27a70*/  STL.64 [R1+0xe28], R142 ;  /* 0x000e288e01007387 */ /* 0x000fe20000100a00 */
[----:B------:R-:W-:-:S03]  /*27a80*/  IMAD.X R166, R167, 0x1, R3, P1 ;  /* 0x00000001a7a67824 */ /* 0x000fc600008e0603 */
[----:B------:R-:W-:Y:S04]  /*27a90*/  LDGSTS.E [R5+0x60800], desc[UR34][R142.64], P0 ;  /* 0x608000008e057fae */ /* 0x000fe80008121862 */
[----:B------:R-:W-:Y:S04]  /*27aa0*/  STL.64 [R1+0xe18], R22 ;  /* 0x000e181601007387 */ /* 0x000fe80000100a00 */
[----:B------:R-:W-:Y:S04]  /*27ab0*/  LDGSTS.E [R5+0x60c00], desc[UR34][R22.64], P0 ;  /* 0x60c0000016057fae */ /* 0x000fe80008121862 */
[----:B------:R1:W-:Y:S04]  /*27ac0*/  STL.64 [R1+0xe08], R6 ;  /* 0x000e080601007387 */ /* 0x0003e80000100a00 */
[----:B------:R2:W-:Y:S01]  /*27ad0*/  LDGSTS.E [R5+0x61000], desc[UR34][R6.64], P0 ;  /* 0x6100000006057fae */ /* 0x0005e20008121862 */
[----:B------:R-:W-:-:S02]  /*27ae0*/  IMAD.MOV.U32 R171, RZ, RZ, R170 ;  /* 0x000000ffffab7224 */ /* 0x000fc400078e00aa */
[----:B------:R-:W-:Y:S02]  /*27af0*/  IMAD.MOV.U32 R167, RZ, RZ, R166 ;  /* 0x000000ffffa77224 */ /* 0x000fe400078e00a6 */
[----:B------:R-:W-:Y:S02]  /*27b00*/  IMAD.MOV.U32 R170, RZ, RZ, R151 ;  /* 0x000000ffffaa7224 */ /* 0x000fe400078e0097 */
[----:B------:R-:W-:Y:S01]  /*27b10*/  IMAD.MOV.U32 R166, RZ, RZ, R150 ;  /* 0x000000ffffa67224 */ /* 0x000fe200078e0096 */
[----:B-1----:R-:W3:Y:S04]  /*27b20*/  LDL.LU.64 R6, [R1+0xe40] ;  /* 0x000e400001067983 */ /* 0x002ee80000300a00 */
[----:B------:R-:W4:Y:S04]  /*27b30*/  LDL.LU.64 R150, [R1+0xe30] ;  /* 0x000e300001967983 */ /* 0x000f280000300a00 */
[----:B------:R-:W4:Y:S04]  /*27b40*/  LDL.LU.64 R22, [R1+0xe20] ;  /* 0x000e200001167983 */ /* 0x000f280000300a00 */
[----:B------:R-:W4:Y:S04]  /*27b50*/  LDL.LU.64 R144, [R1+0xe10] ;  /* 0x000e100001907983 */ /* 0x000f280000300a00 */
[----:B------:R-:W4:Y:S01]  /*27b60*/  LDL.LU.64 R142, [R1+0xe00] ;  /* 0x000e0000018e7983 */ /* 0x000f220000300a00 */
[----:B------:R-:W-:-:S02]  /*27b70*/  IMAD.MOV.U32 R207, RZ, RZ, R251 ;  /* 0x000000ffffcf7224 */ /* 0x000fc400078e00fb */
[----:B------:R-:W-:Y:S02]  /*27b80*/  IMAD.MOV.U32 R203, RZ, RZ, R247 ;  /* 0x000000ffffcb7224 */ /* 0x000fe400078e00f7 */
[----:B------:R-:W-:Y:S02]  /*27b90*/  IMAD.MOV.U32 R251, RZ, RZ, R148 ;  /* 0x000000fffffb7224 */ /* 0x000fe400078e0094 */
[----:B------:R-:W-:Y:S02]  /*27ba0*/  IMAD.MOV.U32 R247, RZ, RZ, R146 ;  /* 0x000000fffff77224 */ /* 0x000fe400078e0092 */
[----:B------:R-:W-:Y:S02]  /*27bb0*/  IMAD.MOV.U32 R191, RZ, RZ, R235 ;  /* 0x000000ffffbf7224 */ /* 0x000fe400078e00eb */
[----:B------:R-:W-:Y:S02]  /*27bc0*/  IMAD.MOV.U32 R195, RZ, RZ, R239 ;  /* 0x000000ffffc37224 */ /* 0x000fe400078e00ef */
[----:B------:R-:W-:Y:S01]  /*27bd0*/  IMAD.MOV.U32 R235, RZ, RZ, R149 ;  /* 0x000000ffffeb7224 */ /* 0x000fe200078e0095 */
[----:B------:R-:W-:Y:S01]  /*27be0*/  IADD3 R149, P1, R162, R4, RZ ;  /* 0x00000004a2957210 */ /* 0x000fe20007f3e0ff */
[----:B------:R-:W-:Y:S01]  /*27bf0*/  IMAD.MOV.U32 R239, RZ, RZ, R147 ;  /* 0x000000ffffef7224 */ /* 0x000fe200078e0093 */
[----:B------:R-:W-:-:S02]  /*27c00*/  LOP3.LUT R251, R251, R250, RZ, 0x3c, !PT ;  /* 0x000000fafbfb7212 */ /* 0x000fc400078e3cff */
[----:B------:R-:W-:Y:S02]  /*27c10*/  LOP3.LUT R247, R247, R246, RZ, 0x3c, !PT ;  /* 0x000000f6f7f77212 */ /* 0x000fe400078e3cff */
[----:B------:R-:W-:Y:S01]  /*27c20*/  LOP3.LUT R243, R243, R242, RZ, 0x3c, !PT ;  /* 0x000000f2f3f37212 */ /* 0x000fe200078e3cff */
[----:B------:R-:W-:Y:S01]  /*27c30*/  IMAD.X R162, R163, 0x1, R3, P1 ;  /* 0x00000001a3a27824 */ /* 0x000fe200008e0603 */
[----:B------:R-:W-:Y:S02]  /*27c40*/  LOP3.LUT R239, R239, R238, RZ, 0x3c, !PT ;  /* 0x000000eeefef7212 */ /* 0x000fe400078e3cff */
[----:B------:R-:W-:Y:S02]  /*27c50*/  LOP3.LUT R250, R251, R250, RZ, 0x3c, !PT ;  /* 0x000000fafbfa7212 */ /* 0x000fe400078e3cff */
[----:B------:R-:W-:Y:S02]  /*27c60*/  LOP3.LUT R235, R235, R234, RZ, 0x3c, !PT ;  /* 0x000000eaebeb7212 */ /* 0x000fe400078e3cff */
[----:B------:R-:W-:-:S02]  /*27c70*/  IADD3 R148, P1, R158, R4, RZ ;  /* 0x000000049e947210 */ /* 0x000fc40007f3e0ff */
[----:B------:R-:W-:Y:S02]  /*27c80*/  LOP3.LUT R246, R247, R246, RZ, 0x3c, !PT ;  /* 0x000000f6f7f67212 */ /* 0x000fe400078e3cff */
[----:B------:R-:W-:Y:S02]  /*27c90*/  LOP3.LUT R231, R231, R230, RZ, 0x3c, !PT ;  /* 0x000000e6e7e77212 */ /* 0x000fe400078e3cff */
[----:B------:R-:W-:Y:S02]  /*27ca0*/  LOP3.LUT R242, R243, R242, RZ, 0x3c, !PT ;  /* 0x000000f2f3f27212 */ /* 0x000fe400078e3cff */
[----:B------:R-:W-:Y:S02]  /*27cb0*/  LOP3.LUT R227, R227, R226, RZ, 0x3c, !PT ;  /* 0x000000e2e3e37212 */ /* 0x000fe400078e3cff */
[----:B------:R-:W-:Y:S02]  /*27cc0*/  LOP3.LUT R238, R239, R238, RZ, 0x3c, !PT ;  /* 0x000000eeefee7212 */ /* 0x000fe400078e3cff */
[----:B------:R-:W-:-:S02]  /*27cd0*/  LOP3.LUT R223, R223, R222, RZ, 0x3c, !PT ;  /* 0x000000dedfdf7212 */ /* 0x000fc400078e3cff */
[----:B------:R-:W-:Y:S02]  /*27ce0*/  LOP3.LUT R251, R251, R250, RZ, 0x3c, !PT ;  /* 0x000000fafbfb7212 */ /* 0x000fe400078e3cff */
[----:B------:R-:W-:Y:S02]  /*27cf0*/  LOP3.LUT R234, R235, R234, RZ, 0x3c, !PT ;  /* 0x000000eaebea7212 */ /* 0x000fe400078e3cff */
[----:B------:R-:W-:Y:S01]  /*27d00*/  LOP3.LUT R219, R219, R218, RZ, 0x3c, !PT ;  /* 0x000000dadbdb7212 */ /* 0x000fe200078e3cff */
[----:B------:R-:W-:Y:S01]  /*27d10*/  IMAD.X R158, R159, 0x1, R3, P1 ;  /* 0x000000019f9e7824 */ /* 0x000fe200008e0603 */
[----:B------:R-:W-:Y:S01]  /*27d20*/  LOP3.LUT R247, R247, R246, RZ, 0x3c, !PT ;  /* 0x000000f6f7f77212 */ /* 0x000fe200078e3cff */
[----:B------:R-:W-:Y:S01]  /*27d30*/  LDGSTS.E [R5+0x61400], desc[UR34][R250.64], P0 ;  /* 0x61400000fa057fae */ /* 0x000fe20008121862 */
[----:B------:R-:W-:Y:S02]  /*27d40*/  LOP3.LUT R230, R231, R230, RZ, 0x3c, !PT ;  /* 0x000000e6e7e67212 */ /* 0x000fe400078e3cff */
[----:B------:R-:W-:Y:S01]  /*27d50*/  LOP3.LUT R215, R215, R214, RZ, 0x3c, !PT ;  /* 0x000000d6d7d77212 */ /* 0x000fe200078e3cff */
[----:B------:R-:W-:Y:S01]  /*27d60*/  LDGSTS.E [R5+0x61800], desc[UR34][R246.64], P0 ;  /* 0x61800000f6057fae */ /* 0x000fe20008121862 */
[----:B------:R-:W-:-:S02]  /*27d70*/  LOP3.LUT R243, R243, R242, RZ, 0x3c, !PT ;  /* 0x000000f2f3f37212 */ /* 0x000fc400078e3cff */
[----:B------:R-:W-:Y:S02]  /*27d80*/  LOP3.LUT R226, R227, R226, RZ, 0x3c, !PT ;  /* 0x000000e2e3e27212 */ /* 0x000fe400078e3cff */
[----:B------:R-:W-:Y:S01]  /*27d90*/  LOP3.LUT R211, R211, R210, RZ, 0x3c, !PT ;  /* 0x000000d2d3d37212 */ /* 0x000fe200078e3cff */
[----:B------:R-:W-:Y:S01]  /*27da0*/  LDGSTS.E [R5+0x61c00], desc[UR34][R242.64], P0 ;  /* 0x61c00000f2057fae */ /* 0x000fe20008121862 */
[----:B------:R-:W-:Y:S02]  /*27db0*/  IADD3 R147, P1, R18, R4, RZ ;  /* 0x0000000412937210 */ /* 0x000fe40007f3e0ff */
[----:B------:R-:W-:Y:S02]  /*27dc0*/  LOP3.LUT R239, R239, R238, RZ, 0x3c, !PT ;  /* 0x000000eeefef7212 */ /* 0x000fe400078e3cff */
[----:B------:R-:W-:Y:S02]  /*27dd0*/  LOP3.LUT R222, R223, R222, RZ, 0x3c, !PT ;  /* 0x000000dedfde7212 */ /* 0x000fe400078e3cff */
[----:B------:R-:W-:-:S02]  /*27de0*/  LOP3.LUT R207, R207, R206, RZ, 0x3c, !PT ;  /* 0x000000cecfcf7212 */ /* 0x000fc400078e3cff */
        /* <DEDUP_REMOVED lines=16> */
[----:B------:R-:W-:Y:S01]  /*27ef0*/  LOP3.LUT R202, R203, R202, RZ, 0x3c, !PT ;  /* 0x000000cacbca7212 */ /* 0x000fe200078e3cff */
[----:B------:R-:W-:Y:S01]  /*27f00*/  LDGSTS.E [R5+0x62800], desc[UR34][R230.64], P0 ;  /* 0x62800000e6057fae */ /* 0x000fe20008121862 */
[----:B------:R-:W-:Y:S02]  /*27f10*/  IADD3 R146, P1, R14, R4, RZ ;  /* 0x000000040e927210 */ /* 0x000fe40007f3e0ff */
        /* <DEDUP_REMOVED lines=8> */
[----:B------:R-:W-:Y:S02]  /*27fa0*/  LOP3.LUT R190, R191, R190, RZ, 0x3c, !PT ;  /* 0x000000bebfbe7212 */ /* 0x000fe400078e3cff */
[----:B------:R-:W-:Y:S01]  /*27fb0*/  LOP3.LUT R203, R203, R202, RZ, 0x3c, !PT ;  /* 0x000000cacbcb7212 */ /* 0x000fe200078e3cff */
[----:B------:R-:W-:Y:S01]  /*27fc0*/  IMAD.X R14, R15, 0x1, R3, P1 ;  /* 0x000000010f0e7824 */ /* 0x000fe200008e0603 */
[----:B------:R-:W-:Y:S01]  /*27fd0*/  LOP3.LUT R199, R199, R198, RZ, 0x3c, !PT ;  /* 0x000000c6c7c77212 */ /* 0x000fe200078e3cff */
[----:B------:R-:W-:Y:S01]  /*27fe0*/  LDGSTS.E [R5+0x63800], desc[UR34][R214.64], P0 ;  /* 0x63800000d6057fae */ /* 0x000fe20008121862 */
[----:B------:R-:W-:Y:S01]  /*27ff0*/  LOP3.LUT R195, R195, R194, RZ, 0x3c, !PT ;  /* 0x000000c2c3c37212 */ /* 0x000fe200078e3cff */
[----:B------:R-:W-:Y:S01]  /*28000*/  IMAD.MOV.U32 R187, RZ, RZ, R186 ;  /* 0x000000ffffbb7224 */ /* 0x000fe200078e00ba */
[----:B------:R-:W-:Y:S01]  /*28010*/  IADD3 R141, P1, R10, R4, RZ ;  /* 0x000000040a8d7210 */ /* 0x000fe20007f3e0ff */
[----:B------:R-:W-:Y:S01]  /*28020*/  LDGSTS.E [R5+0x63c00], desc[UR34][R210.64], P0 ;  /* 0x63c00000d2057fae */ /* 0x000fe20008121862 */
[----:B------:R-:W-:Y:S01]  /*28030*/  LOP3.LUT R191, R191, R190, RZ, 0x3c, !PT ;  /* 0x000000bebfbf7212 */ /* 0x000fe200078e3cff */
[----:B------:R-:W-:-:S02]  /*28040*/  IMAD.MOV.U32 R186, RZ, RZ, R156 ;  /* 0x000000ffffba7224 */ /* 0x000fc400078e009c */
[----:B------:R-:W-:Y:S01]  /*28050*/  IMAD.MOV.U32 R183, RZ, RZ, R182 ;  /* 0x000000ffffb77224 */ /* 0x000fe200078e00b6 */
[----:B------:R-:W-:Y:S01]  /*28060*/  LDGSTS.E [R5+0x64000], desc[UR34][R206.64], P0 ;  /* 0x64000000ce057fae */ /* 0x000fe20008121862 */
[----:B------:R-:W-:Y:S02]  /*28070*/  IMAD.MOV.U32 R182, RZ, RZ, R155 ;  /* 0x000000ffffb67224 */ /* 0x000fe400078e009b */
[----:B------:R-:W-:Y:S01]  /*28080*/  IMAD.MOV.U32 R179, RZ, RZ, R178 ;  /* 0x000000ffffb37224 */ /* 0x000fe200078e00b2 */
[----:B------:R-:W-:Y:S01]  /*28090*/  LDGSTS.E [R5+0x64400], desc[UR34][R202.64], P0 ;  /* 0x64400000ca057fae */ /* 0x000fe20008121862 */
[----:B------:R-:W-:Y:S02]  /*280a0*/  IMAD.MOV.U32 R178, RZ, RZ, R154 ;  /* 0x000000ffffb27224 */ /* 0x000fe400078e009a */
[----:B------:R-:W-:Y:S01]  /*280b0*/  IMAD.MOV.U32 R175, RZ, RZ, R174 ;  /* 0x000000ffffaf7224 */ /* 0x000fe200078e00ae */
[----:B------:R-:W-:Y:S01]  /*280c0*/  LDGSTS.E [R5+0x64800], desc[UR34][R198.64], P0 ;  /* 0x64800000c6057fae */ /* 0x000fe20008121862 */
[----:B------:R-:W-:-:S02]  /*280d0*/  IMAD.MOV.U32 R174, RZ, RZ, R152 ;  /* 0x000000ffffae7224 */ /* 0x000fc400078e0098 */
[----:B------:R-:W-:Y:S01]  /*280e0*/  IMAD.MOV.U32 R15, RZ, RZ, R14 ;  /* 0x000000ffff0f7224 */ /* 0x000fe200078e000e */
[----:B------:R-:W-:Y:S01]  /*280f0*/  LDGSTS.E [R5+0x64c00], desc[UR34][R194.64], P0 ;  /* 0x64c00000c2057fae */ /* 0x000fe20008121862 */
[----:B------:R-:W-:Y:S02]  /*28100*/  IMAD.X R10, R11, 0x1, R3, P1 ;  /* 0x000000010b0a7824 */ /* 0x000fe400008e0603 */
        /* <DEDUP_REMOVED lines=8> */
[----:B------:R-:W-:Y:S02]  /*28190*/  IMAD.MOV.U32 R19, RZ, RZ, R18 ;  /* 0x000000ffff137224 */ /* 0x000fe400078e0012 */
[----:B------:R-:W-:Y:S01]  /*281a0*/  IMAD.MOV.U32 R18, RZ, RZ, R147 ;  /* 0x000000ffff127224 */ /* 0x000fe200078e0093 */
[----:B------:R-:W-:Y:S01]  /*281b0*/  LDGSTS.E [R5+0x65c00], desc[UR34][R178.64], P0 ;  /* 0x65c00000b2057fae */ /* 0x000fe20008121862 */
[----:B------:R-:W-:-:S03]  /*281c0*/  IMAD.MOV.U32 R11, RZ, RZ, R10 ;  /* 0x000000ffff0b7224 */ /* 0x000fc600078e000a */
[----:B------:R-:W-:Y:S01]  /*281d0*/  LDGSTS.E [R5+0x66000], desc[UR34][R174.64], P0 ;  /* 0x66000000ae057fae */ /* 0x000fe20008121862 */
[----:B------:R-:W-:-:S03]  /*281e0*/  IMAD.MOV.U32 R10, RZ, RZ, R141 ;  /* 0x000000ffff0a7224 */ /* 0x000fc600078e008d */
[----:B------:R-:W-:Y:S04]  /*281f0*/  LDGSTS.E [R5+0x66400], desc[UR34][R170.64], P0 ;  /* 0x66400000aa057fae */ /* 0x000fe80008121862 */
[----:B------:R-:W-:Y:S04]  /*28200*/  LDGSTS.E [R5+0x66800], desc[UR34][R166.64], P0 ;  /* 0x66800000a6057fae */ /* 0x000fe80008121862 */
[----:B------:R-:W-:Y:S04]  /*28210*/  LDGSTS.E [R5+0x66c00], desc[UR34][R162.64], P0 ;  /* 0x66c00000a2057fae */ /* 0x000fe80008121862 */
[----:B------:R-:W-:Y:S04]  /*28220*/  LDGSTS.E [R5+0x67000], desc[UR34][R158.64], P0 ;  /* 0x670000009e057fae */ /* 0x000fe80008121862 */
[----:B------:R-:W-:Y:S04]  /*28230*/  LDGSTS.E [R5+0x67400], desc[UR34][R18.64], P0 ;  /* 0x6740000012057fae */ /* 0x000fe80008121862 */
[----:B------:R-:W-:Y:S04]  /*28240*/  LDGSTS.E [R5+0x67800], desc[UR34][R14.64], P0 ;  /* 0x678000000e057fae */ /* 0x000fe80008121862 */
[----:B------:R1:W-:Y:S01]  /*28250*/  LDGSTS.E [R5+0x67c00], desc[UR34][R10.64], P0 ;  /* 0x67c000000a057fae */ /* 0x0003e20008121862 */
[----:B---3--:R-:W-:-:S05]  /*28260*/  IADD3 R146, P1, R6, R4, RZ ;  /* 0x0000000406927210 */ /* 0x008fca0007f3e0ff */
[----:B--2---:R-:W-:Y:S01]  /*28270*/  IMAD.X R6, R7, 0x1, R3, P1 ;  /* 0x0000000107067824 */ /* 0x004fe200008e0603 */
[----:B----4-:R-:W-:-:S05]  /*28280*/  IADD3 R148, P1, R150, R4, RZ ;  /* 0x0000000496947210 */ /* 0x010fca0007f3e0ff */
        /* <DEDUP_REMOVED lines=43> */
[-C--:B------:R-:W-:Y:S01]  /*28540*/  IADD3 R217, P1, R176, R4.reuse, RZ ;  /* 0x00000004b0d97210 */ /* 0x080fe20007f3e0ff */
[----:B------:R-:W-:Y:S02]  /*28550*/  IMAD.MOV.U32 R197, RZ, RZ, R237 ;  /* 0x000000ffffc57224 */ /* 0x000fe400078e00ed */
[----:B------:R-:W-:Y:S02]  /*28560*/  IMAD.MOV.U32 R237, RZ, RZ, R141 ;  /* 0x000000ffffed7224 */ /* 0x000fe400078e008d */
[----:B------:R-:W-:Y:S01]  /*28570*/  IMAD.X R176, R177, 0x1, R3, P1 ;  /* 0x00000001b1b07824 */ /* 0x000fe200008e0603 */
[----:B------:R-:W-:-:S05]  /*28580*/  IADD3 R141, P1, R172, R4, RZ ;  /* 0x00000004ac8d7210 */ /* 0x000fca0007f3e0ff */
[----:B------:R-:W-:Y:S02]  /*28590*/  IMAD.X R172, R173, 0x1, R3, P1 ;  /* 0x00000001adac7824 */ /* 0x000fe400008e0603 */
[----:B------:R-:W1:Y:S01]  /*285a0*/  S2R R173, SR_TID.X ;  /* 0x0000000000ad7919 */ /* 0x000e620000002100 */
[----:B------:R-:W-:Y:S02]  /*285b0*/  IMAD.MOV.U32 R189, RZ, RZ, R229 ;  /* 0x000000ffffbd7224 */ /* 0x000fe400078e00e5 */
[----:B------:R-:W-:Y:S01]  /*285c0*/  IMAD.MOV.U32 R229, RZ, RZ, R142 ;  /* 0x000000ffffe57224 */ /* 0x000fe200078e008e */
[-C--:B------:R-:W-:Y:S01]  /*285d0*/  IADD3 R142, P1, R168, R4.reuse, RZ ;  /* 0x00000004a88e7210 */ /* 0x080fe20007f3e0ff */
[----:B------:R-:W-:Y:S02]  /*285e0*/  IMAD.MOV.U32 R201, RZ, RZ, R241 ;  /* 0x000000ffffc97224 */ /* 0x000fe400078e00f1 */
[----:B------:R-:W-:Y:S02]  /*285f0*/  IMAD.MOV.U32 R241, RZ, RZ, R143 ;  /* 0x000000fffff17224 */ /* 0x000fe400078e008f */
[----:B------:R-:W-:Y:S01]  /*28600*/  IMAD.X R168, R169, 0x1, R3, P1 ;  /* 0x00000001a9a87824 */ /* 0x000fe200008e0603 */
[----:B------:R-:W-:Y:S01]  /*28610*/  IADD3 R143, P1, R164, R4, RZ ;  /* 0x00000004a48f7210 */ /* 0x000fe20007f3e0ff */
[----:B------:R-:W-:-:S02]  /*28620*/  IMAD.MOV.U32 R185, RZ, RZ, R225 ;  /* 0x000000ffffb97224 */ /* 0x000fc400078e00e1 */
[----:B------:R-:W-:Y:S02]  /*28630*/  IMAD.MOV.U32 R225, RZ, RZ, R144 ;  /* 0x000000ffffe17224 */ /* 0x000fe400078e0090 */
[----:B------:R-:W-:Y:S01]  /*28640*/  IMAD.X R164, R165, 0x1, R3, P1 ;  /* 0x00000001a5a47824 */ /* 0x000fe200008e0603 */
        /* <DEDUP_REMOVED lines=8> */
[----:B------:R-:W-:Y:S01]  /*286d0*/  IADD3 R7, P1, R16, R4, RZ ;  /* 0x0000000410077210 */ /* 0x000fe20007f3e0ff */
[----:B------:R-:W-:Y:S01]  /*286e0*/  IMAD.MOV.U32 R209, RZ, RZ, R249 ;  /* 0x000000ffffd17224 */ /* 0x000fe200078e00f9 */
[C---:B-1----:R-:W-:Y:S01]  /*286f0*/  LOP3.LUT R165, R173.reuse, 0x7f, RZ, 0xc0, !PT ;  /* 0x0000007fada57812 */ /* 0x042fe200078ec0ff */
[----:B------:R-:W-:Y:S01]  /*28700*/  IMAD.MOV.U32 R181, RZ, RZ, R221 ;  /* 0x000000ffffb57224 */ /* 0x000fe200078e00dd */
[----:B------:R-:W-:Y:S01]  /*28710*/  LOP3.LUT R161, R173, 0x60, RZ, 0xc0, !PT ;  /* 0x00000060ada17812 */ /* 0x000fe200078ec0ff */
[----:B------:R-:W-:Y:S02]  /*28720*/  IMAD.MOV.U32 R249, RZ, RZ, R149 ;  /* 0x000000fffff97224 */ /* 0x000fe400078e0095 */
[----:B------:R-:W-:-:S02]  /*28730*/  IMAD.MOV.U32 R221, RZ, RZ, R147 ;  /* 0x000000ffffdd7224 */ /* 0x000fc400078e0093 */
[----:B------:R-:W-:Y:S02]  /*28740*/  IMAD.MOV.U32 R149, RZ, RZ, R5 ;  /* 0x000000ffff957224 */ /* 0x000fe400078e0005 */
[----:B------:R-:W-:Y:S01]  /*28750*/  IMAD.MOV.U32 R147, RZ, RZ, R6 ;  /* 0x000000ffff937224 */ /* 0x000fe200078e0006 */
[----:B------:R-:W-:Y:S01]  /*28760*/  SHF.R.U32.HI R6, RZ, 0x1, R161 ;  /* 0x00000001ff067819 */ /* 0x000fe200000116a1 */
[----:B------:R-:W-:Y:S02]  /*28770*/  IMAD.SHL.U32 R5, R165, 0x4, RZ ;  /* 0x00000004a5057824 */ /* 0x000fe400078e00ff */
[----:B------:R-:W-:Y:S02]  /*28780*/  IMAD.MOV.U32 R213, RZ, RZ, R156 ;  /* 0x000000ffffd57224 */ /* 0x000fe400078e009c */
[----:B------:R-:W-:Y:S01]  /*28790*/  IMAD.X R16, R17, 0x1, R3, P1 ;  /* 0x0000000111107824 */ /* 0x000fe200008e0603 */
[----:B------:R-:W-:Y:S01]  /*287a0*/  IADD3 R156, P1, R12, R4, RZ ;  /* 0x000000040c9c7210 */ /* 0x000fe20007f3e0ff */
[----:B------:R-:W-:Y:S01]  /*287b0*/  IMAD.MOV.U32 R177, RZ, RZ, R217 ;  /* 0x000000ffffb17224 */ /* 0x000fe200078e00d9 */
[----:B------:R-:W-:Y:S01]  /*287c0*/  LOP3.LUT R5, R5, R6, RZ, 0x3c, !PT ;  /* 0x0000000605057212 */ /* 0x000fe200078e3cff */
[----:B------:R-:W-:Y:S01]  /*287d0*/  IMAD.MOV.U32 R217, RZ, RZ, R152 ;  /* 0x000000ffffd97224 */ /* 0x000fe200078e0098 */
[----:B------:R1:W-:Y:S01]  /*287e0*/  STL.64 [R1+0xe40], R146 ;  /* 0x000e409201007387 */ /* 0x0003e20000100a00 */
[----:B------:R-:W-:Y:S01]  /*287f0*/  IMAD.X R12, R13, 0x1, R3, P1 ;  /* 0x000000010d0c7824 */ /* 0x000fe200008e0603 */
[----:B------:R-:W-:-:S02]  /*28800*/  IADD3 R152, P1, R8, R4, RZ ;  /* 0x0000000408987210 */ /* 0x000fc40007f3e0ff */
[----:B------:R2:W-:Y:S01]  /*28810*/  STL.64 [R1+0xe30], R148 ;  /* 0x000e309401007387 */ /* 0x0005e20000100a00 */
[----:B------:R-:W-:Y:S01]  /*28820*/  LOP3.LUT R5, R5, 0x40, RZ, 0x3c, !PT ;  /* 0x0000004005057812 */ /* 0x000fe200078e3cff */
[----:B------:R-:W-:Y:S02]  /*28830*/  IMAD.MOV.U32 R173, RZ, RZ, R172 ;  /* 0x000000ffffad7224 */ /* 0x000fe400078e00ac */
[----:B------:R3:W-:Y:S01]  /*28840*/  STL.64 [R1+0xe20], R150 ;  /* 0x000e209601007387 */ /* 0x0007e20000100a00 */
[----:B------:R-:W-:Y:S02]  /*28850*/  IMAD.MOV.U32 R172, RZ, RZ, R141 ;  /* 0x000000ffffac7224 */ /* 0x000fe400078e008d */
[----:B------:R-:W-:Y:S01]  /*28860*/  IMAD.MOV.U32 R169, RZ, RZ, R168 ;  /* 0x000000ffffa97224 */ /* 0x000fe200078e00a8 */
[----:B------:R4:W-:Y:S01]  /*28870*/  STL.64 [R1+0xe10], R22 ;  /* 0x000e101601007387 */ /* 0x0009e20000100a00 */
[----:B------:R-:W-:Y:S02]  /*28880*/  IMAD.MOV.U32 R168, RZ, RZ, R142 ;  /* 0x000000ffffa87224 */ /* 0x000fe400078e008e */
[----:B------:R-:W-:Y:S01]  /*28890*/  IMAD.MOV.U32 R165, RZ, RZ, R164 ;  /* 0x000000ffffa57224 */ /* 0x000fe200078e00a4 */
[----:B------:R4:W-:Y:S01]  /*288a0*/  STL.64 [R1+0xe00], R154 ;  /* 0x000e009a01007387 */ /* 0x0009e20000100a00 */
[----:B------:R-:W-:-:S02]  /*288b0*/  IMAD.X R8, R9, 0x1, R3, P1 ;  /* 0x0000000109087824 */ /* 0x000fc400008e0603 */
[----:B------:R-:W-:Y:S01]  /*288c0*/  IMAD.MOV.U32 R164, RZ, RZ, R143 ;  /* 0x000000ffffa47224 */ /* 0x000fe200078e008f */
[----:B------:R1:W5:Y:S01]  /*288d0*/  LDL.LU R141, [R1+0x1444] ;  /* 0x00144400018d7983 */ /* 0x0003620000300800 */
[----:B------:R-:W-:Y:S02]  /*288e0*/  IMAD.MOV.U32 R161, RZ, RZ, R160 ;  /* 0x000000ffffa17224 */ /* 0x000fe400078e00a0 */
[----:B------:R-:W-:Y:S01]  /*288f0*/  IMAD.MOV.U32 R160, RZ, RZ, R144 ;  /* 0x000000ffffa07224 */ /* 0x000fe200078e0090 */
[----:B------:R1:W5:Y:S01]  /*28900*/  LDL.LU R142, [R1+0x1440] ;  /* 0x00144000018e7983 */ /* 0x0003620000300800 */
[----:B------:R-:W-:Y:S02]  /*28910*/  IMAD.MOV.U32 R21, RZ, RZ, R20 ;  /* 0x000000ffff157224 */ /* 0x000fe400078e0014 */
[----:B------:R-:W-:Y:S01]  /*28920*/  VIADD R5, R5, UR4 ;  /* 0x0000000405057c36 */ /* 0x000fe20008000000 */
[----:B------:R1:W5:Y:S01]  /*28930*/  LDL.LU R143, [R1+0x143c] ;  /* 0x00143c00018f7983 */ /* 0x0003620000300800 */
[----:B------:R-:W-:-:S02]  /*28940*/  IMAD.MOV.U32 R20, RZ, RZ, R145 ;  /* 0x000000ffff147224 */ /* 0x000fc400078e0091 */
[----:B------:R-:W-:Y:S01]  /*28950*/  IMAD.MOV.U32 R17, RZ, RZ, R16 ;  /* 0x000000ffff117224 */ /* 0x000fe200078e0010 */
[----:B------:R1:W5:Y:S01]  /*28960*/  LDL.LU R144, [R1+0x1438] ;  /* 0x0014380001907983 */ /* 0x0003620000300800 */
[----:B------:R-:W-:Y:S02]  /*28970*/  IMAD.MOV.U32 R16, RZ, RZ, R7 ;  /* 0x000000ffff107224 */ /* 0x000fe400078e0007 */
[----:B------:R-:W-:Y:S01]  /*28980*/  IMAD.MOV.U32 R13, RZ, RZ, R12 ;  /* 0x000000ffff0d7224 */ /* 0x000fe200078e000c */
[----:B------:R1:W5:Y:S01]  /*28990*/  LDL.LU R145, [R1+0x1434] ;  /* 0x0014340001917983 */ /* 0x0003620000300800 */
[----:B------:R-:W-:Y:S02]  /*289a0*/  IMAD.MOV.U32 R12, RZ, RZ, R156 ;  /* 0x000000ffff0c7224 */ /* 0x000fe400078e009c */
[----:B------:R-:W-:Y:S01]  /*289b0*/  IMAD.MOV.U32 R9, RZ, RZ, R8 ;  /* 0x000000ffff097224 */ /* 0x000fe200078e0008 */
[----:B------:R-:W4:Y:S01]  /*289c0*/  LDL.LU R7, [R1+0x1430] ;  /* 0x0014300001077983 */ /* 0x000f220000300800 */
[----:B------:R-:W-:-:S03]  /*289d0*/  IMAD.MOV.U32 R8, RZ, RZ, R152 ;  /* 0x000000ffff087224 */ /* 0x000fc600078e0098 */
[----:B------:R1:W5:Y:S04]  /*289e0*/  LDL.LU R156, [R1+0x142c] ;  /* 0x00142c00019c7983 */ /* 0x0003680000300800 */
[----:B------:R1:W5:Y:S04]  /*289f0*/  LDL.LU R152, [R1+0x1428] ;  /* 0x0014280001987983 */ /* 0x0003680000300800 */
[----:B------:R1:W-:Y:S04]  /*28a00*/  LDGSTS.E [R5+0x60200], desc[UR34][R146.64], P0 ;  /* 0x6020000092057fae */ /* 0x0003e80008121862 */
[----:B------:R2:W-:Y:S04]  /*28a10*/  LDGSTS.E [R5+0x60600], desc[UR34][R148.64], P0 ;  /* 0x6060000094057fae */ /* 0x0005e80008121862 */
[----:B------:R3:W-:Y:S04]  /*28a20*/  LDGSTS.E [R5+0x60a00], desc[UR34][R150.64], P0 ;  /* 0x60a0000096057fae */ /* 0x0007e80008121862 */
[----:B-1----:R1:W5:Y:S04]  /*28a30*/  LDL.LU.64 R146, [R1+0x1420] ;  /* 0x0014200001927983 */ /* 0x0023680000300a00 */
[----:B--2---:R1:W5:Y:S04]  /*28a40*/  LDL.LU.64 R148, [R1+0x1418] ;  /* 0x0014180001947983 */ /* 0x0043680000300a00 */
[----:B---3--:R1:W5:Y:S04]  /*28a50*/  LDL.LU.64 R150, [R1+0x1410] ;  /* 0x0014100001967983 */ /* 0x0083680000300a00 */
[----:B------:R1:W-:Y:S04]  /*28a60*/  LDGSTS.E [R5+0x60e00], desc[UR34][R22.64], P0 ;  /* 0x60e0000016057fae */ /* 0x0003e80008121862 */
[----:B------:R1:W-:Y:S04]  /*28a70*/  LDGSTS.E [R5+0x61200], desc[UR34][R154.64], P0 ;  /* 0x612000009a057fae */ /* 0x0003e80008121862 */
[----:B----4-:R1:W5:Y:S04]  /*28a80*/  LDL.LU.64 R22, [R1+0x1408] ;  /* 0x0014080001167983 */ /* 0x0103680000300a00 */
[----:B------:R1:W5:Y:S04]  /*28a90*/  LDL.LU.64 R154, [R1+0x1400] ;  /* 0x00140000019a7983 */ /* 0x0003680000300a00 */
[----:B------:R-:W2:Y:S01]  /*28aa0*/  LDL R6, [R1+0x12bc] ;  /* 0x0012bc0001067983 */ /* 0x000ea20000100800 */
        /* <DEDUP_REMOVED lines=14> */
[----:B------:R-:W-:Y:S01]  /*28b90*/  LOP3.LUT R217, R217, R216, RZ, 0x3c, !PT ;  /* 0x000000d8d9d97212 */ /* 0x000fe200078e3cff */
[----:B------:R1:W-:Y:S01]  /*28ba0*/  LDGSTS.E [R5+0x61600], desc[UR34][R248.64], P0 ;  /* 0x61600000f8057fae */ /* 0x0003e20008121862 */
[----:B------:R-:W-:Y:S02]  /*28bb0*/  LOP3.LUT R245, R245, R244, RZ, 0x3c, !PT ;  /* 0x000000f4f5f57212 */ /* 0x000fe400078e3cff */
[----:B------:R-:W-:Y:S02]  /*28bc0*/  LOP3.LUT R228, R229, R228, RZ, 0x3c, !PT ;  /* 0x000000e4e5e47212 */ /* 0x000fe400078e3cff */
[----:B------:R-:W-:Y:S01]  /*28bd0*/  LOP3.LUT R213, R213, R212, RZ, 0x3c, !PT ;  /* 0x000000d4d5d57212 */ /* 0x000fe200078e3cff */
[----:B------:R1:W-:Y:S01]  /*28be0*/  LDGSTS.E [R5+0x61a00], desc[UR34][R244.64], P0 ;  /* 0x61a00000f4057fae */ /* 0x0003e20008121862 */
        /* <DEDUP_REMOVED lines=41> */
[----:B------:R-:W-:Y:S01]  /*28e80*/  LOP3.LUT R197, R197, R196, RZ, 0x3c, !PT ;  /* 0x000000c4c5c57212 */ /* 0x000fe200078e3cff */
[----:B------:R1:W-:Y:S01]  /*28e90*/  LDGSTS.E [R5+0x64600], desc[UR34][R200.64], P0 ;  /* 0x64600000c8057fae */ /* 0x0003e20008121862 */
[----:B------:R-:W-:Y:S02]  /*28ea0*/  LOP3.LUT R180, R181, R180, RZ, 0x3c, !PT ;  /* 0x000000b4b5b47212 */ /* 0x000fe400078e3cff */
[----:B------:R-:W-:Y:S01]  /*28eb0*/  LOP3.LUT R193, R193, R192, RZ, 0x3c, !PT ;  /* 0x000000c0c1c17212 */ /* 0x000fe200078e3cff */
[----:B------:R1:W-:Y:S01]  /*28ec0*/  LDGSTS.E [R5+0x64a00], desc[UR34][R196.64], P0 ;  /* 0x64a00000c4057fae */ /* 0x0003e20008121862 */
[----:B------:R-:W-:Y:S02]  /*28ed0*/  LOP3.LUT R176, R177, R176, RZ, 0x3c, !PT ;  /* 0x000000b0b1b07212 */ /* 0x000fe400078e3cff */
[----:B------:R-:W-:Y:S01]  /*28ee0*/  LOP3.LUT R189, R189, R188, RZ, 0x3c, !PT ;  /* 0x000000bcbdbd7212 */ /* 0x000fe200078e3cff */
[----:B------:R1:W-:Y:S01]  /*28ef0*/  LDGSTS.E [R5+0x64e00], desc[UR34][R192.64], P0 ;  /* 0x64e00000c0057fae */ /* 0x0003e20008121862 */
[----:B------:R-:W-:-:S02]  /*28f00*/  LOP3.LUT R185, R185, R184, RZ, 0x3c, !PT ;  /* 0x000000b8b9b97212 */ /* 0x000fc400078e3cff */
[----:B------:R-:W-:Y:S01]  /*28f10*/  LOP3.LUT R181, R181, R180, RZ, 0x3c, !PT ;  /* 0x000000b4b5b57212 */ /* 0x000fe200078e3cff */
[----:B------:R1:W-:Y:S01]  /*28f20*/  LDGSTS.E [R5+0x65200], desc[UR34][R188.64], P0 ;  /* 0x65200000bc057fae */ /* 0x0003e20008121862 */
[----:B------:R-:W-:-:S03]  /*28f30*/  LOP3.LUT R177, R177, R176, RZ, 0x3c, !PT ;  /* 0x000000b0b1b17212 */ /* 0x000fc600078e3cff */
[----:B------:R1:W-:Y:S04]  /*28f40*/  LDGSTS.E [R5+0x65600], desc[UR34][R184.64], P0 ;  /* 0x65600000b8057fae */ /* 0x0003e80008121862 */
        /* <DEDUP_REMOVED lines=10> */
[----:B------:R-:W0:Y:S01]  /*28ff0*/  LDGDEPBAR ;  /* 0x00000000000079af */ /* 0x000e220000000000 */
[----:B------:R-:W-:-:S05]  /*29000*/  VIADD R7, R7, 0x1 ;  /* 0x0000000107077836 */ /* 0x000fca0000000000 */
[----:B--2---:R-:W-:-:S13]  /*29010*/  ISETP.NE.U32.AND P0, PT, R7, R6, PT ;  /* 0x000000060700720c */ /* 0x004fda0003f05070 */
[----:B-1----:R-:W-:Y:S05]  /*29020*/  @P0 BRA `(.L_x_1) ;  /* 0xffffff2800ec0947 */ /* 0x002fea000383ffff */
.L_x_0:
[----:B------:R-:W2:Y:S01]  /*29030*/  LDL.LU R9, [R1+0xc00] ;  /* 0x000c000001097983 */ /* 0x000ea20000300800 */
[----:B------:R-:W-:-:S04]  /*29040*/  DEPBAR.LE SB0, 0x0 ;  /* 0x000080000000791a */ /* 0x000fc80000000000 */
[----:B------:R-:W3:Y:S01]  /*29050*/  LDL.LU R3, [R1+0xc08] ;  /* 0x000c080001037983 */ /* 0x000ee20000300800 */
[----:B------:R-:W-:Y:S01]  /*29060*/  ULDC.64 UR36, c[0x0][0x228] ;  /* 0x00008a0000247ab9 */ /* 0x000fe20000000a00 */
[----:B------:R-:W-:Y:S01]  /*29070*/  ULDC UR4, c[0x0][0x248] ;  /* 0x0000920000047ab9 */ /* 0x000fe20000000800 */
[----:B------:R-:W-:Y:S01]  /*29080*/  ULDC UR5, c[0x0][0x248] ;  /* 0x0000920000057ab9 */ /* 0x000fe20000000800 */
[----:B------:R-:W4:Y:S01]  /*29090*/  LDL.LU R4, [R1+0xa00] ;  /* 0x000a000001047983 */ /* 0x000f220000300800 */
[----:B------:R-:W-:Y:S01]  /*290a0*/  ULDC UR6, c[0x0][0x248] ;  /* 0x0000920000067ab9 */ /* 0x000fe20000000800 */
[----:B------:R-:W-:Y:S01]  /*290b0*/  ULDC.64 UR38, c[0x0][0x228] ;  /* 0x00008a0000267ab9 */ /* 0x000fe20000000a00 */
[----:B------:R-:W-:Y:S01]  /*290c0*/  ULDC UR7, c[0x0][0x248] ;  /* 0x0000920000077ab9 */ /* 0x000fe20000000800 */
[----:B------:R-:W4:Y:S01]  /*290d0*/  LDL.LU R7, [R1+0xa08] ;  /* 0x000a080001077983 */ /* 0x000f220000300800 */
[----:B------:R-:W-:Y:S01]  /*290e0*/  ULDC.64 UR40, c[0x0][0x228] ;  /* 0x00008a0000287ab9 */ /* 0x000fe20000000a00 */
[----:B------:R-:W-:Y:S01]  /*290f0*/  ULDC UR24, c[0x0][0x228] ;  /* 0x00008a0000187ab9 */ /* 0x000fe20000000800 */
[----:B------:R-:W-:Y:S01]  /*29100*/  ULDC UR25, c[0x0][0x228] ;  /* 0x00008a0000197ab9 */ /* 0x000fe20000000800 */
[----:B------:R-:W4:Y:S01]  /*29110*/  LDL.LU R6, [R1+0x800] ;  /* 0x0008000001067983 */ /* 0x000f220000300800 */
[----:B------:R-:W-:Y:S01]  /*29120*/  ULDC UR27, c[0x0][0x228] ;  /* 0x00008a00001b7ab9 */ /* 0x000fe20000000800 */
[----:B------:R-:W-:Y:S01]  /*29130*/  ULDC UR26, c[0x0][0x228] ;  /* 0x00008a00001a7ab9 */ /* 0x000fe20000000800 */
[----:B------:R-:W-:Y:S01]  /*29140*/  ULDC UR11, c[0x0][0x248] ;  /* 0x00009200000b7ab9 */ /* 0x000fe20000000800 */
[----:B------:R-:W1:Y:S01]  /*29150*/  S2R R2, SR_TID.X ;  /* 0x0000000000027919 */ /* 0x000e620000002100 */
[----:B------:R-:W-:Y:S01]  /*29160*/  ULDC UR29, c[0x0][0x248] ;  /* 0x00009200001d7ab9 */ /* 0x000fe20000000800 */
[----:B------:R-:W-:Y:S01]  /*29170*/  ULDC UR28, c[0x0][0x228] ;  /* 0x00008a00001c7ab9 */ /* 0x000fe20000000800 */
[----:B------:R-:W-:Y:S01]  /*29180*/  ULDC UR30, c[0x0][0x248] ;  /* 0x00009200001e7ab9 */ /* 0x000fe20000000800 */
[----:B------:R-:W4:Y:S01]  /*29190*/  LDL.LU R5, [R1+0x808] ;  /* 0x0008080001057983 */ /* 0x000f220000300800 */
[----:B------:R-:W-:Y:S01]  /*291a0*/  ULDC UR33, c[0x0][0x228] ;  /* 0x00008a0000217ab9 */ /* 0x000fe20000000800 */
        /* <DEDUP_REMOVED lines=35> */
[----:B------:R-:W-:Y:S01]  /*293e0*/  BAR.SYNC.DEFER_BLOCKING 0x0 ;  /* 0x0000000000007b1d */ /* 0x000fe20000010000 */
[----:B--2---:R-:W-:-:S04]  /*293f0*/  IMAD.MOV.U32 R8, RZ, RZ, R9 ;  /* 0x000000ffff087224 */ /* 0x004fc800078e0009 */
[----:B------:R-:W-:Y:S02]  /*29400*/  IMAD.MOV.U32 R160, RZ, RZ, R8 ;  /* 0x000000ffffa07224 */ /* 0x000fe400078e0008 */
[----:B---3--:R-:W-:Y:S02]  /*29410*/  IMAD.MOV.U32 R9, RZ, RZ, R3 ;  /* 0x000000ffff097224 */ /* 0x008fe400078e0003 */
[C---:B-1----:R-:W-:Y:S02]  /*29420*/  IMAD.SHL.U32 R3, R2.reuse, 0x10, RZ ;  /* 0x0000001002037824 */ /* 0x042fe400078e00ff */
[----:B------:R-:W-:Y:S02]  /*29430*/  IMAD.SHL.U32 R2, R2, 0x40, RZ ;  /* 0x0000004002027824 */ /* 0x000fe400078e00ff */
[----:B------:R-:W-:Y:S01]  /*29440*/  IMAD.MOV.U32 R161, RZ, RZ, R9 ;  /* 0x000000ffffa17224 */ /* 0x000fe200078e0009 */
[----:B------:R-:W-:Y:S01]  /*29450*/  LOP3.LUT R159, R3, 0xf0, RZ, 0xc0, !PT ;  /* 0x000000f0039f7812 */ /* 0x000fe200078ec0ff */
[----:B----4-:R-:W-:Y:S01]  /*29460*/  IMAD.MOV.U32 R162, RZ, RZ, R4 ;  /* 0x000000ffffa27224 */ /* 0x010fe200078e0004 */
[----:B------:R-:W1:Y:S01]  /*29470*/  S2R R3, SR_TID.X ;  /* 0x0000000000037919 */ /* 0x000e620000002100 */
[----:B------:R-:W-:Y:S01]  /*29480*/  LOP3.LUT R2, R2, 0x400, RZ, 0xc0, !PT ;  /* 0x0000040002027812 */ /* 0x000fe200078ec0ff */
[----:B------:R-:W-:-:S02]  /*29490*/  IMAD.MOV.U32 R163, RZ, RZ, R7 ;  /* 0x000000ffffa37224 */ /* 0x000fc400078e0007 */
[----:B------:R-:W-:Y:S01]  /*294a0*/  IMAD.MOV.U32 R4, RZ, RZ, R6 ;  /* 0x000000ffff047224 */ /* 0x000fe200078e0006 */
[----:B------:R-:W-:Y:S01]  /*294b0*/  IADD3 R153, R2, UR8, R159 ;  /* 0x0000000802997c10 */ /* 0x000fe2000fffe09f */
[----:B------:R-:W2:Y:S01]  /*294c0*/  LDL.LU R6, [R1+0x600] ;  /* 0x0006000001067983 */ /* 0x000ea20000300800 */
[----:B-----5:R-:W-:Y:S01]  /*294d0*/  VIADD R2, R23, 0x80 ;  /* 0x0000008017027836 */ /* 0x020fe20000000000 */
[----:B------:R-:W3:Y:S04]  /*294e0*/  S2R R159, SR_TID.X ;  /* 0x00000000009f7919 */ /* 0x000ee80000002100 */
[----:B------:R-:W-:Y:S01]  /*294f0*/  ISETP.GE.AND P0, PT, R2, UR37, PT ;  /* 0x0000002502007c0c */ /* 0x000fe2000bf06270 */
[----:B------:R-:W2:Y:S01]  /*29500*/  LDL.LU R7, [R1+0x608] ;  /* 0x0006080001077983 */ /* 0x000ea20000300800 */
[----:B-1----:R-:W-:-:S02]  /*29510*/  LOP3.LUT R158, R3, 0x60, RZ, 0xc0, !PT ;  /* 0x00000060039e7812 */ /* 0x002fc400078ec0ff */
[----:B---3--:R-:W-:-:S03]  /*29520*/  LOP3.LUT R159, R159, 0x7f, RZ, 0xc0, !PT ;  /* 0x0000007f9f9f7812 */ /* 0x008fc600078ec0ff */
[----:B------:R-:W-:Y:S01]  /*29530*/  IMAD R153, R158, 0x8, R153 ;  /* 0x000000089e997824 */ /* 0x000fe200078e0299 */
[----:B------:R-:W-:Y:S01]  /*29540*/  LOP3.LUT R21, R21, 0xfeffffff, RZ, 0xc0, !PT ;  /* 0xfeffffff15157812 */ /* 0x000fe200078ec0ff */
[----:B------:R-:W-:Y:S01]  /*29550*/  IMAD R2, R23, UR4, RZ ;  /* 0x0000000417027c24 */ /* 0x000fe2000f8e02ff */
[----:B------:R-:W-:Y:S01]  /*29560*/  LEA R157, R159, UR8, 0x4 ;  /* 0x000000089f9d7c11 */ /* 0x000fe2000f8e20ff */
[----:B------:R-:W-:Y:S01]  /*29570*/  VIADD R3, R23, 0x81 ;  /* 0x0000008117037836 */ /* 0x000fe20000000000 */
[----:B------:R-:W-:Y:S01]  /*29580*/  STSM.16.M88.4 [R153], R160 ;  /* 0x000000a099007844 */ /* 0x000fe20000000200 */
[----:B------:R-:W-:Y:S01]  /*29590*/  VIADD R2, R2, UR4 ;  /* 0x0000000402027c36 */ /* 0x000fe20008000000 */
[----:B------:R-:W-:Y:S01]  /*295a0*/  ULDC UR8, c[0x0][0x248] ;  /* 0x0000920000087ab9 */ /* 0x000fe20000000800 */
[----:B------:R-:W-:Y:S01]  /*295b0*/  LOP3.LUT R20, R20, 0x7fffffff, RZ, 0xc0, !PT ;  /* 0x7fffffff14147812 */ /* 0x000fe200078ec0ff */
[----:B------:R-:W-:Y:S01]  /*295c0*/  BAR.SYNC.DEFER_BLOCKING 0x0 ;  /* 0x0000000000007b1d */ /* 0x000fe20000010000 */
[----:B------:R-:W-:Y:S01]  /*295d0*/  ISETP.GE.AND P1, PT, R3, UR39, PT ;  /* 0x0000002703007c0c */ /* 0x000fe2000bf26270 */
[----:B------:R-:W-:-:S04]  /*295e0*/  VIADD R2, R2, UR4 ;  /* 0x0000000402027c36 */ /* 0x000fc80008000000 */
[----:B------:R-:W-:Y:S01]  /*295f0*/  ULDC UR37, c[0x0][0x228] ;  /* 0x00008a0000257ab9 */ /* 0x000fe20000000800 */
[----:B------:R-:W1:Y:S01]  /*29600*/  LDS.128 R160, [R157] ;  /* 0x000000009da07984 */ /* 0x000e620000000c00 */
[----:B------:R-:W-:Y:S01]  /*29610*/  ULDC UR39, c[0x0][0x228] ;  /* 0x00008a0000277ab9 */ /* 0x000fe20000000800 */
[----:B------:R-:W-:Y:S06]  /*29620*/  BAR.SYNC.DEFER_BLOCKING 0x0 ;  /* 0x0000000000007b1d */ /* 0x000fec0000010000 */
[----:B-1----:R1:W-:Y:S04]  /*29630*/  STL.64 [R1+0xe20], R160 ;  /* 0x000e20a001007387 */ /* 0x0023e80000100a00 */
[----:B------:R3:W-:Y:S04]  /*29640*/  STL.64 [R1+0xe28], R162 ;  /* 0x000e28a201007387 */ /* 0x0007e80000100a00 */
[----:B-1----:R-:W4:Y:S04]  /*29650*/  LDL.LU R160, [R1+0x400] ;  /* 0x0004000001a07983 */ /* 0x002f280000300800 */
[----:B------:R-:W4:Y:S04]  /*29660*/  LDL.LU R161, [R1+0x408] ;  /* 0x0004080001a17983 */ /* 0x000f280000300800 */
[----:B---3--:R-:W4:Y:S04]  /*29670*/  LDL.LU R162, [R1+0x200] ;  /* 0x0002000001a27983 */ /* 0x008f280000300800 */
[----:B------:R-:W4:Y:S04]  /*29680*/  LDL.LU R163, [R1+0x208] ;  /* 0x0002080001a37983 */ /* 0x000f280000300800 */
[----:B--2---:R1:W-:Y:S01]  /*29690*/  STSM.16.M88.4 [R153], R4 ;  /* 0x0000000499007844 */ /* 0x0043e20000000200 */
[----:B------:R-:W-:Y:S06]  /*296a0*/  BAR.SYNC.DEFER_BLOCKING 0x0 ;  /* 0x0000000000007b1d */ /* 0x000fec0000010000 */
[----:B-1----:R-:W2:Y:S04]  /*296b0*/  LDL.LU R4, [R1] ;  /* 0x0000000001047983 */ /* 0x002ea80000300800 */
[----:B------:R-:W2:Y:S04]  /*296c0*/  LDL.LU R5, [R1+0x8] ;  /* 0x0000080001057983 */ /* 0x000ea80000300800 */
[----:B------:R-:W1:Y:S01]  /*296d0*/  LDS.128 R164, [R157] ;  /* 0x000000009da47984 */ /* 0x000e620000000c00 */
[----:B------:R-:W-:Y:S06]  /*296e0*/  BAR.SYNC.DEFER_BLOCKING 0x0 ;  /* 0x0000000000007b1d */ /* 0x000fec0000010000 */
[----:B----4-:R-:W-:Y:S02]  /*296f0*/  STSM.16.M88.4 [R153], R160 ;  /* 0x000000a099007844 */ /* 0x010fe40000000200 */
[----:B------:R-:W-:Y:S06]  /*29700*/  BAR.SYNC.DEFER_BLOCKING 0x0 ;  /* 0x0000000000007b1d */ /* 0x000fec0000010000 */
[----:B------:R-:W3:Y:S04]  /*29710*/  LDS.128 R160, [R157] ;  /* 0x000000009da07984 */ /* 0x000ee80000000c00 */
[----:B-1----:R-:W-:Y:S04]  /*29720*/  STL.64 [R1+0xe10], R164 ;  /* 0x000e10a401007387 */ /* 0x002fe80000100a00 */
[----:B------:R-:W-:Y:S01]  /*29730*/  STL.64 [R1+0xe18], R166 ;  /* 0x000e18a601007387 */ /* 0x000fe20000100a00 */
[----:B------:R-:W-:Y:S06]  /*29740*/  BAR.SYNC.DEFER_BLOCKING 0x0 ;  /* 0x0000000000007b1d */ /* 0x000fec0000010000 */
[----:B---3--:R1:W-:Y:S04]  /*29750*/  STL.64 [R1+0xe00], R160 ;  /* 0x000e00a001007387 */ /* 0x0083e80000100a00 */
[----:B------:R3:W-:Y:S04]  /*29760*/  STL.64 [R1+0xe08], R162 ;  /* 0x000e08a201007387 */ /* 0x0007e80000100a00 */
[----:B-1----:R-:W4:Y:S04]  /*29770*/  LDL.LU R160, [R1+0xc04] ;  /* 0x000c040001a07983 */ /* 0x002f280000300800 */
[----:B------:R-:W4:Y:S04]  /*29780*/  LDL.LU R161, [R1+0xc0c] ;  /* 0x000c0c0001a17983 */ /* 0x000f280000300800 */
[----:B---3--:R-:W4:Y:S04]  /*29790*/  LDL.LU R162, [R1+0xa04] ;  /* 0x000a040001a27983 */ /* 0x008f280000300800 */
[----:B------:R-:W4:Y:S01]  /*297a0*/  LDL.LU R163, [R1+0xa0c] ;  /* 0x000a0c0001a37983 */ /* 0x000f220000300800 */
[----:B------:R-:W-:-:S02]  /*297b0*/  IMAD.MOV.U32 R6, RZ, RZ, R24 ;  /* 0x000000ffff067224 */ /* 0x000fc400078e0018 */
[----:B------:R-:W-:-:S05]  /*297c0*/  IMAD.MOV.U32 R7, RZ, RZ, R26 ;  /* 0x000000ffff077224 */ /* 0x000fca00078e001a */
[----:B--2---:R1:W-:Y:S01]  /*297d0*/  STSM.16.M88.4 [R153], R4 ;  /* 0x0000000499007844 */ /* 0x0043e20000000200 */
[----:B------:R-:W-:Y:S06]  /*297e0*/  BAR.SYNC.DEFER_BLOCKING 0x0 ;  /* 0x0000000000007b1d */ /* 0x000fec0000010000 */
[----:B-1----:R-:W2:Y:S04]  /*297f0*/  LDL.LU R4, [R1+0x804] ;  /* 0x0008040001047983 */ /* 0x002ea80000300800 */
[----:B------:R-:W2:Y:S04]  /*29800*/  LDL.LU R5, [R1+0x80c] ;  /* 0x00080c0001057983 */ /* 0x000ea80000300800 */
[----:B------:R-:W2:Y:S04]  /*29810*/  LDL.LU R6, [R1+0x604] ;  /* 0x0006040001067983 */ /* 0x000ea80000300800 */
[----:B------:R-:W1:Y:S01]  /*29820*/  LDS.128 R164, [R157] ;  /* 0x000000009da47984 */ /* 0x000e620000000c00 */
[----:B------:R-:W-:Y:S06]  /*29830*/  BAR.SYNC.DEFER_BLOCKING 0x0 ;  /* 0x0000000000007b1d */ /* 0x000fec0000010000 */
[----:B------:R-:W2:Y:S04]  /*29840*/  LDL.LU R7, [R1+0x60c] ;  /* 0x00060c0001077983 */ /* 0x000ea80000300800 */
[----:B-1----:R-:W-:Y:S04]  /*29850*/  STL.64 [R1+0xa00], R164 ;  /* 0x000a00a401007387 */ /* 0x002fe80000100a00 */
[----:B------:R-:W-:Y:S04]  /*29860*/  STL.64 [R1+0xa08], R166 ;  /* 0x000a08a601007387 */ /* 0x000fe80000100a00 */
[----:B----4-:R-:W-:Y:S01]  /*29870*/  STSM.16.M88.4 [R153], R160 ;  /* 0x000000a099007844 */ /* 0x010fe20000000200 */
[----:B------:R-:W-:Y:S06]  /*29880*/  BAR.SYNC.DEFER_BLOCKING 0x0 ;  /* 0x0000000000007b1d */ /* 0x000fec0000010000 */
[----:B------:R-:W1:Y:S02]  /*29890*/  LDS.128 R160, [R157] ;  /* 0x000000009da07984 */ /* 0x000e640000000c00 */
[----:B------:R-:W-:Y:S06]  /*298a0*/  BAR.SYNC.DEFER_BLOCKING 0x0 ;  /* 0x0000000000007b1d */ /* 0x000fec0000010000 */
[----:B-1----:R1:W-:Y:S04]  /*298b0*/  STL.64 [R1+0x800], R160 ;  /* 0x000800a001007387 */ /* 0x0023e80000100a00 */
[----:B------:R3:W-:Y:S04]  /*298c0*/  STL.64 [R1+0x808], R162 ;  /* 0x000808a201007387 */ /* 0x0007e80000100a00 */
[----:B-1----:R-:W4:Y:S04]  /*298d0*/  LDL.LU R160, [R1+0x404] ;  /* 0x0004040001a07983 */ /* 0x002f280000300800 */
[----:B------:R-:W4:Y:S04]  /*298e0*/  LDL.LU R161, [R1+0x40c] ;  /* 0x00040c0001a17983 */ /* 0x000f280000300800 */
[----:B---3--:R-:W4:Y:S04]  /*298f0*/  LDL.LU R162, [R1+0x204] ;  /* 0x0002040001a27983 */ /* 0x008f280000300800 */
[----:B------:R-:W4:Y:S04]  /*29900*/  LDL.LU R163, [R1+0x20c] ;  /* 0x00020c0001a37983 */ /* 0x000f280000300800 */
[----:B--2---:R1:W-:Y:S02]  /*29910*/  STSM.16.M88.4 [R153], R4 ;  /* 0x0000000499007844 */ /* 0x0043e40000000200 */
[----:B-1----:R-:W-:-:S02]  /*29920*/  IMAD.MOV.U32 R6, RZ, RZ, R25 ;  /* 0x000000ffff067224 */ /* 0x002fc400078e0019 */
[----:B------:R-:W2:Y:S01]  /*29930*/  LDL.LU R4, [R1+0x4] ;  /* 0x0000040001047983 */ /* 0x000ea20000300800 */
[----:B------:R-:W-:Y:S01]  /*29940*/  IMAD.MOV.U32 R7, RZ, RZ, R27 ;  /* 0x000000ffff077224 */ /* 0x000fe200078e001b */
[----:B------:R-:W-:Y:S06]  /*29950*/  BAR.SYNC.DEFER_BLOCKING 0x0 ;  /* 0x0000000000007b1d */ /* 0x000fec0000010000 */
[----:B------:R-:W2:Y:S04]  /*29960*/  LDL.LU R5, [R1+0xc] ;  /* 0x00000c0001057983 */ /* 0x000ea80000300800 */
[----:B------:R-:W1:Y:S01]  /*29970*/  LDS.128 R24, [R157] ;  /* 0x000000009d187984 */ /* 0x000e620000000c00 */
[----:B------:R-:W-:Y:S06]  /*29980*/  BAR.SYNC.DEFER_BLOCKING 0x0 ;  /* 0x0000000000007b1d */ /* 0x000fec0000010000 */
        /* <DEDUP_REMOVED lines=36> */
[----:B------:R-:W1:Y:S01]  /*29bd0*/  LDS.128 R160, [R157] ;  /* 0x000000009da07984 */ /* 0x000e620000000c00 */
[----:B------:R-:W-:Y:S06]  /*29be0*/  BAR.SYNC.DEFER_BLOCKING 0x0 ;  /* 0x0000000000007b1d */ /* 0x000fec0000010000 */
[----:B-1----:R-:W-:Y:S04]  /*29bf0*/  STL.64 [R1+0xe30], R160 ;  /* 0x000e30a001007387 */ /* 0x002fe80000100a00 */
[----:B------:R-:W-:Y:S04]  /*29c00*/  STL.64 [R1+0xe38], R162 ;  /* 0x000e38a201007387 */ /* 0x000fe80000100a00 */
[----:B----4-:R-:W-:Y:S01]  /*29c10*/  STSM.16.M88.4 [R153], R24 ;  /* 0x0000001899007844 */ /* 0x010fe20000000200 */
[----:B------:R-:W-:Y:S06]  /*29c20*/  BAR.SYNC.DEFER_BLOCKING 0x0 ;  /* 0x0000000000007b1d */ /* 0x000fec0000010000 */
[----:B------:R-:W1:Y:S04]  /*29c30*/  LDS.128 R24, [R157] ;  /* 0x000000009d187984 */ /* 0x000e680000000c00 */
[----:B-1----:R1:W-:Y:S04]  /*29c40*/  STL.64 [R1+0xc00], R24 ;  /* 0x000c001801007387 */ /* 0x0023e80000100a00 */
[----:B------:R3:W-:Y:S04]  /*29c50*/  STL.64 [R1+0xc08], R26 ;  /* 0x000c081a01007387 */ /* 0x0007e80000100a00 */
[----:B-1----:R-:W4:Y:S04]  /*29c60*/  LDL.LU R24, [R1+0xc14] ;  /* 0x000c140001187983 */ /* 0x002f280000300800 */
[----:B------:R-:W4:Y:S04]  /*29c70*/  LDL.LU R25, [R1+0xc1c] ;  /* 0x000c1c0001197983 */ /* 0x000f280000300800 */
[----:B---3--:R-:W4:Y:S04]  /*29c80*/  LDL.LU R26, [R1+0xa14] ;  /* 0x000a1400011a7983 */ /* 0x008f280000300800 */
[----:B------:R-:W4:Y:S01]  /*29c90*/  LDL.LU R27, [R1+0xa1c] ;  /* 0x000a1c00011b7983 */ /* 0x000f220000300800 */
[----:B------:R-:W-:Y:S01]  /*29ca0*/  BAR.SYNC.DEFER_BLOCKING 0x0 ;  /* 0x0000000000007b1d */ /* 0x000fe20000010000 */
        /* <DEDUP_REMOVED lines=1349> */
[----:B------:R-:W-:Y:S01]  /*2f100*/  STL.64 [R1+0xf88], R30 ;  /* 0x000f881e01007387 */ /* 0x000fe20000100a00 */
[----:B------:R-:W-:-:S02]  /*2f110*/  IMAD.MOV.U32 R6, RZ, RZ, R96 ;  /* 0x000000ffff067224 */ /* 0x000fc400078e0060 */
[----:B------:R-:W-:Y:S01]  /*2f120*/  IMAD.MOV.U32 R7, RZ, RZ, R98 ;  /* 0x000000ffff077224 */ /* 0x000fe200078e0062 */
        /* <DEDUP_REMOVED lines=24> */
[----:B--2---:R2:W-:Y:S04]  /*2f2b0*/  STSM.16.M88.4 [R153], R4 ;  /* 0x0000000499007844 */ /* 0x0045e80000000200 */
[----:B-1----:R-:W-:Y:S04]  /*2f2c0*/  STL.64 [R1+0x720], R24 ;  /* 0x0007201801007387 */ /* 0x002fe80000100a00 */
[----:B------:R-:W-:Y:S04]  /*2f2d0*/  STL.64 [R1+0x728], R26 ;  /* 0x0007281a01007387 */ /* 0x000fe80000100a00 */
[----:B--2---:R-:W2:Y:S04]  /*2f2e0*/  LDL.LU R4, [R1+0x524] ;  /* 0x0005240001047983 */ /* 0x004ea80000300800 */
[----:B------:R-:W2:Y:S04]  /*2f2f0*/  LDL.LU R5, [R1+0x52c] ;  /* 0x00052c0001057983 */ /* 0x000ea80000300800 */
[----:B------:R-:W2:Y:S04]  /*2f300*/  LDL.LU R6, [R1+0x324] ;  /* 0x0003240001067983 */ /* 0x000ea80000300800 */
[----:B------:R-:W2:Y:S01]  /*2f310*/  LDL.LU R7, [R1+0x32c] ;  /* 0x00032c0001077983 */ /* 0x000ea20000300800 */
[----:B------:R-:W-:Y:S06]  /*2f320*/  BAR.SYNC.DEFER_BLOCKING 0x0 ;  /* 0x0000000000007b1d */ /* 0x000fec0000010000 */
[----:B------:R-:W1:Y:S02]  /*2f330*/  LDS.128 R24, [R157] ;  /* 0x000000009d187984 */ /* 0x000e640000000c00 */
[----:B------:R-:W-:Y:S06]  /*2f340*/  BAR.SYNC.DEFER_BLOCKING 0x0 ;  /* 0x0000000000007b1d */ /* 0x000fec0000010000 */
[----:B-1----:R-:W-:Y:S04]  /*2f350*/  STL.64 [R1+0x520], R24 ;  /* 0x0005201801007387 */ /* 0x002fe80000100a00 */
[----:B------:R-:W-:Y:S04]  /*2f360*/  STL.64 [R1+0x528], R26 ;  /* 0x0005281a01007387 */ /* 0x000fe80000100a00 */
[----:B--2---:R1:W-:Y:S01]  /*2f370*/  STSM.16.M88.4 [R153], R4 ;  /* 0x0000000499007844 */ /* 0x0043e20000000200 */
[----:B------:R-:W-:Y:S06]  /*2f380*/  BAR.SYNC.DEFER_BLOCKING 0x0 ;  /* 0x0000000000007b1d */ /* 0x000fec0000010000 */
[----:B-1----:R-:W2:Y:S04]  /*2f390*/  LDL.LU R4, [R1+0x124] ;  /* 0x0001240001047983 */ /* 0x002ea80000300800 */
[----:B------:R-:W2:Y:S04]  /*2f3a0*/  LDL.LU R5, [R1+0x12c] ;  /* 0x00012c0001057983 */ /* 0x000ea80000300800 */
[----:B------:R-:W1:Y:S01]  /*2f3b0*/  LDS.128 R24, [R157] ;  /* 0x000000009d187984 */ /* 0x000e620000000c00 */
[----:B------:R-:W-:-:S02]  /*2f3c0*/  IMAD.MOV.U32 R6, RZ, RZ, R97 ;  /* 0x000000ffff067224 */ /* 0x000fc400078e0061 */
[----:B------:R-:W-:Y:S01]  /*2f3d0*/  IMAD.MOV.U32 R7, RZ, RZ, R99 ;  /* 0x000000ffff077224 */ /* 0x000fe200078e0063 */
[----:B------:R-:W-:Y:S06]  /*2f3e0*/  BAR.SYNC.DEFER_BLOCKING 0x0 ;  /* 0x0000000000007b1d */ /* 0x000fec0000010000 */
[----:B-1----:R-:W-:Y:S04]  /*2f3f0*/  STL.64 [R1+0x320], R24 ;  /* 0x0003201801007387 */ /* 0x002fe80000100a00 */
[----:B------:R-:W-:Y:S04]  /*2f400*/  STL.64 [R1+0x328], R26 ;  /* 0x0003281a01007387 */ /* 0x000fe80000100a00 */
[----:B--2---:R1:W-:Y:S01]  /*2f410*/  STSM.16.M88.4 [R153], R4 ;  /* 0x0000000499007844 */ /* 0x0043e20000000200 */
[----:B------:R-:W-:Y:S06]  /*2f420*/  BAR.SYNC.DEFER_BLOCKING 0x0 ;  /* 0x0000000000007b1d */ /* 0x000fec0000010000 */
[----:B-1----:R-:W2:Y:S04]  /*2f430*/  LDL.LU R4, [R1+0xd30] ;  /* 0x000d300001047983 */ /* 0x002ea80000300800 */
[----:B------:R-:W2:Y:S04]  /*2f440*/  LDL.LU R5, [R1+0xd38] ;  /* 0x000d380001057983 */ /* 0x000ea80000300800 */
[----:B------:R-:W2:Y:S04]  /*2f450*/  LDL.LU R6, [R1+0xb30] ;  /* 0x000b300001067983 */ /* 0x000ea80000300800 */
[----:B------:R-:W2:Y:S04]  /*2f460*/  LDL.LU R7, [R1+0xb38] ;  /* 0x000b380001077983 */ /* 0x000ea80000300800 */
[----:B------:R-:W1:Y:S01]  /*2f470*/  LDS.128 R24, [R157] ;  /* 0x000000009d187984 */ /* 0x000e620000000c00 */
[----:B------:R-:W-:Y:S01]  /*2f480*/  BAR.SYNC.DEFER_BLOCKING 0x0 ;  /* 0x0000000000007b1d */ /* 0x000fe20000010000 */
[----:B------:R-:W-:-:S05]  /*2f490*/  VIADD R2, R2, UR4 ;  /* 0x0000000402027c36 */ /* 0x000fca0008000000 */
[----:B------:R3:W-:Y:S02]  /*2f4a0*/  STL [R1+0x116c], R2 ;  /* 0x00116c0201007387 */ /* 0x0007e40000100800 */
[----:B---3--:R-:W-:-:S05]  /*2f4b0*/  VIADD R2, R2, UR4 ;  /* 0x0000000402027c36 */ /* 0x008fca0008000000 */
[----:B------:R-:W-:Y:S04]  /*2f4c0*/  STL [R1+0x10b8], R2 ;  /* 0x0010b80201007387 */ /* 0x000fe80000100800 */
        /* <DEDUP_REMOVED lines=19> */
[----:B------:R-:W-:Y:S01]  /*2f600*/  VIADD R159, R2, UR4 ;  /* 0x00000004029f7c36 */ /* 0x000fe20008000000 */
[----:B------:R-:W-:Y:S03]  /*2f610*/  BAR.SYNC.DEFER_BLOCKING 0x0 ;  /* 0x0000000000007b1d */ /* 0x000fe60000010000 */
[----:B------:R-:W-:-:S04]  /*2f620*/  VIADD R252, R159, UR4 ;  /* 0x000000049ffc7c36 */ /* 0x000fc80008000000 */
        /* <DEDUP_REMOVED lines=10> */
[----:B------:R-:W1:Y:S01]  /*2f6d0*/  LDS.128 R24, [R157] ;  /* 0x000000009d187984 */ /* 0x000e620000000c00 */
[----:B------:R-:W-:-:S02]  /*2f6e0*/  VIADD R2, R2, UR4 ;  /* 0x0000000402027c36 */ /* 0x000fc40008000000 */
[----:B------:R-:W-:-:S03]  /*2f6f0*/  IMAD.MOV.U32 R6, RZ, RZ, R100 ;  /* 0x000000ffff067224 */ /* 0x000fc600078e0064 */
[----:B------:R3:W-:Y:S01]  /*2f700*/  STL [R1+0x1008], R2 ;  /* 0x0010080201007387 */ /* 0x0007e20000100800 */
[----:B------:R-:W-:Y:S01]  /*2f710*/  IMAD.MOV.U32 R7, RZ, RZ, R102 ;  /* 0x000000ffff077224 */ /* 0x000fe200078e0066 */
[----:B------:R-:W-:Y:S01]  /*2f720*/  BAR.SYNC.DEFER_BLOCKING 0x0 ;  /* 0x0000000000007b1d */ /* 0x000fe20000010000 */
        /* <DEDUP_REMOVED lines=15> */
[----:B------:R3:W-:Y:S02]  /*2f820*/  STL [R1+0x1014], R2 ;  /* 0x0010140201007387 */ /* 0x0007e40000100800 */
[----:B---3--:R-:W-:Y:S02]  /*2f830*/  VIADD R2, R2, UR4 ;  /* 0x0000000402027c36 */ /* 0x008fe40008000000 */
[----:B-1----:R-:W-:Y:S04]  /*2f840*/  STL.64 [R1+0xb20], R24 ;  /* 0x000b201801007387 */ /* 0x002fe80000100a00 */
[----:B------:R-:W-:Y:S04]  /*2f850*/  STL.64 [R1+0xb28], R26 ;  /* 0x000b281a01007387 */ /* 0x000fe80000100a00 */
[----:B--2---:R1:W-:Y:S01]  /*2f860*/  STSM.16.M88.4 [R153], R4 ;  /* 0x0000000499007844 */ /* 0x0043e20000000200 */
[----:B------:R-:W-:Y:S06]  /*2f870*/  BAR.SYNC.DEFER_BLOCKING 0x0 ;  /* 0x0000000000007b1d */ /* 0x000fec0000010000 */
[----:B-1----:R-:W2:Y:S04]  /*2f880*/  LDL.LU R4, [R1+0x934] ;  /* 0x0009340001047983 */ /* 0x002ea80000300800 */
[----:B------:R1:W-:Y:S04]  /*2f890*/  STL [R1+0x1018], R2 ;  /* 0x0010180201007387 */ /* 0x0003e80000100800 */
[----:B------:R-:W2:Y:S04]  /*2f8a0*/  LDL.LU R5, [R1+0x93c] ;  /* 0x00093c0001057983 */ /* 0x000ea80000300800 */
[----:B------:R-:W2:Y:S04]  /*2f8b0*/  LDL.LU R6, [R1+0x734] ;  /* 0x0007340001067983 */ /* 0x000ea80000300800 */
[----:B------:R-:W2:Y:S04]  /*2f8c0*/  LDL.LU R7, [R1+0x73c] ;  /* 0x00073c0001077983 */ /* 0x000ea80000300800 */
[----:B------:R-:W3:Y:S01]  /*2f8d0*/  LDS.128 R24, [R157] ;  /* 0x000000009d187984 */ /* 0x000ee20000000c00 */
[----:B------:R-:W-:Y:S01]  /*2f8e0*/  BAR.SYNC.DEFER_BLOCKING 0x0 ;  /* 0x0000000000007b1d */ /* 0x000fe20000010000 */
[----:B-1----:R-:W-:-:S05]  /*2f8f0*/  VIADD R2, R2, UR4 ;  /* 0x0000000402027c36 */ /* 0x002fca0008000000 */
[----:B------:R-:W-:Y:S01]  /*2f900*/  ULDC UR4, c[0x0][0x248] ;  /* 0x0000920000047ab9 */ /* 0x000fe20000000800 */
[----:B------:R1:W-:Y:S02]  /*2f910*/  STL [R1+0x101c], R2 ;  /* 0x00101c0201007387 */ /* 0x0003e40000100800 */
[----:B-1----:R-:W-:Y:S01]  /*2f920*/  VIADD R2, R2, UR5 ;  /* 0x0000000502027c36 */ /* 0x002fe20008000000 */
[----:B------:R-:W-:-:S04]  /*2f930*/  ULDC UR5, c[0x0][0x248] ;  /* 0x0000920000057ab9 */ /* 0x000fc80000000800 */
[----:B------:R1:W-:Y:S02]  /*2f940*/  STL [R1+0x1020], R2 ;  /* 0x0010200201007387 */ /* 0x0003e40000100800 */
[----:B-1----:R-:W-:Y:S01]  /*2f950*/  VIADD R2, R2, UR6 ;  /* 0x0000000602027c36 */ /* 0x002fe20008000000 */
[----:B------:R-:W-:Y:S01]  /*2f960*/  ULDC UR6, c[0x0][0x248] ;  /* 0x0000920000067ab9 */ /* 0x000fe20000000800 */
[----:B---3--:R-:W-:Y:S04]  /*2f970*/  STL.64 [R1+0x730], R24 ;  /* 0x0007301801007387 */ /* 0x008fe80000100a00 */
        /* <DEDUP_REMOVED lines=25> */
[----:B------:R-:W3:Y:S01]  /*2fb10*/  LDS.128 R24, [R157] ;  /* 0x000000009d187984 */ /* 0x000ee20000000c00 */
[----:B-1----:R-:W-:Y:S01]  /*2fb20*/  VIADD R2, R2, UR5 ;  /* 0x0000000502027c36 */ /* 0x002fe20008000000 */
[----:B------:R-:W-:-:S04]  /*2fb30*/  ULDC UR5, c[0x0][0x248] ;  /* 0x0000920000057ab9 */ /* 0x000fc80000000800 */
[----:B------:R1:W-:Y:S01]  /*2fb40*/  STL [R1+0x1034], R2 ;  /* 0x0010340201007387 */ /* 0x0003e20000100800 */
[----:B------:R-:W-:Y:S02]  /*2fb50*/  IMAD.MOV.U32 R6, RZ, RZ, R101 ;  /* 0x000000ffff067224 */ /* 0x000fe400078e0065 */
[----:B------:R-:W-:Y:S01]  /*2fb60*/  IMAD.MOV.U32 R7, RZ, RZ, R103 ;  /* 0x000000ffff077224 */ /* 0x000fe200078e0067 */
[----:B------:R-:W-:Y:S01]  /*2fb70*/  BAR.SYNC.DEFER_BLOCKING 0x0 ;  /* 0x0000000000007b1d */ /* 0x000fe20000010000 */
[----:B-1----:R-:W-:-:S05]  /*2fb80*/  VIADD R2, R2, UR4 ;  /* 0x0000000402027c36 */ /* 0x002fca0008000000 */
[----:B------:R-:W-:Y:S01]  /*2fb90*/  ULDC UR4, c[0x0][0x248] ;  /* 0x0000920000047ab9 */ /* 0x000fe20000000800 */
        /* <DEDUP_REMOVED lines=174> */
[----:B---3--:R1:W-:Y:S04]  /*30680*/  STL.64 [R1+0x140], R24 ;  /* 0x0001401801007387 */ /* 0x0083e80000100a00 */
[----:B------:R-:W-:Y:S01]  /*30690*/  STL.64 [R1+0x148], R26 ;  /* 0x0001481a01007387 */ /* 0x000fe20000100a00 */
[----:B-1----:R-:W1:Y:S03]  /*306a0*/  LDC R24, c[0x0][0x244] ;  /* 0x00009100ff187b82 */ /* 0x002e660000000800 */
[----:B--2---:R2:W-:Y:S05]  /*306b0*/  STSM.16.M88.4 [R153], R4 ;  /* 0x0000000499007844 */ /* 0x0045ea0000000200 */
[----:B------:R-:W-:Y:S06]  /*306c0*/  BAR.SYNC.DEFER_BLOCKING 0x0 ;  /* 0x0000000000007b1d */ /* 0x000fec0000010000 */
[----:B--2---:R-:W2:Y:S04]  /*306d0*/  LDL.LU R4, [R1+0x950] ;  /* 0x0009500001047983 */ /* 0x004ea80000300800 */
[----:B------:R3:W-:Y:S04]  /*306e0*/  STL [R1+0x10a8], R2 ;  /* 0x0010a80201007387 */ /* 0x0007e80000100800 */
[----:B------:R-:W2:Y:S04]  /*306f0*/  LDL.LU R5, [R1+0x958] ;  /* 0x0009580001057983 */ /* 0x000ea80000300800 */
[----:B------:R-:W2:Y:S04]  /*30700*/  LDL.LU R6, [R1+0x750] ;  /* 0x0007500001067983 */ /* 0x000ea80000300800 */
[----:B------:R-:W2:Y:S04]  /*30710*/  LDL.LU R7, [R1+0x758] ;  /* 0x0007580001077983 */ /* 0x000ea80000300800 */
[----:B------:R-:W4:Y:S01]  /*30720*/  LDS.128 R28, [R157] ;  /* 0x000000009d1c7984 */ /* 0x000f220000000c00 */
[----:B------:R-:W-:Y:S01]  /*30730*/  BAR.SYNC.DEFER_BLOCKING 0x0 ;  /* 0x0000000000007b1d */ /* 0x000fe20000010000 */
[----:B---3--:R-:W-:-:S05]  /*30740*/  VIADD R2, R2, UR4 ;  /* 0x0000000402027c36 */ /* 0x008fca0008000000 */
[----:B------:R-:W-:Y:S01]  /*30750*/  ULDC UR4, c[0x0][0x248] ;  /* 0x0000920000047ab9 */ /* 0x000fe20000000800 */
[----:B------:R3:W-:Y:S02]  /*30760*/  STL [R1+0x10ac], R2 ;  /* 0x0010ac0201007387 */ /* 0x0007e40000100800 */
[----:B---3--:R-:W-:Y:S01]  /*30770*/  VIADD R2, R2, UR5 ;  /* 0x0000000502027c36 */ /* 0x008fe20008000000 */
[----:B------:R-:W-:-:S04]  /*30780*/  ULDC UR5, c[0x0][0x248] ;  /* 0x0000920000057ab9 */ /* 0x000fc80000000800 */
[----:B------:R3:W-:Y:S02]  /*30790*/  STL [R1+0x10b0], R2 ;  /* 0x0010b00201007387 */ /* 0x0007e40000100800 */
[----:B---3--:R-:W-:Y:S01]  /*307a0*/  VIADD R2, R2, UR4 ;  /* 0x0000000402027c36 */ /* 0x008fe20008000000 */
[----:B------:R-:W-:Y:S01]  /*307b0*/  ULDC UR4, c[0x0][0x248] ;  /* 0x0000920000047ab9 */ /* 0x000fe20000000800 */
[----:B----4-:R-:W-:Y:S04]  /*307c0*/  STL.64 [R1+0xb40], R28 ;  /* 0x000b401c01007387 */ /* 0x010fe80000100a00 */
[----:B------:R-:W-:Y:S04]  /*307d0*/  STL.64 [R1+0xb48], R30 ;  /* 0x000b481e01007387 */ /* 0x000fe80000100a00 */
[----:B--2---:R2:W-:Y:S01]  /*307e0*/  STSM.16.M88.4 [R153], R4 ;  /* 0x0000000499007844 */ /* 0x0045e20000000200 */
[----:B------:R-:W-:Y:S06]  /*307f0*/  BAR.SYNC.DEFER_BLOCKING 0x0 ;  /* 0x0000000000007b1d */ /* 0x000fec0000010000 */
[----:B--2---:R-:W2:Y:S04]  /*30800*/  LDL.LU R4, [R1+0x550] ;  /* 0x0005500001047983 */ /* 0x004ea80000300800 */
[----:B------:R3:W-:Y:S04]  /*30810*/  STL [R1+0x10b4], R2 ;  /* 0x0010b40201007387 */ /* 0x0007e80000100800 */
[----:B------:R-:W2:Y:S04]  /*30820*/  LDL.LU R5, [R1+0x558] ;  /* 0x0005580001057983 */ /* 0x000ea80000300800 */
[----:B------:R-:W2:Y:S04]  /*30830*/  LDL.LU R6, [R1+0x350] ;  /* 0x0003500001067983 */ /* 0x000ea80000300800 */
[----:B------:R-:W2:Y:S04]  /*30840*/  LDL.LU R7, [R1+0x358] ;  /* 0x0003580001077983 */ /* 0x000ea80000300800 */
[----:B------:R-:W4:Y:S01]  /*30850*/  LDS.128 R28, [R157] ;  /* 0x000000009d1c7984 */ /* 0x000f220000000c00 */
[----:B---3--:R-:W-:Y:S01]  /*30860*/  VIADD R2, R2, UR5 ;  /* 0x0000000502027c36 */ /* 0x008fe20008000000 */
[----:B------:R-:W-:Y:S01]  /*30870*/  ULDC UR5, c[0x0][0x248] ;  /* 0x0000920000057ab9 */ /* 0x000fe20000000800 */
[----:B------:R-:W-:Y:S06]  /*30880*/  BAR.SYNC.DEFER_BLOCKING 0x0 ;  /* 0x0000000000007b1d */ /* 0x000fec0000010000 */
        /* <DEDUP_REMOVED lines=8> */
[----:B------:R3:W-:Y:S02]  /*30910*/  STL [R1+0x10c4], R2 ;  /* 0x0010c40201007387 */ /* 0x0007e40000100800 */
[----:B---3--:R-:W-:Y:S01]  /*30920*/  VIADD R2, R2, UR4 ;  /* 0x0000000402027c36 */ /* 0x008fe20008000000 */
[----:B------:R-:W-:Y:S01]  /*30930*/  ULDC UR4, c[0x0][0x248] ;  /* 0x0000920000047ab9 */ /* 0x000fe20000000800 */
[----:B--2---:R2:W-:Y:S01]  /*30940*/  STSM.16.M88.4 [R153], R4 ;  /* 0x0000000499007844 */ /* 0x0045e20000000200 */
[----:B------:R-:W-:Y:S06]  /*30950*/  BAR.SYNC.DEFER_BLOCKING 0x0 ;  /* 0x0000000000007b1d */ /* 0x000fec0000010000 */
[----:B--2---:R-:W2:Y:S04]  /*30960*/  LDL.LU R4, [R1+0x150] ;  /* 0x0001500001047983 */ /* 0x004ea80000300800 */
[----:B------:R3:W-:Y:S04]  /*30970*/  STL [R1+0x10c8], R2 ;  /* 0x0010c80201007387 */ /* 0x0007e80000100800 */
[----:B------:R-:W2:Y:S04]  /*30980*/  LDL.LU R5, [R1+0x158] ;  /* 0x0001580001057983 */ /* 0x000ea80000300800 */
[----:B------:R-:W4:Y:S01]  /*30990*/  LDS.128 R28, [R157] ;  /* 0x000000009d1c7984 */ /* 0x000f220000000c00 */
[----:B---3--:R-:W-:Y:S01]  /*309a0*/  VIADD R2, R2, UR5 ;  /* 0x0000000502027c36 */ /* 0x008fe20008000000 */
[----:B------:R-:W-:-:S04]  /*309b0*/  ULDC UR5, c[0x0][0x248] ;  /* 0x0000920000057ab9 */ /* 0x000fc80000000800 */
[----:B------:R3:W-:Y:S02]  /*309c0*/  STL [R1+0x10cc], R2 ;  /* 0x0010cc0201007387 */ /* 0x0007e40000100800 */
[----:B---3--:R-:W-:Y:S01]  /*309d0*/  VIADD R2, R2, UR4 ;  /* 0x0000000402027c36 */ /* 0x008fe20008000000 */
[----:B------:R-:W-:-:S04]  /*309e0*/  ULDC UR4, c[0x0][0x248] ;  /* 0x0000920000047ab9 */ /* 0x000fc80000000800 */
[----:B------:R3:W-:Y:S01]  /*309f0*/  STL [R1+0x10d0], R2 ;  /* 0x0010d00201007387 */ /* 0x0007e20000100800 */
[----:B------:R-:W-:Y:S02]  /*30a00*/  IMAD.MOV.U32 R6, RZ, RZ, R108 ;  /* 0x000000ffff067224 */ /* 0x000fe400078e006c */
[----:B------:R-:W-:Y:S01]  /*30a10*/  IMAD.MOV.U32 R7, RZ, RZ, R110 ;  /* 0x000000ffff077224 */ /* 0x000fe200078e006e */
[----:B------:R-:W-:Y:S01]  /*30a20*/  BAR.SYNC.DEFER_BLOCKING 0x0 ;  /* 0x0000000000007b1d */ /* 0x000fe20000010000 */
[----:B---3--:R-:W-:-:S05]  /*30a30*/  VIADD R2, R2, UR6 ;  /* 0x0000000602027c36 */ /* 0x008fca0008000000 */
        /* <DEDUP_REMOVED lines=46> */
[----:B------:R3:W-:Y:S01]  /*30d20*/  STL [R1+0x10f4], R2 ;  /* 0x0010f40201007387 */ /* 0x0007e20000100800 */
[----:B-1----:R-:W-:-:S02]  /*30d30*/  IMAD R3, R152, R24, RZ ;  /* 0x0000001898037224 */ /* 0x002fc400078e02ff */
[----:B---3--:R-:W-:Y:S01]  /*30d40*/  VIADD R2, R2, UR4 ;  /* 0x0000000402027c36 */ /* 0x008fe20008000000 */
[----:B------:R-:W-:Y:S01]  /*30d50*/  ULDC.64 UR4, c[0x0][0x220] ;  /* 0x0000880000047ab9 */ /* 0x000fe20000000a00 */
[----:B------:R-:W-:-:S03]  /*30d60*/  IMAD R22, R24, 0x80, R3 ;  /* 0x0000008018167824 */ /* 0x000fc600078e0203 */
[----:B------:R-:W-:Y:S01]  /*30d70*/  STL [R1+0x10f8], R2 ;  /* 0x0010f80201007387 */ /* 0x000fe20000100800 */
[----:B------:R-:W-:-:S04]  /*30d80*/  IMAD R9, R24, 0x80, R22 ;  /* 0x0000008018097824 */ /* 0x000fc800078e0216 */
[----:B------:R-:W-:-:S05]  /*30d90*/  IMAD R24, R24, 0x80, R9 ;  /* 0x0000008018187824 */ /* 0x000fca00078e0209 */
[----:B------:R-:W-:Y:S01]  /*30da0*/  LEA R8, P5, R24, UR4, 0x2 ;  /* 0x0000000418087c11 */ /* 0x000fe2000f8a10ff */
[----:B--2---:R1:W-:Y:S02]  /*30db0*/  STSM.16.M88.4 [R153], R4 ;  /* 0x0000000499007844 */ /* 0x0043e40000000200 */
[----:B-1----:R-:W-:Y:S01]  /*30dc0*/  VIADD R6, R2, UR6 ;  /* 0x0000000602067c36 */ /* 0x002fe20008000000 */
[----:B------:R-:W-:-:S03]  /*30dd0*/  ULDC UR6, c[0x0][0x248] ;  /* 0x0000920000067ab9 */ /* 0x000fc60000000800 */
[----:B------:R-:W-:Y:S01]  /*30de0*/  VIADD R25, R6, UR7 ;  /* 0x0000000706197c36 */ /* 0x000fe20008000000 */
[----:B------:R-:W-:Y:S01]  /*30df0*/  STL [R1+0x10fc], R6 ;  /* 0x0010fc0601007387 */ /* 0x000fe20000100800 */
[----:B------:R-:W-:Y:S01]  /*30e00*/  LEA R2, P2, R3, UR4, 0x2 ;  /* 0x0000000403027c11 */ /* 0x000fe2000f8410ff */
[C---:B------:R-:W-:Y:S01]  /*30e10*/  VIADD R27, R23.reuse, 0x7b ;  /* 0x0000007b171b7836 */ /* 0x040fe20000000000 */
[C---:B------:R-:W-:Y:S01]  /*30e20*/  LEA R4, P3, R22.reuse, UR4, 0x2 ;  /* 0x0000000416047c11 */ /* 0x040fe2000f8610ff */
[----:B------:R1:W-:Y:S01]  /*30e30*/  STL [R1+0x1100], R25 ;  /* 0x0011001901007387 */ /* 0x0003e20000100800 */
[----:B------:R-:W-:Y:S01]  /*30e40*/  VIADD R29, R23, 0x79 ;  /* 0x00000079171d7836 */ /* 0x000fe20000000000 */
[----:B------:R-:W-:Y:S01]  /*30e50*/  ULDC UR7, c[0x0][0x228] ;  /* 0x00008a0000077ab9 */ /* 0x000fe20000000800 */
[----:B-1----:R-:W-:Y:S01]  /*30e60*/  VIADD R25, R25, UR8 ;  /* 0x0000000819197c36 */ /* 0x002fe20008000000 */
[----:B------:R-:W-:Y:S01]  /*30e70*/  LEA R6, P4, R9, UR4, 0x2 ;  /* 0x0000000409067c11 */ /* 0x000fe2000f8810ff */
[----:B------:R-:W-:Y:S01]  /*30e80*/  ULDC UR4, c[0x0][0x248] ;  /* 0x0000920000047ab9 */ /* 0x000fe20000000800 */
[----:B------:R-:W-:Y:S01]  /*30e90*/  LEA.HI.X.SX32 R3, R3, UR5, 0x2, P2 ;  /* 0x0000000503037c11 */ /* 0x000fe200090f16ff */
[----:B------:R-:W-:Y:S01]  /*30ea0*/  ULDC UR8, c[0x0][0x248] ;  /* 0x0000920000087ab9 */ /* 0x000fe20000000800 */
[----:B------:R1:W-:Y:S02]  /*30eb0*/  STL [R1+0x1104], R25 ;  /* 0x0011041901007387 */ /* 0x0003e40000100800 */
[----:B-1----:R-:W-:Y:S01]  /*30ec0*/  VIADD R25, R25, UR6 ;  /* 0x0000000619197c36 */ /* 0x002fe20008000000 */
[----:B------:R-:W-:Y:S01]  /*30ed0*/  ISETP.LT.AND P2, PT, R155, UR40, !P1 ;  /* 0x000000289b007c0c */ /* 0x000fe2000cf41270 */
[----:B------:R-:W-:Y:S01]  /*30ee0*/  VIADD R31, R23, 0x77 ;  /* 0x00000077171f7836 */ /* 0x000fe20000000000 */
[----:B------:R-:W-:Y:S01]  /*30ef0*/  LEA.HI.X.SX32 R5, R22, UR5, 0x2, P3 ;  /* 0x0000000516057c11 */ /* 0x000fe200098f16ff */
[----:B------:R-:W-:Y:S01]  /*30f00*/  VIADD R26, R25, UR4 ;  /* 0x00000004191a7c36 */ /* 0x000fe20008000000 */
[----:B------:R-:W-:Y:S01]  /*30f10*/  ULDC UR4, c[0x0][0x248] ;  /* 0x0000920000047ab9 */ /* 0x000fe20000000800 */
[----:B------:R-:W-:Y:S01]  /*30f20*/  LEA.HI.X.SX32 R7, R9, UR5, 0x2, P4 ;  /* 0x0000000509077c11 */ /* 0x000fe2000a0f16ff */
[----:B------:R-:W-:Y:S01]  /*30f30*/  ULDC UR6, c[0x0][0x228] ;  /* 0x00008a0000067ab9 */ /* 0x000fe20000000800 */
[----:B------:R-:W-:Y:S01]  /*30f40*/  VIADD R28, R26, UR4 ;  /* 0x000000041a1c7c36 */ /* 0x000fe20008000000 */
[----:B------:R-:W-:-:S03]  /*30f50*/  ULDC UR4, c[0x0][0x248] ;  /* 0x0000920000047ab9 */ /* 0x000fc60000000800 */
        /* <DEDUP_REMOVED lines=71> */
[----:B------:R-:W-:Y:S01]  /*313d0*/  ULDC UR4, c[0x0][0x248] ;  /* 0x0000920000047ab9 */ /* 0x000fe20000000800 */
[----:B------:R-:W-:Y:S02]  /*313e0*/  STL [R1+0x1108], R25 ;  /* 0x0011081901007387 */ /* 0x000fe40000100800 */
[----:B------:R-:W-:Y:S01]  /*313f0*/  VIADD R102, R100, UR4 ;  /* 0x0000000464667c36 */ /* 0x000fe20008000000 */
[----:B------:R-:W-:Y:S01]  /*31400*/  ULDC UR4, c[0x0][0x248] ;  /* 0x0000920000047ab9 */ /* 0x000fe20000000800 */
[----:B------:R-:W-:Y:S04]  /*31410*/  STL [R1+0x110c], R26 ;  /* 0x00110c1a01007387 */ /* 0x000fe80000100800 */
[----:B------:R-:W-:Y:S01]  /*31420*/  STL [R1+0x1110], R28 ;  /* 0x0011101c01007387 */ /* 0x000fe20000100800 */
[----:B------:R-:W-:Y:S01]  /*31430*/  VIADD R104, R102, UR4 ;  /* 0x0000000466687c36 */ /* 0x000fe20008000000 */
[----:B------:R-:W-:-:S02]  /*31440*/  ULDC UR4, c[0x0][0x248] ;  /* 0x0000920000047ab9 */ /* 0x000fc40000000800 */
[----:B------:R-:W-:Y:S04]  /*31450*/  STL [R1+0x1114], R30 ;  /* 0x0011141e01007387 */ /* 0x000fe80000100800 */
[----:B------:R-:W-:Y:S04]  /*31460*/  STL [R1+0x1118], R32 ;  /* 0x0011182001007387 */ /* 0x000fe80000100800 */
[----:B------:R-:W-:Y:S01]  /*31470*/  STL [R1+0x111c], R34 ;  /* 0x00111c2201007387 */ /* 0x000fe20000100800 */
[----:B------:R-:W-:Y:S01]  /*31480*/  VIADD R106, R104, UR4 ;  /* 0x00000004686a7c36 */ /* 0x000fe20008000000 */
[----:B------:R-:W-:-:S02]  /*31490*/  ULDC UR4, c[0x0][0x248] ;  /* 0x0000920000047ab9 */ /* 0x000fc40000000800 */
[----:B------:R-:W-:Y:S04]  /*314a0*/  STL [R1+0x1120], R36 ;  /* 0x0011202401007387 */ /* 0x000fe80000100800 */
        /* <DEDUP_REMOVED lines=61> */
[----:B------:R1:W-:Y:S02]  /*31880*/  STL [R1+0x11d4], R174 ;  /* 0x0011d4ae01007387 */ /* 0x0003e40000100800 */
[----:B-1----:R-:W-:Y:S01]  /*31890*/  VIADD R174, R174, UR4 ;  /* 0x00000004aeae7c36 */ /* 0x002fe20008000000 */
[----:B------:R-:W-:-:S04]  /*318a0*/  ULDC UR4, c[0x0][0x248] ;  /* 0x0000920000047ab9 */ /* 0x000fc80000000800 */
        /* <DEDUP_REMOVED lines=42> */
[----:B------:R1:W-:Y:S01]  /*31b50*/  STL [R1+0x1210], R174 ;  /* 0x001210ae01007387 */ /* 0x0003e20000100800 */
[----:B------:R-:W-:Y:S01]  /*31b60*/  ISETP.LT.AND P3, PT, R156, UR24, !P1 ;  /* 0x000000189c007c0c */ /* 0x000fe2000cf61270 */
[----:B-1----:R-:W-:Y:S01]  /*31b70*/  VIADD R174, R174, UR4 ;  /* 0x00000004aeae7c36 */ /* 0x002fe20008000000 */
[----:B------:R-:W-:-:S04]  /*31b80*/  ULDC UR4, c[0x0][0x248] ;  /* 0x0000920000047ab9 */ /* 0x000fc80000000800 */
[----:B------:R1:W-:Y:S01]  /*31b90*/  STL [R1+0x1214], R174 ;  /* 0x001214ae01007387 */ /* 0x0003e20000100800 */
[----:B------:R-:W-:Y:S01]  /*31ba0*/  @P2 LOP3.LUT R21, R21, 0x1000000, RZ, 0xfc, !PT ;  /* 0x0100000015152812 */ /* 0x000fe200078efcff */
[----:B-1----:R-:W-:Y:S01]  /*31bb0*/  VIADD R174, R174, UR4 ;  /* 0x00000004aeae7c36 */ /* 0x002fe20008000000 */
[----:B------:R-:W-:-:S04]  /*31bc0*/  ULDC UR4, c[0x0][0x248] ;  /* 0x0000920000047ab9 */ /* 0x000fc80000000800 */
[----:B------:R1:W-:Y:S01]  /*31bd0*/  STL [R1+0x1218], R174 ;  /* 0x001218ae01007387 */ /* 0x0003e20000100800 */
[----:B------:R-:W-:Y:S01]  /*31be0*/  ISETP.LT.AND P2, PT, R154, UR25, !P1 ;  /* 0x000000199a007c0c */ /* 0x000fe2000cf41270 */
[----:B------:R-:W-:Y:S01]  /*31bf0*/  ULDC.64 UR24, c[0x0][0x228] ;  /* 0x00008a0000187ab9 */ /* 0x000fe20000000a00 */
[----:B------:R-:W-:Y:S01]  /*31c00*/  LOP3.LUT R21, R21, 0xff7fffff, RZ, 0xc0, !PT ;  /* 0xff7fffff15157812 */ /* 0x000fe200078ec0ff */
[----:B-1----:R-:W-:Y:S01]  /*31c10*/  VIADD R174, R174, UR4 ;  /* 0x00000004aeae7c36 */ /* 0x002fe20008000000 */
[----:B------:R-:W-:Y:S02]  /*31c20*/  ULDC UR4, c[0x0][0x248] ;  /* 0x0000920000047ab9 */ /* 0x000fe40000000800 */
[----:B------:R-:W-:Y:S02]  /*31c30*/  @P3 LOP3.LUT R21, R21, 0x800000, RZ, 0xfc, !PT ;  /* 0x0080000015153812 */ /* 0x000fe400078efcff */
[----:B------:R1:W-:Y:S01]  /*31c40*/  STL [R1+0x121c], R174 ;  /* 0x00121cae01007387 */ /* 0x0003e20000100800 */
[----:B------:R-:W-:Y:S01]  /*31c50*/  LEA.HI.X.SX32 R9, R24, UR5, 0x2, P5 ;  /* 0x0000000518097c11 */ /* 0x000fe2000a8f16ff */
[----:B------:R-:W-:Y:S01]  /*31c60*/  ULDC UR5, c[0x0][0x248] ;  /* 0x0000920000057ab9 */ /* 0x000fe20000000800 */
[----:B------:R-:W-:Y:S01]  /*31c70*/  ISETP.LT.AND P1, PT, R152, UR24, !P1 ;  /* 0x0000001898007c0c */ /* 0x000fe2000cf21270 */
[----:B-1----:R-:W-:Y:S01]  /*31c80*/  VIADD R174, R174, UR4 ;  /* 0x00000004aeae7c36 */ /* 0x002fe20008000000 */
[----:B------:R-:W-:Y:S01]  /*31c90*/  LOP3.LUT R21, R21, 0xffbfffff, RZ, 0xc0, !PT ;  /* 0xffbfffff15157812 */ /* 0x000fe200078ec0ff */
[C---:B------:R-:W-:Y:S01]  /*31ca0*/  VIADD R22, R23.reuse, 0x7f ;  /* 0x0000007f17167836 */ /* 0x040fe20000000000 */
[----:B------:R-:W-:Y:S01]  /*31cb0*/  ULDC UR24, c[0x0][0x248] ;  /* 0x0000920000187ab9 */ /* 0x000fe20000000800 */
[----:B------:R-:W-:Y:S01]  /*31cc0*/  VIADD R24, R23, 0x7e ;  /* 0x0000007e17187836 */ /* 0x000fe20000000000 */
[----:B------:R1:W-:Y:S01]  /*31cd0*/  STL [R1+0x1220], R174 ;  /* 0x001220ae01007387 */ /* 0x0003e20000100800 */
[----:B------:R-:W-:Y:S01]  /*31ce0*/  @P2 LOP3.LUT R21, R21, 0x400000, RZ, 0xfc, !PT ;  /* 0x0040000015152812 */ /* 0x000fe200078efcff */
[----:B------:R-:W-:Y:S01]  /*31cf0*/  VIADD R25, R23, 0x7d ;  /* 0x0000007d17197836 */ /* 0x000fe20000000000 */
[----:B------:R-:W-:Y:S01]  /*31d00*/  ULDC UR4, c[0x0][0x22c] ;  /* 0x00008b0000047ab9 */ /* 0x000fe20000000800 */
[----:B-1----:R-:W-:Y:S01]  /*31d10*/  VIADD R174, R174, UR5 ;  /* 0x00000005aeae7c36 */ /* 0x002fe20008000000 */
[----:B------:R-:W-:Y:S01]  /*31d20*/  LOP3.LUT R21, R21, 0xffdfffff, RZ, 0xc0, !PT ;  /* 0xffdfffff15157812 */ /* 0x000fe200078ec0ff */
[----:B------:R-:W-:Y:S01]  /*31d30*/  VIADD R26, R23, 0x7c ;  /* 0x0000007c171a7836 */ /* 0x000fe20000000000 */
[----:B------:R-:W-:-:S02]  /*31d40*/  ULDC UR5, c[0x0][0x228] ;  /* 0x00008a0000057ab9 */ /* 0x000fc40000000800 */
[----:B------:R1:W-:Y:S01]  /*31d50*/  STL [R1+0x1224], R174 ;  /* 0x001224ae01007387 */ /* 0x0003e20000100800 */
[----:B------:R-:W-:Y:S02]  /*31d60*/  @P1 LOP3.LUT R21, R21, 0x200000, RZ, 0xfc, !PT ;  /* 0x0020000015151812 */ /* 0x000fe400078efcff */
[----:B------:R-:W-:Y:S01]  /*31d70*/  ISETP.LT.AND P1, PT, R155, UR27, !P0 ;  /* 0x0000001b9b007c0c */ /* 0x000fe2000c721270 */
[----:B-1----:R-:W-:Y:S01]  /*31d80*/  VIADD R174, R174, UR8 ;  /* 0x00000008aeae7c36 */ /* 0x002fe20008000000 */
[----:B------:R-:W-:-:S04]  /*31d90*/  ULDC UR8, c[0x0][0x248] ;  /* 0x0000920000087ab9 */ /* 0x000fc80000000800 */
[----:B------:R1:W-:Y:S02]  /*31da0*/  STL [R1+0x1228], R174 ;  /* 0x001228ae01007387 */ /* 0x0003e40000100800 */
[----:B-1----:R-:W-:Y:S01]  /*31db0*/  VIADD R174, R174, UR8 ;  /* 0x00000008aeae7c36 */ /* 0x002fe20008000000 */
[----:B------:R-:W-:-:S04]  /*31dc0*/  ULDC UR8, c[0x0][0x248] ;  /* 0x0000920000087ab9 */ /* 0x000fc80000000800 */
[----:B------:R1:W-:Y:S01]  /*31dd0*/  STL [R1+0x122c], R174 ;  /* 0x00122cae01007387 */ /* 0x0003e20000100800 */
[----:B------:R-:W-:Y:S01]  /*31de0*/  LOP3.LUT R21, R21, 0xffefffff, RZ, 0xc0, !PT ;  /* 0xffefffff15157812 */ /* 0x000fe200078ec0ff */
[----:B-1----:R-:W-:Y:S01]  /*31df0*/  VIADD R174, R174, UR8 ;  /* 0x00000008aeae7c36 */ /* 0x002fe20008000000 */
[----:B------:R-:W-:Y:S02]  /*31e00*/  ULDC UR8, c[0x0][0x248] ;  /* 0x0000920000087ab9 */ /* 0x000fe40000000800 */
[----:B------:R-:W-:Y:S02]  /*31e10*/  @P1 LOP3.LUT R21, R21, 0x100000, RZ, 0xfc, !PT ;  /* 0x0010000015151812 */ /* 0x000fe400078efcff */
[----:B------:R1:W-:Y:S01]  /*31e20*/  STL [R1+0x1230], R174 ;  /* 0x001230ae01007387 */ /* 0x0003e20000100800 */
[----:B------:R-:W-:Y:S01]  /*31e30*/  ISETP.LT.AND P1, PT, R156, UR26, !P0 ;  /* 0x0000001a9c007c0c */ /* 0x000fe2000c721270 */
[----:B------:R-:W-:Y:S01]  /*31e40*/  ULDC.64 UR26, c[0x0][0x228] ;  /* 0x00008a00001a7ab9 */ /* 0x000fe20000000a00 */
[----:B-1----:R-:W-:Y:S01]  /*31e50*/  VIADD R174, R174, UR8 ;  /* 0x00000008aeae7c36 */ /* 0x002fe20008000000 */
[----:B------:R-:W-:Y:S01]  /*31e60*/  LOP3.LUT R21, R21, 0xfff7ffff, RZ, 0xc0, !PT ;  /* 0xfff7ffff15157812 */ /* 0x000fe200078ec0ff */
[----:B------:R-:W-:Y:S01]  /*31e70*/  VIADD R28, R23, 0x7a ;  /* 0x0000007a171c7836 */ /* 0x000fe20000000000 */
[----:B------:R-:W-:-:S02]  /*31e80*/  ULDC UR8, c[0x0][0x228] ;  /* 0x00008a0000087ab9 */ /* 0x000fc40000000800 */
[----:B------:R1:W-:Y:S02]  /*31e90*/  STL [R1+0x1234], R174 ;  /* 0x001234ae01007387 */ /* 0x0003e40000100800 */
[----:B-1----:R-:W-:-:S04]  /*31ea0*/  VIADD R174, R174, UR11 ;  /* 0x0000000baeae7c36 */ /* 0x002fc80008000000 */
[----:B------:R-:W-:Y:S01]  /*31eb0*/  @P1 LOP3.LUT R21, R21, 0x80000, RZ, 0xfc, !PT ;  /* 0x0008000015151812 */ /* 0x000fe200078efcff */
[----:B------:R-:W-:Y:S01]  /*31ec0*/  VIADD R30, R23, 0x78 ;  /* 0x00000078171e7836 */ /* 0x000fe20000000000 */
[----:B------:R-:W-:Y:S01]  /*31ed0*/  ULDC UR11, c[0x0][0x228] ;  /* 0x00008a00000b7ab9 */ /* 0x000fe20000000800 */
[----:B------:R1:W-:Y:S01]  /*31ee0*/  STL [R1+0x1238], R174 ;  /* 0x001238ae01007387 */ /* 0x0003e20000100800 */
[----:B------:R-:W-:Y:S01]  /*31ef0*/  ISETP.LT.AND P1, PT, R154, UR28, !P0 ;  /* 0x0000001c9a007c0c */ /* 0x000fe2000c721270 */
[----:B-1----:R-:W-:Y:S01]  /*31f00*/  VIADD R174, R174, UR29 ;  /* 0x0000001daeae7c36 */ /* 0x002fe20008000000 */
[----:B------:R-:W-:-:S04]  /*31f10*/  ULDC UR29, c[0x0][0x248] ;  /* 0x00009200001d7ab9 */ /* 0x000fc80000000800 */
[----:B------:R1:W-:Y:S01]  /*31f20*/  STL [R1+0x123c], R174 ;  /* 0x00123cae01007387 */ /* 0x0003e20000100800 */
[----:B------:R-:W-:Y:S01]  /*31f30*/  ISETP.LT.AND P0, PT, R152, UR26, !P0 ;  /* 0x0000001a98007c0c */ /* 0x000fe2000c701270 */
[----:B------:R-:W-:Y:S01]  /*31f40*/  ULDC UR26, c[0x0][0x248] ;  /* 0x00009200001a7ab9 */ /* 0x000fe20000000800 */
[----:B-1----:R-:W-:Y:S01]  /*31f50*/  VIADD R174, R174, UR29 ;  /* 0x0000001daeae7c36 */ /* 0x002fe20008000000 */
[----:B------:R-:W-:Y:S01]  /*31f60*/  LOP3.LUT R21, R21, 0xfffbffff, RZ, 0xc0, !PT ;  /* 0xfffbffff15157812 */ /* 0x000fe200078ec0ff */
[----:B------:R-:W-:-:S03]  /*31f70*/  ULDC UR29, c[0x0][0x248] ;  /* 0x00009200001d7ab9 */ /* 0x000fc60000000800 */
[----:B------:R1:W-:Y:S01]  /*31f80*/  STL [R1+0x1240], R174 ;  /* 0x001240ae01007387 */ /* 0x0003e20000100800 */
[----:B------:R-:W-:Y:S01]  /*31f90*/  @P1 LOP3.LUT R21, R21, 0x40000, RZ, 0xfc, !PT ;  /* 0x0004000015151812 */ /* 0x000fe200078efcff */
[----:B-1----:R-:W-:-:S03]  /*31fa0*/  VIADD R174, R174, UR30 ;  /* 0x0000001eaeae7c36 */ /* 0x002fc60008000000 */
[----:B------:R-:W-:Y:S01]  /*31fb0*/  LOP3.LUT R21, R21, 0xfffdffff, RZ, 0xc0, !PT ;  /* 0xfffdffff15157812 */ /* 0x000fe200078ec0ff */
[----:B------:R-:W-:Y:S01]  /*31fc0*/  ULDC.64 UR30, c[0x0][0x228] ;  /* 0x00008a00001e7ab9 */ /* 0x000fe20000000a00 */
[----:B------:R1:W-:Y:S02]  /*31fd0*/  STL [R1+0x1244], R174 ;  /* 0x001244ae01007387 */ /* 0x0003e40000100800 */
[----:B------:R-:W-:Y:S01]  /*31fe0*/  @P0 LOP3.LUT R21, R21, 0x20000, RZ, 0xfc, !PT ;  /* 0x0002000015150812 */ /* 0x000fe200078efcff */
[----:B-1----:R-:W-:Y:S01]  /*31ff0*/  VIADD R174, R174, UR29 ;  /* 0x0000001daeae7c36 */ /* 0x002fe20008000000 */
[----:B------:R-:W-:-:S04]  /*32000*/  ULDC UR29, c[0x0][0x248] ;  /* 0x00009200001d7ab9 */ /* 0x000fc80000000800 */
[----:B------:R1:W-:Y:S02]  /*32010*/  STL [R1+0x124c], R174 ;  /* 0x00124cae01007387 */ /* 0x0003e40000100800 */
[----:B-1----:R-:W-:Y:S01]  /*32020*/  VIADD R174, R174, UR29 ;  /* 0x0000001daeae7c36 */ /* 0x002fe20008000000 */
[----:B------:R-:W-:Y:S02]  /*32030*/  ULDC.64 UR28, c[0x0][0x228] ;  /* 0x00008a00001c7ab9 */ /* 0x000fe40000000a00 */
[----:B------:R-:W-:Y:S01]  /*32040*/  ISETP.GE.AND P0, PT, R22, UR29, PT ;  /* 0x0000001d16007c0c */ /* 0x000fe2000bf06270 */
[----:B------:R-:W-:Y:S01]  /*32050*/  VIADD R32, R23, 0x76 ;  /* 0x0000007617207836 */ /* 0x000fe20000000000 */
[----:B------:R-:W-:Y:S01]  /*32060*/  LOP3.LUT R21, R21, 0xfffeffff, RZ, 0xc0, !PT ;  /* 0xfffeffff15157812 */ /* 0x000fe200078ec0ff */
[----:B------:R1:W-:Y:S01]  /*32070*/  STL [R1+0x1250], R174 ;  /* 0x001250ae01007387 */ /* 0x0003e20000100800 */
[----:B------:R-:W-:Y:S01]  /*32080*/  ISETP.LT.AND P3, PT, R155, UR33, !P0 ;  /* 0x000000219b007c0c */ /* 0x000fe2000c761270 */
[C---:B------:R-:W-:Y:S01]  /*32090*/  VIADD R33, R23.reuse, 0x75 ;  /* 0x0000007517217836 */ /* 0x040fe20000000000 */
[----:B------:R-:W-:Y:S01]  /*320a0*/  ISETP.LT.AND P2, PT, R156, UR32, !P0 ;  /* 0x000000209c007c0c */ /* 0x000fe2000c741270 */
[----:B------:R-:W-:Y:S01]  /*320b0*/  ULDC.64 UR32, c[0x0][0x228] ;  /* 0x00008a0000207ab9 */ /* 0x000fe20000000a00 */
[----:B------:R-:W-:Y:S01]  /*320c0*/  ISETP.LT.AND P1, PT, R154, UR61, !P0 ;  /* 0x0000003d9a007c0c */ /* 0x000fe2000c721270 */
[----:B------:R-:W-:Y:S01]  /*320d0*/  VIADD R34, R23, 0x74 ;  /* 0x0000007417227836 */ /* 0x000fe20000000000 */
[----:B------:R-:W-:Y:S01]  /*320e0*/  LOP3.LUT R19, R19, 0x7fffffff, RZ, 0xc0, !PT ;  /* 0x7fffffff13137812 */ /* 0x000fe200078ec0ff */
[----:B------:R-:W-:Y:S01]  /*320f0*/  VIADD R35, R23, 0x73 ;  /* 0x0000007317237836 */ /* 0x000fe20000000000 */
[----:B------:R-:W-:-:S05]  /*32100*/  ULDC UR29, c[0x0][0x228] ;  /* 0x00008a00001d7ab9 */ /* 0x000fca0000000800 */
[----:B------:R-:W-:Y:S01]  /*32110*/  @P3 LOP3.LUT R21, R21, 0x10000, RZ, 0xfc, !PT ;  /* 0x0001000015153812 */ /* 0x000fe200078efcff */
[----:B-1----:R-:W-:Y:S01]  /*32120*/  VIADD R174, R174, UR24 ;  /* 0x00000018aeae7c36 */ /* 0x002fe20008000000 */
[----:B------:R-:W-:Y:S01]  /*32130*/  ISETP.LT.AND P0, PT, R152, UR30, !P0 ;  /* 0x0000001e98007c0c */ /* 0x000fe2000c701270 */
[----:B------:R-:W-:Y:S01]  /*32140*/  ULDC UR24, c[0x0][0x248] ;  /* 0x0000920000187ab9 */ /* 0x000fe20000000800 */
[----:B------:R-:W-:Y:S01]  /*32150*/  LOP3.LUT R21, R21, 0xffff7fff, RZ, 0xc0, !PT ;  /* 0xffff7fff15157812 */ /* 0x000fe200078ec0ff */
[C---:B------:R-:W-:Y:S01]  /*32160*/  VIADD R36, R23.reuse, 0x72 ;  /* 0x0000007217247836 */ /* 0x040fe20000000000 */
[----:B------:R1:W-:Y:S01]  /*32170*/  STL [R1+0x1254], R174 ;  /* 0x001254ae01007387 */ /* 0x0003e20000100800 */
[----:B------:R-:W-:Y:S01]  /*32180*/  VIADD R37, R23, 0x71 ;  /* 0x0000007117257836 */ /* 0x000fe20000000000 */
[----:B------:R-:W-:Y:S01]  /*32190*/  @P2 LOP3.LUT R21, R21, 0x8000, RZ, 0xfc, !PT ;  /* 0x0000800015152812 */ /* 0x000fe200078efcff */
[----:B------:R-:W-:Y:S01]  /*321a0*/  ULDC UR30, c[0x0][0x228] ;  /* 0x00008a00001e7ab9 */ /* 0x000fe20000000800 */
[C---:B------:R-:W-:Y:S01]  /*321b0*/  VIADD R38, R23.reuse, 0x70 ;  /* 0x0000007017267836 */ /* 0x040fe20000000000 */
[----:B------:R-:W-:Y:S01]  /*321c0*/  LOP3.LUT R18, R18, 0x7fffffff, RZ, 0xc0, !PT ;  /* 0x7fffffff12127812 */ /* 0x000fe200078ec0ff */
[----:B------:R-:W-:Y:S01]  /*321d0*/  VIADD R39, R23, 0x6f ;  /* 0x0000006f17277836 */ /* 0x000fe20000000000 */
[----:B------:R-:W-:Y:S01]  /*321e0*/  LOP3.LUT R21, R21, 0xffffbfff, RZ, 0xc0, !PT ;  /* 0xffffbfff15157812 */ /* 0x000fe200078ec0ff */
[----:B------:R-:W-:Y:S01]  /*321f0*/  VIADD R40, R23, 0x6e ;  /* 0x0000006e17287836 */ /* 0x000fe20000000000 */
[----:B------:R-:W-:-:S02]  /*32200*/  ULDC UR61, c[0x0][0x22c] ;  /* 0x00008b00003d7ab9 */ /* 0x000fc40000000800 */
[----:B------:R-:W-:-:S04]  /*32210*/  @P1 LOP3.LUT R21, R21, 0x4000, RZ, 0xfc, !PT ;  /* 0x0000400015151812 */ /* 0x000fc800078efcff */
[----:B------:R-:W-:-:S04]  /*32220*/  LOP3.LUT R21, R21, 0xffffdfff, RZ, 0xc0, !PT ;  /* 0xffffdfff15157812 */ /* 0x000fc800078ec0ff */
[----:B------:R-:W-:Y:S02]  /*32230*/  @P0 LOP3.LUT R21, R21, 0x2000, RZ, 0xfc, !PT ;  /* 0x0000200015150812 */ /* 0x000fe400078efcff */
[----:B------:R-:W-:Y:S01]  /*32240*/  ISETP.GE.AND P0, PT, R24, UR41, PT ;  /* 0x0000002918007c0c */ /* 0x000fe2000bf06270 */
[----:B------:R-:W-:-:S03]  /*32250*/  ULDC.64 UR40, c[0x0][0x228] ;  /* 0x00008a0000287ab9 */ /* 0x000fc60000000a00 */
[----:B------:R-:W-:Y:S01]  /*32260*/  ISETP.LT.AND P3, PT, R155, UR58, !P0 ;  /* 0x0000003a9b007c0c */ /* 0x000fe2000c761270 */
[----:B-1----:R-:W-:Y:S01]  /*32270*/  VIADD R174, R174, UR24 ;  /* 0x00000018aeae7c36 */ /* 0x002fe20008000000 */
[----:B------:R-:W-:Y:S01]  /*32280*/  ISETP.LT.AND P2, PT, R156, UR59, !P0 ;  /* 0x0000003b9c007c0c */ /* 0x000fe2000c741270 */
[----:B------:R-:W-:Y:S01]  /*32290*/  ULDC UR24, c[0x0][0x248] ;  /* 0x0000920000187ab9 */ /* 0x000fe20000000800 */
[----:B------:R-:W-:Y:S01]  /*322a0*/  LOP3.LUT R21, R21, 0xffffefff, RZ, 0xc0, !PT ;  /* 0xffffefff15157812 */ /* 0x000fe200078ec0ff */
[C---:B------:R-:W-:Y:S01]  /*322b0*/  VIADD R41, R23.reuse, 0x6d ;  /* 0x0000006d17297836 */ /* 0x040fe20000000000 */
[----:B------:R-:W-:Y:S01]  /*322c0*/  ISETP.LT.AND P1, PT, R154, UR60, !P0 ;  /* 0x0000003c9a007c0c */ /* 0x000fe2000c721270 */
[----:B------:R1:W-:Y:S01]  /*322d0*/  STL [R1+0x1258], R174 ;  /* 0x001258ae01007387 */ /* 0x0003e20000100800 */
[C---:B------:R-:W-:Y:S01]  /*322e0*/  VIADD R42, R23.reuse, 0x6c ;  /* 0x0000006c172a7836 */ /* 0x040fe20000000000 */
[----:B------:R-:W-:Y:S01]  /*322f0*/  ULDC UR59, c[0x0][0x228] ;  /* 0x00008a00003b7ab9 */ /* 0x000fe20000000800 */
[----:B------:R-:W-:Y:S01]  /*32300*/  VIADD R43, R23, 0x6b ;  /* 0x0000006b172b7836 */ /* 0x000fe20000000000 */
[----:B------:R-:W-:-:S02]  /*32310*/  ULDC UR58, c[0x0][0x228] ;  /* 0x00008a00003a7ab9 */ /* 0x000fc40000000800 */
[----:B------:R-:W-:Y:S01]  /*32320*/  @P3 LOP3.LUT R21, R21, 0x1000, RZ, 0xfc, !PT ;  /* 0x0000100015153812 */ /* 0x000fe200078efcff */
[----:B------:R-:W-:Y:S01]  /*32330*/  VIADD R44, R23, 0x6a ;  /* 0x0000006a172c7836 */ /* 0x000fe20000000000 */
[----:B------:R-:W-:Y:S02]  /*32340*/  ULDC UR60, c[0x0][0x22c] ;  /* 0x00008b00003c7ab9 */ /* 0x000fe40000000800 */
[----:B------:R-:W-:-:S04]  /*32350*/  LOP3.LUT R21, R21, 0xfffff7ff, RZ, 0xc0, !PT ;  /* 0xfffff7ff15157812 */ /* 0x000fc800078ec0ff */
[----:B------:R-:W-:Y:S02]  /*32360*/  @P2 LOP3.LUT R21, R21, 0x800, RZ, 0xfc, !PT ;  /* 0x0000080015152812 */ /* 0x000fe400078efcff */
[----:B------:R-:W-:Y:S01]  /*32370*/  ISETP.LT.AND P0, PT, R152, UR32, !P0 ;  /* 0x0000002098007c0c */ /* 0x000fe2000c701270 */
[----:B-1----:R-:W-:Y:S01]  /*32380*/  VIADD R174, R174, UR24 ;  /* 0x00000018aeae7c36 */ /* 0x002fe20008000000 */
[----:B------:R-:W-:Y:S01]  /*32390*/  LOP3.LUT R21, R21, 0xfffffbff, RZ, 0xc0, !PT ;  /* 0xfffffbff15157812 */ /* 0x000fe200078ec0ff */
[----:B------:R-:W-:Y:S01]  /*323a0*/  ULDC UR24, c[0x0][0x248] ;  /* 0x0000920000187ab9 */ /* 0x000fe20000000800 */
[----:B------:R-:W-:Y:S02]  /*323b0*/  ULDC UR32, c[0x0][0x228] ;  /* 0x00008a0000207ab9 */ /* 0x000fe40000000800 */
[----:B------:R-:W-:-:S04]  /*323c0*/  @P1 LOP3.LUT R21, R21, 0x400, RZ, 0xfc, !PT ;  /* 0x0000040015151812 */ /* 0x000fc800078efcff */
[----:B------:R-:W-:-:S04]  /*323d0*/  LOP3.LUT R21, R21, 0xfffffdff, RZ, 0xc0, !PT ;  /* 0xfffffdff15157812 */ /* 0x000fc800078ec0ff */
[----:B------:R-:W-:Y:S02]  /*323e0*/  @P0 LOP3.LUT R21, R21, 0x200, RZ, 0xfc, !PT ;  /* 0x0000020015150812 */ /* 0x000fe400078efcff */
[----:B------:R-:W-:-:S04]  /*323f0*/  ISETP.GE.AND P0, PT, R25, UR25, PT ;  /* 0x0000001919007c0c */ /* 0x000fc8000bf06270 */
[----:B------:R-:W-:Y:S01]  /*32400*/  ISETP.LT.AND P3, PT, R155, UR54, !P0 ;  /* 0x000000369b007c0c */ /* 0x000fe2000c761270 */
[----:B------:R1:W-:Y:S01]  /*32410*/  STL [R1+0x125c], R174 ;  /* 0x00125cae01007387 */ /* 0x0003e20000100800 */
[----:B------:R-:W-:Y:S01]  /*32420*/  ISETP.LT.AND P2, PT, R156, UR56, !P0 ;  /* 0x000000389c007c0c */ /* 0x000fe2000c741270 */
[----:B------:R-:W-:Y:S01]  /*32430*/  ULDC UR54, c[0x0][0x228] ;  /* 0x00008a0000367ab9 */ /* 0x000fe20000000800 */
[----:B------:R-:W-:Y:S01]  /*32440*/  LOP3.LUT R21, R21, 0xfffffeff, RZ, 0xc0, !PT ;  /* 0xfffffeff15157812 */ /* 0x000fe200078ec0ff */
[C---:B------:R-:W-:Y:S01]  /*32450*/  VIADD R45, R23.reuse, 0x69 ;  /* 0x00000069172d7836 */ /* 0x040fe20000000000 */
[----:B------:R-:W-:Y:S01]  /*32460*/  ISETP.LT.AND P1, PT, R154, UR55, !P0 ;  /* 0x000000379a007c0c */ /* 0x000fe2000c721270 */
[----:B------:R-:W-:Y:S01]  /*32470*/  ULDC UR55, c[0x0][0x228] ;  /* 0x00008a0000377ab9 */ /* 0x000fe20000000800 */
[----:B------:R-:W-:Y:S01]  /*32480*/  VIADD R46, R23, 0x68 ;  /* 0x00000068172e7836 */ /* 0x000fe20000000000 */
[----:B------:R-:W-:-:S04]  /*32490*/  ULDC UR56, c[0x0][0x228] ;  /* 0x00008a0000387ab9 */ /* 0x000fc80000000800 */
[----:B------:R-:W-:-:S04]  /*324a0*/  @P3 LOP3.LUT R21, R21, 0x100, RZ, 0xfc, !PT ;  /* 0x0000010015153812 */ /* 0x000fc800078efcff */
        /* <DEDUP_REMOVED lines=16> */
[----:B------:R-:W-:Y:S01]  /*325b0*/  ULDC UR47, c[0x0][0x228] ;  /* 0x00008a00002f7ab9 */ /* 0x000fe20000000800 */
[----:B------:R-:W-:Y:S01]  /*325c0*/  ISETP.LT.AND P1, PT, R154, UR52, !P0 ;  /* 0x000000349a007c0c */ /* 0x000fe2000c721270 */
[----:B------:R-:W-:-:S06]  /*325d0*/  ULDC UR52, c[0x0][0x228] ;  /* 0x00008a0000347ab9 */ /* 0x000fcc0000000800 */
[----:B------:R-:W-:Y:S01]  /*325e0*/  @P3 LOP3.LUT R21, R21, 0x10, RZ, 0xfc, !PT ;  /* 0x0000001015153812 */ /* 0x000fe200078efcff */
[----:B-1----:R-:W-:Y:S01]  /*325f0*/  VIADD R174, R174, UR24 ;  /* 0x00000018aeae7c36 */ /* 0x002fe20008000000 */
[----:B------:R-:W-:Y:S02]  /*32600*/  ULDC UR24, c[0x0][0x248] ;  /* 0x0000920000187ab9 */ /* 0x000fe40000000800 */
[----:B------:R-:W-:Y:S01]  /*32610*/  LOP3.LUT R21, R21, 0xfffffff7, RZ, 0xc0, !PT ;  /* 0xfffffff715157812 */ /* 0x000fe200078ec0ff */
[----:B------:R-:W-:Y:S01]  /*32620*/  VIADD R24, R174, UR24 ;  /* 0x00000018ae187c36 */ /* 0x000fe20008000000 */
[----:B------:R-:W-:Y:S02]  /*32630*/  ULDC.64 UR24, c[0x0][0x228] ;  /* 0x00008a0000187ab9 */ /* 0x000fe40000000a00 */
[----:B------:R-:W-:Y:S02]  /*32640*/  @P2 LOP3.LUT R21, R21, 0x8, RZ, 0xfc, !PT ;  /* 0x0000000815152812 */ /* 0x000fe400078efcff */
[----:B------:R-:W-:Y:S01]  /*32650*/  ISETP.LT.AND P0, PT, R152, UR24, !P0 ;  /* 0x0000001898007c0c */ /* 0x000fe2000c701270 */
[----:B------:R-:W-:Y:S01]  /*32660*/  STL [R1+0x1264], R174 ;  /* 0x001264ae01007387 */ /* 0x000fe20000100800 */
[----:B------:R-:W-:Y:S01]  /*32670*/  LOP3.LUT R21, R21, 0xfffffffb, RZ, 0xc0, !PT ;  /* 0xfffffffb15157812 */ /* 0x000fe200078ec0ff */
[----:B------:R-:W-:-:S03]  /*32680*/  ULDC UR24, c[0x0][0x248] ;  /* 0x0000920000187ab9 */ /* 0x000fc60000000800 */
[----:B------:R-:W-:-:S04]  /*32690*/  @P1 LOP3.LUT R21, R21, 0x4, RZ, 0xfc, !PT ;  /* 0x0000000415151812 */ /* 0x000fc800078efcff */
[----:B------:R-:W-:-:S04]  /*326a0*/  LOP3.LUT R21, R21, 0xfffffffd, RZ, 0xc0, !PT ;  /* 0xfffffffd15157812 */ /* 0x000fc800078ec0ff */
[----:B------:R-:W-:Y:S02]  /*326b0*/  @P0 LOP3.LUT R21, R21, 0x2, RZ, 0xfc, !PT ;  /* 0x0000000215150812 */ /* 0x000fe400078efcff */
[----:B------:R-:W-:Y:S01]  /*326c0*/  ISETP.GE.AND P0, PT, R27, UR31, PT ;  /* 0x0000001f1b007c0c */ /* 0x000fe2000bf06270 */
[----:B------:R1:W-:Y:S01]  /*326d0*/  STL [R1+0x1268], R24 ;  /* 0x0012681801007387 */ /* 0x0003e20000100800 */
[----:B------:R-:W-:Y:S01]  /*326e0*/  LOP3.LUT R21, R21, 0xfffffffe, RZ, 0xc0, !PT ;  /* 0xfffffffe15157812 */ /* 0x000fe200078ec0ff */
[----:B------:R-:W-:Y:S01]  /*326f0*/  ULDC UR31, c[0x0][0x228] ;  /* 0x00008a00001f7ab9 */ /* 0x000fe20000000800 */
[----:B------:R-:W-:Y:S01]  /*32700*/  ISETP.LT.AND P2, PT, R156, UR49, !P0 ;  /* 0x000000319c007c0c */ /* 0x000fe2000c741270 */
[----:B------:R-:W-:Y:S01]  /*32710*/  ULDC UR49, c[0x0][0x228] ;  /* 0x00008a0000317ab9 */ /* 0x000fe20000000800 */
[----:B------:R-:W-:Y:S01]  /*32720*/  ISETP.LT.AND P1, PT, R154, UR50, !P0 ;  /* 0x000000329a007c0c */ /* 0x000fe2000c721270 */
[----:B------:R-:W-:Y:S01]  /*32730*/  ULDC UR50, c[0x0][0x228] ;  /* 0x00008a0000327ab9 */ /* 0x000fe20000000800 */
[----:B------:R-:W-:Y:S01]  /*32740*/  ISETP.LT.AND P3, PT, R155, UR48, !P0 ;  /* 0x000000309b007c0c */ /* 0x000fe2000c761270 */
[----:B------:R-:W-:Y:S01]  /*32750*/  ULDC UR48, c[0x0][0x228] ;  /* 0x00008a0000307ab9 */ /* 0x000fe20000000800 */
[----:B------:R-:W-:Y:S01]  /*32760*/  ISETP.LT.AND P0, PT, R152, UR51, !P0 ;  /* 0x0000003398007c0c */ /* 0x000fe2000c701270 */
[----:B-1----:R-:W-:Y:S01]  /*32770*/  VIADD R24, R24, UR24 ;  /* 0x0000001818187c36 */ /* 0x002fe20008000000 */
[----:B------:R-:W-:Y:S01]  /*32780*/  ULDC UR24, c[0x0][0x228] ;  /* 0x00008a0000187ab9 */ /* 0x000fe20000000800 */
[----:B------:R-:W-:-:S04]  /*32790*/  ULDC UR51, c[0x0][0x228] ;  /* 0x00008a0000337ab9 */ /* 0x000fc80000000800 */
[----:B------:R-:W-:-:S04]  /*327a0*/  @P2 LOP3.LUT R20, R20, 0x80000000, RZ, 0xfc, !PT ;  /* 0x8000000014142812 */ /* 0x000fc800078efcff */
[----:B------:R-:W-:-:S04]  /*327b0*/  LOP3.LUT R20, R20, 0xbfffffff, RZ, 0xc0, !PT ;  /* 0xbfffffff14147812 */ /* 0x000fc800078ec0ff */
[----:B------:R-:W-:-:S04]  /*327c0*/  @P1 LOP3.LUT R20, R20, 0x40000000, RZ, 0xfc, !PT ;  /* 0x4000000014141812 */ /* 0x000fc800078efcff */
[----:B------:R-:W-:Y:S01]  /*327d0*/  LOP3.LUT R20, R20, 0xdfffffff, RZ, 0xc0, !PT ;  /* 0xdfffffff14147812 */ /* 0x000fe200078ec0ff */
[----:B------:R1:W-:Y:S03]  /*327e0*/  STL [R1+0x126c], R24 ;  /* 0x00126c1801007387 */ /* 0x0003e60000100800 */
[----:B------:R-:W-:Y:S02]  /*327f0*/  @P0 LOP3.LUT R20, R20, 0x20000000, RZ, 0xfc, !PT ;  /* 0x2000000014140812 */ /* 0x000fe400078efcff */
[----:B------:R-:W-:Y:S01]  /*32800*/  ISETP.GE.AND P0, PT, R28, UR33, PT ;  /* 0x000000211c007c0c */ /* 0x000fe2000bf06270 */
[----:B------:R-:W-:Y:S01]  /*32810*/  ULDC UR33, c[0x0][0x228] ;  /* 0x00008a0000217ab9 */ /* 0x000fe20000000800 */
[----:B------:R-:W-:Y:S01]  /*32820*/  @P3 LOP3.LUT R21, R21, 0x1, RZ, 0xfc, !PT ;  /* 0x0000000115153812 */ /* 0x000fe200078efcff */
[----:B-1----:R-:W-:Y:S01]  /*32830*/  VIADD R24, R24, UR26 ;  /* 0x0000001a18187c36 */ /* 0x002fe20008000000 */
[----:B------:R-:W-:-:S02]  /*32840*/  ULDC.64 UR26, c[0x0][0x228] ;  /* 0x00008a00001a7ab9 */ /* 0x000fc40000000a00 */
[----:B------:R-:W-:Y:S01]  /*32850*/  ISETP.LT.AND P3, PT, R155, UR26, !P0 ;  /* 0x0000001a9b007c0c */ /* 0x000fe2000c761270 */
[----:B------:R-:W-:Y:S01]  /*32860*/  ULDC UR26, c[0x0][0x22c] ;  /* 0x00008b00001a7ab9 */ /* 0x000fe20000000800 */
[----:B------:R-:W-:Y:S01]  /*32870*/  ISETP.LT.AND P2, PT, R156, UR15, !P0 ;  /* 0x0000000f9c007c0c */ /* 0x000fe2000c741270 */
[----:B------:R-:W-:Y:S01]  /*32880*/  ULDC UR15, c[0x0][0x248] ;  /* 0x00009200000f7ab9 */ /* 0x000fe20000000800 */
[----:B------:R-:W-:Y:S02]  /*32890*/  LOP3.LUT R20, R20, 0xefffffff, RZ, 0xc0, !PT ;  /* 0xefffffff14147812 */ /* 0x000fe400078ec0ff */
[----:B------:R-:W-:Y:S01]  /*328a0*/  ISETP.LT.AND P1, PT, R154, UR20, !P0 ;  /* 0x000000149a007c0c */ /* 0x000fe2000c721270 */
[----:B------:R1:W-:Y:S06]  /*328b0*/  STL [R1+0x1270], R24 ;  /* 0x0012701801007387 */ /* 0x0003ec0000100800 */
[----:B------:R-:W-:Y:S01]  /*328c0*/  @P3 LOP3.LUT R20, R20, 0x10000000, RZ, 0xfc, !PT ;  /* 0x1000000014143812 */ /* 0x000fe200078efcff */
[----:B------:R-:W-:-:S03]  /*328d0*/  ULDC UR20, c[0x0][0x228] ;  /* 0x00008a0000147ab9 */ /* 0x000fc60000000800 */
        /* <DEDUP_REMOVED lines=19> */
[----:B------:R-:W-:-:S08]  /*32a10*/  ULDC UR18, c[0x0][0x228] ;  /* 0x00008a0000127ab9 */ /* 0x000fd00000000800 */
        /* <DEDUP_REMOVED lines=14> */
[----:B------:R-:W-:Y:S01]  /*32b00*/  VIADD R47, R23, 0x67 ;  /* 0x00000067172f7836 */ /* 0x000fe20000000000 */
[----:B------:R-:W-:Y:S01]  /*32b10*/  ISETP.LT.AND P3, PT, R155, UR12, !P0 ;  /* 0x0000000c9b007c0c */ /* 0x000fe2000c761270 */
[----:B------:R-:W-:Y:S01]  /*32b20*/  ULDC UR12, c[0x0][0x248] ;  /* 0x00009200000c7ab9 */ /* 0x000fe20000000800 */
[----:B------:R-:W-:Y:S01]  /*32b30*/  ISETP.LT.AND P2, PT, R156, UR13, !P0 ;  /* 0x0000000d9c007c0c */ /* 0x000fe2000c741270 */
[----:B------:R-:W-:Y:S01]  /*32b40*/  ULDC UR13, c[0x0][0x228] ;  /* 0x00008a00000d7ab9 */ /* 0x000fe20000000800 */
[----:B------:R-:W-:Y:S01]  /*32b50*/  ISETP.LT.AND P1, PT, R154, UR14, !P0 ;  /* 0x0000000e9a007c0c */ /* 0x000fe2000c721270 */
[----:B------:R-:W-:Y:S01]  /*32b60*/  ULDC UR14, c[0x0][0x228] ;  /* 0x00008a00000e7ab9 */ /* 0x000fe20000000800 */
[----:B------:R-:W-:-:S07]  /*32b70*/  ULDC UR25, c[0x0][0x228] ;  /* 0x00008a0000197ab9 */ /* 0x000fce0000000800 */
        /* <DEDUP_REMOVED lines=33> */
[----:B------:R-:W-:-:S03]  /*32d90*/  ULDC UR4, c[0x0][0x248] ;  /* 0x0000920000047ab9 */ /* 0x000fc60000000800 */
[----:B------:R-:W-:Y:S01]  /*32da0*/  ISETP.LT.AND P3, PT, R155, UR19, !P0 ;  /* 0x000000139b007c0c */ /* 0x000fe2000c761270 */
[----:B------:R1:W-:Y:S01]  /*32db0*/  STL [R1+0x1280], R24 ;  /* 0x0012801801007387 */ /* 0x0003e20000100800 */
[----:B------:R-:W-:Y:S01]  /*32dc0*/  ISETP.LT.AND P2, PT, R156, UR5, !P0 ;  /* 0x000000059c007c0c */ /* 0x000fe2000c741270 */
[----:B------:R-:W-:Y:S01]  /*32dd0*/  ULDC UR19, c[0x0][0x228] ;  /* 0x00008a0000137ab9 */ /* 0x000fe20000000800 */
[----:B------:R-:W-:Y:S02]  /*32de0*/  LOP3.LUT R20, R20, 0xffffefff, RZ, 0xc0, !PT ;  /* 0xffffefff14147812 */ /* 0x000fe400078ec0ff */
[----:B------:R-:W-:Y:S01]  /*32df0*/  ISETP.LT.AND P1, PT, R154, UR43, !P0 ;  /* 0x0000002b9a007c0c */ /* 0x000fe2000c721270 */
[----:B------:R-:W-:-:S06]  /*32e00*/  ULDC UR43, c[0x0][0x228] ;  /* 0x00008a00002b7ab9 */ /* 0x000fcc0000000800 */
        /* <DEDUP_REMOVED lines=16> */
[C---:B------:R-:W-:Y:S01]  /*32f10*/  VIADD R48, R23.reuse, 0x66 ;  /* 0x0000006617307836 */ /* 0x040fe20000000000 */
[----:B------:R-:W-:Y:S01]  /*32f20*/  ISETP.LT.AND P2, PT, R156, UR22, !P0 ;  /* 0x000000169c007c0c */ /* 0x000fe2000c741270 */
[----:B------:R-:W-:Y:S01]  /*32f30*/  ULDC UR22, c[0x0][0x228] ;  /* 0x00008a0000167ab9 */ /* 0x000fe20000000800 */
[----:B------:R-:W-:Y:S01]  /*32f40*/  ISETP.LT.AND P1, PT, R154, UR37, !P0 ;  /* 0x000000259a007c0c */ /* 0x000fe2000c721270 */
[----:B------:R-:W-:Y:S01]  /*32f50*/  ULDC UR37, c[0x0][0x228] ;  /* 0x00008a0000257ab9 */ /* 0x000fe20000000800 */
[----:B------:R-:W-:Y:S01]  /*32f60*/  VIADD R49, R23, 0x65 ;  /* 0x0000006517317836 */ /* 0x000fe20000000000 */
[----:B------:R-:W-:Y:S01]  /*32f70*/  LOP3.LUT R17, R17, 0x7fffffff, RZ, 0xc0, !PT ;  /* 0x7fffffff11117812 */ /* 0x000fe200078ec0ff */
[----:B-1----:R-:W-:Y:S01]  /*32f80*/  VIADD R24, R24, UR4 ;  /* 0x0000000418187c36 */ /* 0x002fe20008000000 */
[----:B------:R-:W-:-:S04]  /*32f90*/  ULDC UR45, c[0x0][0x228] ;  /* 0x00008a00002d7ab9 */ /* 0x000fc80000000800 */
[----:B------:R-:W-:Y:S01]  /*32fa0*/  @P3 LOP3.LUT R20, R20, 0x100, RZ, 0xfc, !PT ;  /* 0x0000010014143812 */ /* 0x000fe200078efcff */
[----:B------:R-:W-:-:S03]  /*32fb0*/  ULDC.64 UR4, c[0x0][0x228] ;  /* 0x00008a0000047ab9 */ /* 0x000fc60000000a00 */
[----:B------:R-:W-:-:S04]  /*32fc0*/  LOP3.LUT R20, R20, 0xffffff7f, RZ, 0xc0, !PT ;  /* 0xffffff7f14147812 */ /* 0x000fc800078ec0ff */
[----:B------:R-:W-:Y:S02]  /*32fd0*/  @P2 LOP3.LUT R20, R20, 0x80, RZ, 0xfc, !PT ;  /* 0x0000008014142812 */ /* 0x000fe400078efcff */
[----:B------:R-:W-:Y:S01]  /*32fe0*/  ISETP.LT.AND P0, PT, R152, UR39, !P0 ;  /* 0x0000002798007c0c */ /* 0x000fe2000c701270 */
[----:B------:R1:W-:Y:S01]  /*32ff0*/  STL [R1+0x1288], R24 ;  /* 0x0012881801007387 */ /* 0x0003e20000100800 */
[----:B------:R-:W-:Y:S01]  /*33000*/  LOP3.LUT R20, R20, 0xffffffbf, RZ, 0xc0, !PT ;  /* 0xffffffbf14147812 */ /* 0x000fe200078ec0ff */
[----:B------:R-:W-:-:S03]  /*33010*/  ULDC UR39, c[0x0][0x228] ;  /* 0x00008a0000277ab9 */ /* 0x000fc60000000800 */
[----:B------:R-:W-:-:S04]  /*33020*/  @P1 LOP3.LUT R20, R20, 0x40, RZ, 0xfc, !PT ;  /* 0x0000004014141812 */ /* 0x000fc800078efcff */
[----:B------:R-:W-:-:S04]  /*33030*/  LOP3.LUT R20, R20, 0xffffffdf, RZ, 0xc0, !PT ;  /* 0xffffffdf14147812 */ /* 0x000fc800078ec0ff */
[----:B------:R-:W-:Y:S02]  /*33040*/  @P0 LOP3.LUT R20, R20, 0x20, RZ, 0xfc, !PT ;  /* 0x0000002014140812 */ /* 0x000fe400078efcff */
[----:B------:R-:W-:-:S04]  /*33050*/  ISETP.GE.AND P0, PT, R34, UR5, PT ;  /* 0x0000000522007c0c */ /* 0x000fc8000bf06270 */
[----:B------:R-:W-:Y:S01]  /*33060*/  ISETP.LT.AND P3, PT, R155, UR4, !P0 ;  /* 0x000000049b007c0c */ /* 0x000fe2000c761270 */
[----:B------:R-:W-:Y:S01]  /*33070*/  ULDC UR4, c[0x0][0x248] ;  /* 0x0000920000047ab9 */ /* 0x000fe20000000800 */
[----:B------:R-:W-:Y:S02]  /*33080*/  ISETP.LT.AND P2, PT, R156, UR57, !P0 ;  /* 0x000000399c007c0c */ /* 0x000fe4000c741270 */
[----:B------:R-:W-:Y:S02]  /*33090*/  LOP3.LUT R20, R20, 0xffffffef, RZ, 0xc0, !PT ;  /* 0xffffffef14147812 */ /* 0x000fe400078ec0ff */
[----:B------:R-:W-:Y:S01]  /*330a0*/  ISETP.LT.AND P1, PT, R154, UR8, !P0 ;  /* 0x000000089a007c0c */ /* 0x000fe2000c721270 */
[----:B-1----:R-:W-:Y:S01]  /*330b0*/  VIADD R24, R24, UR4 ;  /* 0x0000000418187c36 */ /* 0x002fe20008000000 */
[----:B------:R-:W-:Y:S01]  /*330c0*/  LOP3.LUT R16, R16, 0x7fffffff, RZ, 0xc0, !PT ;  /* 0x7fffffff10107812 */ /* 0x000fe200078ec0ff */
[----:B------:R-:W-:Y:S01]  /*330d0*/  ULDC.64 UR4, c[0x0][0x228] ;  /* 0x00008a0000047ab9 */ /* 0x000fe20000000a00 */
[----:B------:R-:W-:Y:S01]  /*330e0*/  VIADD R50, R23, 0x64 ;  /* 0x0000006417327836 */ /* 0x000fe20000000000 */
[----:B------:R-:W-:-:S02]  /*330f0*/  ULDC UR57, c[0x0][0x228] ;  /* 0x00008a0000397ab9 */ /* 0x000fc40000000800 */
[----:B------:R-:W-:Y:S01]  /*33100*/  @P3 LOP3.LUT R20, R20, 0x10, RZ, 0xfc, !PT ;  /* 0x0000001014143812 */ /* 0x000fe200078efcff */
[----:B------:R-:W-:-:S03]  /*33110*/  ULDC UR8, c[0x0][0x228] ;  /* 0x00008a0000087ab9 */ /* 0x000fc60000000800 */
        /* <DEDUP_REMOVED lines=12> */
[----:B------:R-:W-:Y:S01]  /*331e0*/  ISETP.LT.AND P1, PT, R154, UR46, !P0 ;  /* 0x0000002e9a007c0c */ /* 0x000fe2000c721270 */
[----:B------:R-:W-:Y:S01]  /*331f0*/  ULDC UR46, c[0x0][0x22c] ;  /* 0x00008b00002e7ab9 */ /* 0x000fe20000000800 */
[----:B------:R-:W-:Y:S01]  /*33200*/  ISETP.LT.AND P3, PT, R155, UR4, !P0 ;  /* 0x000000049b007c0c */ /* 0x000fe2000c761270 */
[----:B------:R-:W-:Y:S01]  /*33210*/  ULDC UR4, c[0x0][0x248] ;  /* 0x0000920000047ab9 */ /* 0x000fe20000000800 */
[----:B------:R-:W-:-:S07]  /*33220*/  ISETP.LT.AND P0, PT, R152, UR41, !P0 ;  /* 0x0000002998007c0c */ /* 0x000fce000c701270 */
[----:B------:R-:W-:Y:S02]  /*33230*/  @P2 LOP3.LUT R19, R19, 0x80000000, RZ, 0xfc, !PT ;  /* 0x8000000013132812 */ /* 0x000fe400078efcff */
[----:B------:R-:W-:Y:S01]  /*33240*/  LOP3.LUT R20, R20, 0xfffffffe, RZ, 0xc0, !PT ;  /* 0xfffffffe14147812 */ /* 0x000fe200078ec0ff */
        /* <DEDUP_REMOVED lines=8> */
[----:B------:R-:W-:Y:S01]  /*332d0*/  ULDC UR46, c[0x0][0x228] ;  /* 0x00008a00002e7ab9 */ /* 0x000fe20000000800 */
[----:B------:R-:W-:Y:S02]  /*332e0*/  @P3 LOP3.LUT R20, R20, 0x1, RZ, 0xfc, !PT ;  /* 0x0000000114143812 */ /* 0x000fe400078efcff */
[----:B------:R-:W-:Y:S01]  /*332f0*/  ISETP.LT.AND P3, PT, R155, UR42, !P0 ;  /* 0x0000002a9b007c0c */ /* 0x000fe2000c761270 */
[----:B------:R1:W-:Y:S01]  /*33300*/  STL [R1+0x1290], R24 ;  /* 0x0012901801007387 */ /* 0x0003e20000100800 */
[----:B------:R-:W-:Y:S01]  /*33310*/  ISETP.LT.AND P2, PT, R156, UR44, !P0 ;  /* 0x0000002c9c007c0c */ /* 0x000fe2000c741270 */
[----:B------:R-:W-:Y:S01]  /*33320*/  VIADD R51, R23, 0x63 ;  /* 0x0000006317337836 */ /* 0x000fe20000000000 */
[----:B------:R-:W-:Y:S01]  /*33330*/  LOP3.LUT R19, R19, 0xefffffff, RZ, 0xc0, !PT ;  /* 0xefffffff13137812 */ /* 0x000fe200078ec0ff */
[C---:B------:R-:W-:Y:S01]  /*33340*/  VIADD R52, R23.reuse, 0x62 ;  /* 0x0000006217347836 */ /* 0x040fe20000000000 */
[----:B------:R-:W-:Y:S01]  /*33350*/  ISETP.LT.AND P1, PT, R154, UR43, !P0 ;  /* 0x0000002b9a007c0c */ /* 0x000fe2000c721270 */
[----:B------:R-:W-:Y:S01]  /*33360*/  ULDC UR42, c[0x0][0x228] ;  /* 0x00008a00002a7ab9 */ /* 0x000fe20000000800 */
[----:B------:R-:W-:Y:S01]  /*33370*/  VIADD R53, R23, 0x61 ;  /* 0x0000006117357836 */ /* 0x000fe20000000000 */
[----:B------:R-:W-:-:S04]  /*33380*/  ULDC UR44, c[0x0][0x228] ;  /* 0x00008a00002c7ab9 */ /* 0x000fc80000000800 */
[----:B------:R-:W-:Y:S01]  /*33390*/  @P3 LOP3.LUT R19, R19, 0x10000000, RZ, 0xfc, !PT ;  /* 0x1000000013133812 */ /* 0x000fe200078efcff */
[----:B-1----:R-:W-:Y:S01]  /*333a0*/  VIADD R24, R24, UR4 ;  /* 0x0000000418187c36 */ /* 0x002fe20008000000 */
[----:B------:R-:W-:Y:S01]  /*333b0*/  ISETP.LT.AND P0, PT, R152, UR46, !P0 ;  /* 0x0000002e98007c0c */ /* 0x000fe2000c701270 */
[----:B------:R-:W-:Y:S01]  /*333c0*/  ULDC UR46, c[0x0][0x22c] ;  /* 0x00008b00002e7ab9 */ /* 0x000fe20000000800 */
[----:B------:R-:W-:Y:S01]  /*333d0*/  LOP3.LUT R19, R19, 0xf7ffffff, RZ, 0xc0, !PT ;  /* 0xf7ffffff13137812 */ /* 0x000fe200078ec0ff */
[----:B------:R-:W-:Y:S01]  /*333e0*/  ULDC UR4, c[0x0][0x248] ;  /* 0x0000920000047ab9 */ /* 0x000fe20000000800 */
[----:B------:R-:W-:Y:S01]  /*333f0*/  VIADD R54, R23, 0x60 ;  /* 0x0000006017367836 */ /* 0x000fe20000000000 */
[----:B------:R-:W-:Y:S01]  /*33400*/  ULDC UR43, c[0x0][0x228] ;  /* 0x00008a00002b7ab9 */ /* 0x000fe20000000800 */
[----:B------:R-:W-:-:S04]  /*33410*/  @P2 LOP3.LUT R19, R19, 0x8000000, RZ, 0xfc, !PT ;  /* 0x0800000013132812 */ /* 0x000fc800078efcff */
[----:B------:R-:W-:-:S04]  /*33420*/  LOP3.LUT R19, R19, 0xfbffffff, RZ, 0xc0, !PT ;  /* 0xfbffffff13137812 */ /* 0x000fc800078ec0ff */
        /* <DEDUP_REMOVED lines=19> */
[----:B------:R-:W-:Y:S01]  /*33560*/  ULDC.64 UR4, c[0x0][0x228] ;  /* 0x00008a0000047ab9 */ /* 0x000fe20000000a00 */
[----:B------:R-:W-:Y:S02]  /*33570*/  ULDC UR40, c[0x0][0x228] ;  /* 0x00008a0000287ab9 */ /* 0x000fe40000000800 */
[----:B------:R-:W-:-:S04]  /*33580*/  @P1 LOP3.LUT R19, R19, 0x400000, RZ, 0xfc, !PT ;  /* 0x0040000013131812 */ /* 0x000fc800078efcff */
[----:B------:R-:W-:-:S04]  /*33590*/  LOP3.LUT R19, R19, 0xffdfffff, RZ, 0xc0, !PT ;  /* 0xffdfffff13137812 */ /* 0x000fc800078ec0ff */
[----:B------:R-:W-:Y:S02]  /*335a0*/  @P0 LOP3.LUT R19, R19, 0x200000, RZ, 0xfc, !PT ;  /* 0x0020000013130812 */ /* 0x000fe400078efcff */
[----:B------:R-:W-:-:S04]  /*335b0*/  ISETP.GE.AND P0, PT, R38, UR5, PT ;  /* 0x0000000526007c0c */ /* 0x000fc8000bf06270 */
[----:B------:R-:W-:Y:S01]  /*335c0*/  ISETP.LT.AND P3, PT, R155, UR4, !P0 ;  /* 0x000000049b007c0c */ /* 0x000fe2000c761270 */
[----:B------:R-:W-:Y:S01]  /*335d0*/  ULDC UR4, c[0x0][0x248] ;  /* 0x0000920000047ab9 */ /* 0x000fe20000000800 */
[----:B------:R-:W-:Y:S01]  /*335e0*/  ISETP.LT.AND P2, PT, R156, UR55, !P0 ;  /* 0x000000379c007c0c */ /* 0x000fe2000c741270 */
[----:B------:R1:W-:Y:S01]  /*335f0*/  STL [R1+0x1298], R24 ;  /* 0x0012981801007387 */ /* 0x0003e20000100800 */
[----:B------:R-:W-:Y:S01]  /*33600*/  LOP3.LUT R19, R19, 0xffefffff, RZ, 0xc0, !PT ;  /* 0xffefffff13137812 */ /* 0x000fe200078ec0ff */
[C---:B------:R-:W-:Y:S01]  /*33610*/  VIADD R55, R23.reuse, 0x5f ;  /* 0x0000005f17377836 */ /* 0x040fe20000000000 */
[----:B------:R-:W-:Y:S01]  /*33620*/  ISETP.LT.AND P1, PT, R154, UR54, !P0 ;  /* 0x000000369a007c0c */ /* 0x000fe2000c721270 */
[----:B------:R-:W-:Y:S01]  /*33630*/  VIADD R56, R23, 0x5e ;  /* 0x0000005e17387836 */ /* 0x000fe20000000000 */
[----:B------:R-:W-:-:S05]  /*33640*/  ULDC UR55, c[0x0][0x228] ;  /* 0x00008a0000377ab9 */ /* 0x000fca0000000800 */
[----:B------:R-:W-:Y:S01]  /*33650*/  @P3 LOP3.LUT R19, R19, 0x100000, RZ, 0xfc, !PT ;  /* 0x0010000013133812 */ /* 0x000fe200078efcff */
[----:B-1----:R-:W-:Y:S01]  /*33660*/  VIADD R24, R24, UR4 ;  /* 0x0000000418187c36 */ /* 0x002fe20008000000 */
[----:B------:R-:W-:Y:S01]  /*33670*/  ISETP.LT.AND P0, PT, R152, UR53, !P0 ;  /* 0x0000003598007c0c */ /* 0x000fe2000c701270 */
[----:B------:R-:W-:Y:S01]  /*33680*/  ULDC.64 UR4, c[0x0][0x228] ;  /* 0x00008a0000047ab9 */ /* 0x000fe20000000a00 */
[----:B------:R-:W-:Y:S01]  /*33690*/  LOP3.LUT R19, R19, 0xfff7ffff, RZ, 0xc0, !PT ;  /* 0xfff7ffff13137812 */ /* 0x000fe200078ec0ff */
[C---:B------:R-:W-:Y:S01]  /*336a0*/  VIADD R57, R23.reuse, 0x5d ;  /* 0x0000005d17397836 */ /* 0x040fe20000000000 */
[----:B------:R1:W-:Y:S01]  /*336b0*/  STL [R1+0x129c], R24 ;  /* 0x00129c1801007387 */ /* 0x0003e20000100800 */
[----:B------:R-:W-:Y:S01]  /*336c0*/  VIADD R58, R23, 0x5c ;  /* 0x0000005c173a7836 */ /* 0x000fe20000000000 */
[----:B------:R-:W-:Y:S01]  /*336d0*/  @P2 LOP3.LUT R19, R19, 0x80000, RZ, 0xfc, !PT ;  /* 0x0008000013132812 */ /* 0x000fe200078efcff */
[C---:B------:R-:W-:Y:S01]  /*336e0*/  VIADD R59, R23.reuse, 0x5b ;  /* 0x0000005b173b7836 */ /* 0x040fe20000000000 */
[----:B------:R-:W-:Y:S01]  /*336f0*/  ULDC UR54, c[0x0][0x228] ;  /* 0x00008a0000367ab9 */ /* 0x000fe20000000800 */
        /* <DEDUP_REMOVED lines=8> */
[----:B------:R-:W-:-:S03]  /*33780*/  ULDC UR5, c[0x0][0x22c] ;  /* 0x00008b0000057ab9 */ /* 0x000fc60000000800 */
[----:B------:R-:W-:Y:S01]  /*33790*/  ISETP.LT.AND P3, PT, R155, UR4, !P0 ;  /* 0x000000049b007c0c */ /* 0x000fe2000c761270 */
[----:B------:R-:W-:Y:S01]  /*337a0*/  ULDC UR4, c[0x0][0x248] ;  /* 0x0000920000047ab9 */ /* 0x000fe20000000800 */
[----:B------:R-:W-:Y:S02]  /*337b0*/  ISETP.LT.AND P2, PT, R156, UR52, !P0 ;  /* 0x000000349c007c0c */ /* 0x000fe4000c741270 */
[----:B------:R-:W-:Y:S02]  /*337c0*/  LOP3.LUT R19, R19, 0xfffeffff, RZ, 0xc0, !PT ;  /* 0xfffeffff13137812 */ /* 0x000fe400078ec0ff */
[----:B------:R-:W-:Y:S01]  /*337d0*/  ISETP.LT.AND P1, PT, R154, UR47, !P0 ;  /* 0x0000002f9a007c0c */ /* 0x000fe2000c721270 */
[----:B-1----:R-:W-:Y:S01]  /*337e0*/  VIADD R24, R24, UR4 ;  /* 0x0000000418187c36 */ /* 0x002fe20008000000 */
[----:B------:R-:W-:-:S05]  /*337f0*/  ULDC UR52, c[0x0][0x228] ;  /* 0x00008a0000347ab9 */ /* 0x000fca0000000800 */
[----:B------:R-:W-:Y:S01]  /*33800*/  @P3 LOP3.LUT R19, R19, 0x10000, RZ, 0xfc, !PT ;  /* 0x0001000013133812 */ /* 0x000fe200078efcff */
[----:B------:R-:W-:Y:S01]  /*33810*/  ULDC UR4, c[0x0][0x228] ;  /* 0x00008a0000047ab9 */ /* 0x000fe20000000800 */
[----:B------:R-:W-:Y:S02]  /*33820*/  ULDC UR47, c[0x0][0x228] ;  /* 0x00008a00002f7ab9 */ /* 0x000fe40000000800 */
        /* <DEDUP_REMOVED lines=9> */
[----:B------:R-:W-:Y:S01]  /*338c0*/  ISETP.GE.AND P0, PT, R40, UR46, PT ;  /* 0x0000002e28007c0c */ /* 0x000fe2000bf06270 */
[----:B------:R-:W-:-:S03]  /*338d0*/  ULDC UR46, c[0x0][0x228] ;  /* 0x00008a00002e7ab9 */ /* 0x000fc60000000800 */
[----:B------:R-:W-:Y:S01]  /*338e0*/  ISETP.LT.AND P3, PT, R155, UR49, !P0 ;  /* 0x000000319b007c0c */ /* 0x000fe2000c761270 */
[----:B------:R-:W-:Y:S01]  /*338f0*/  ULDC UR49, c[0x0][0x228] ;  /* 0x00008a0000317ab9 */ /* 0x000fe20000000800 */
        /* <DEDUP_REMOVED lines=20> */
[----:B------:R-:W-:Y:S02]  /*33a40*/  ISETP.LT.AND P3, PT, R155, UR21, !P0 ;  /* 0x000000159b007c0c */ /* 0x000fe4000c761270 */
        /* <DEDUP_REMOVED lines=23> */
[----:B------:R-:W-:-:S09]  /*33bc0*/  ISETP.LT.AND P1, PT, R154, UR17, !P0 ;  /* 0x000000119a007c0c */ /* 0x000fd2000c721270 */
[----:B------:R-:W-:-:S04]  /*33bd0*/  @P3 LOP3.LUT R19, R19, 0x10, RZ, 0xfc, !PT ;  /* 0x0000001013133812 */ /* 0x000fc800078efcff */
[----:B------:R-:W-:-:S04]  /*33be0*/  LOP3.LUT R19, R19, 0xfffffff7, RZ, 0xc0, !PT ;  /* 0xfffffff713137812 */ /* 0x000fc800078ec0ff */
[----:B------:R-:W-:Y:S02]  /*33bf0*/  @P2 LOP3.LUT R19, R19, 0x8, RZ, 0xfc, !PT ;  /* 0x0000000813132812 */ /* 0x000fe400078efcff */
[----:B------:R-:W-:Y:S01]  /*33c00*/  ISETP.LT.AND P0, PT, R152, UR16, !P0 ;  /* 0x0000001098007c0c */ /* 0x000fe2000c701270 */
[----:B------:R-:W-:Y:S01]  /*33c10*/  ULDC UR16, c[0x0][0x248] ;  /* 0x0000920000107ab9 */ /* 0x000fe20000000800 */
[----:B------:R-:W-:-:S04]  /*33c20*/  LOP3.LUT R19, R19, 0xfffffffb, RZ, 0xc0, !PT ;  /* 0xfffffffb13137812 */ /* 0x000fc800078ec0ff */
[----:B------:R-:W-:Y:S01]  /*33c30*/  @P1 LOP3.LUT R19, R19, 0x4, RZ, 0xfc, !PT ;  /* 0x0000000413131812 */ /* 0x000fe200078efcff */
[----:B-1----:R-:W-:Y:S01]  /*33c40*/  VIADD R24, R24, UR16 ;  /* 0x0000001018187c36 */ /* 0x002fe20008000000 */
[----:B------:R-:W-:Y:S02]  /*33c50*/  ULDC.64 UR16, c[0x0][0x228] ;  /* 0x00008a0000107ab9 */ /* 0x000fe40000000a00 */
        /* <DEDUP_REMOVED lines=13> */
[----:B------:R-:W-:-:S06]  /*33d30*/  ULDC UR12, c[0x0][0x248] ;  /* 0x00009200000c7ab9 */ /* 0x000fcc0000000800 */
[----:B------:R-:W-:-:S04]  /*33d40*/  @P2 LOP3.LUT R18, R18, 0x80000000, RZ, 0xfc, !PT ;  /* 0x8000000012122812 */ /* 0x000fc800078efcff */
[----:B------:R-:W-:-:S04]  /*33d50*/  LOP3.LUT R18, R18, 0xbfffffff, RZ, 0xc0, !PT ;  /* 0xbfffffff12127812 */ /* 0x000fc800078ec0ff */
[----:B------:R-:W-:-:S04]  /*33d60*/  @P1 LOP3.LUT R18, R18, 0x40000000, RZ, 0xfc, !PT ;  /* 0x4000000012121812 */ /* 0x000fc800078efcff */
[----:B------:R-:W-:-:S04]  /*33d70*/  LOP3.LUT R18, R18, 0xdfffffff, RZ, 0xc0, !PT ;  /* 0xdfffffff12127812 */ /* 0x000fc800078ec0ff */
[----:B------:R-:W-:Y:S02]  /*33d80*/  @P0 LOP3.LUT R18, R18, 0x20000000, RZ, 0xfc, !PT ;  /* 0x2000000012120812 */ /* 0x000fe400078efcff */
[----:B------:R-:W-:Y:S02]  /*33d90*/  ISETP.GE.AND P0, PT, R44, UR61, PT ;  /* 0x0000003d2c007c0c */ /* 0x000fe4000bf06270 */
[----:B------:R-:W-:Y:S01]  /*33da0*/  @P3 LOP3.LUT R19, R19, 0x1, RZ, 0xfc, !PT ;  /* 0x0000000113133812 */ /* 0x000fe200078efcff */
[----:B-1----:R-:W-:Y:S01]  /*33db0*/  VIADD R24, R24, UR12 ;  /* 0x0000000c18187c36 */ /* 0x002fe20008000000 */
[----:B------:R-:W-:Y:S01]  /*33dc0*/  ISETP.LT.AND P3, PT, R155, UR51, !P0 ;  /* 0x000000339b007c0c */ /* 0x000fe2000c761270 */
[----:B------:R-:W-:Y:S01]  /*33dd0*/  ULDC UR61, c[0x0][0x22c] ;  /* 0x00008b00003d7ab9 */ /* 0x000fe20000000800 */
[----:B------:R-:W-:Y:S01]  /*33de0*/  ISETP.LT.AND P2, PT, R156, UR50, !P0 ;  /* 0x000000329c007c0c */ /* 0x000fe2000c741270 */
[----:B------:R-:W-:Y:S01]  /*33df0*/  ULDC UR12, c[0x0][0x22c] ;  /* 0x00008b00000c7ab9 */ /* 0x000fe20000000800 */
[----:B------:R-:W-:-:S02]  /*33e00*/  LOP3.LUT R18, R18, 0xefffffff, RZ, 0xc0, !PT ;  /* 0xefffffff12127812 */ /* 0x000fc400078ec0ff */
[----:B------:R-:W-:Y:S01]  /*33e10*/  ISETP.LT.AND P1, PT, R154, UR7, !P0 ;  /* 0x000000079a007c0c */ /* 0x000fe2000c721270 */
[----:B------:R1:W-:Y:S01]  /*33e20*/  STL [R1+0x12b0], R24 ;  /* 0x0012b01801007387 */ /* 0x0003e20000100800 */
[----:B------:R-:W-:Y:S01]  /*33e30*/  ULDC UR50, c[0x0][0x228] ;  /* 0x00008a0000327ab9 */ /* 0x000fe20000000800 */
[----:B------:R-:W-:-:S04]  /*33e40*/  ULDC UR51, c[0x0][0x228] ;  /* 0x00008a0000337ab9 */ /* 0x000fc80000000800 */
[----:B------:R-:W-:-:S04]  /*33e50*/  @P3 LOP3.LUT R18, R18, 0x10000000, RZ, 0xfc, !PT ;  /* 0x1000000012123812 */ /* 0x000fc800078efcff */
[----:B------:R-:W-:-:S04]  /*33e60*/  LOP3.LUT R18, R18, 0xf7ffffff, RZ, 0xc0, !PT ;  /* 0xf7ffffff12127812 */ /* 0x000fc800078ec0ff */
[----:B------:R-:W-:Y:S02]  /*33e70*/  @P2 LOP3.LUT R18, R18, 0x8000000, RZ, 0xfc, !PT ;  /* 0x0800000012122812 */ /* 0x000fe400078efcff */
[----:B------:R-:W-:Y:S01]  /*33e80*/  ISETP.LT.AND P0, PT, R152, UR6, !P0 ;  /* 0x0000000698007c0c */ /* 0x000fe2000c701270 */
[----:B------:R-:W-:Y:S01]  /*33e90*/  ULDC UR6, c[0x0][0x248] ;  /* 0x0000920000067ab9 */ /* 0x000fe20000000800 */
[----:B------:R-:W-:-:S04]  /*33ea0*/  LOP3.LUT R18, R18, 0xfbffffff, RZ, 0xc0, !PT ;  /* 0xfbffffff12127812 */ /* 0x000fc800078ec0ff */
[----:B------:R-:W-:-:S04]  /*33eb0*/  @P1 LOP3.LUT R18, R18, 0x4000000, RZ, 0xfc, !PT ;  /* 0x0400000012121812 */ /* 0x000fc800078efcff */
[----:B------:R-:W-:-:S04]  /*33ec0*/  LOP3.LUT R18, R18, 0xfdffffff, RZ, 0xc0, !PT ;  /* 0xfdffffff12127812 */ /* 0x000fc800078ec0ff */
[----:B------:R-:W-:Y:S02]  /*33ed0*/  @P0 LOP3.LUT R18, R18, 0x2000000, RZ, 0xfc, !PT ;  /* 0x0200000012120812 */ /* 0x000fe400078efcff */
[----:B------:R-:W-:Y:S01]  /*33ee0*/  ISETP.GE.AND P0, PT, R45, UR60, PT ;  /* 0x0000003c2d007c0c */ /* 0x000fe2000bf06270 */
[----:B-1----:R-:W-:Y:S01]  /*33ef0*/  VIADD R24, R24, UR6 ;  /* 0x0000000618187c36 */ /* 0x002fe20008000000 */
[----:B------:R-:W-:Y:S01]  /*33f00*/  LOP3.LUT R18, R18, 0xfeffffff, RZ, 0xc0, !PT ;  /* 0xfeffffff12127812 */ /* 0x000fe200078ec0ff */
[----:B------:R-:W-:Y:S01]  /*33f10*/  ULDC UR6, c[0x0][0x248] ;  /* 0x0000920000067ab9 */ /* 0x000fe20000000800 */
[----:B------:R-:W-:Y:S01]  /*33f20*/  ISETP.LT.AND P3, PT, R155, UR59, !P0 ;  /* 0x0000003b9b007c0c */ /* 0x000fe2000c761270 */
[----:B------:R-:W-:Y:S01]  /*33f30*/  ULDC UR60, c[0x0][0x228] ;  /* 0x00008a00003c7ab9 */ /* 0x000fe20000000800 */
[----:B------:R-:W-:Y:S02]  /*33f40*/  ISETP.LT.AND P2, PT, R156, UR58, !P0 ;  /* 0x0000003a9c007c0c */ /* 0x000fe4000c741270 */
[----:B------:R-:W-:Y:S01]  /*33f50*/  ISETP.LT.AND P1, PT, R154, UR10, !P0 ;  /* 0x0000000a9a007c0c */ /* 0x000fe2000c721270 */
[----:B------:R1:W-:Y:S01]  /*33f60*/  STL [R1+0x12b4], R24 ;  /* 0x0012b41801007387 */ /* 0x0003e20000100800 */
[----:B------:R-:W-:-:S07]  /*33f70*/  ULDC UR59, c[0x0][0x228] ;  /* 0x00008a00003b7ab9 */ /* 0x000fce0000000800 */
[----:B------:R-:W-:Y:S01]  /*33f80*/  @P3 LOP3.LUT R18, R18, 0x1000000, RZ, 0xfc, !PT ;  /* 0x0100000012123812 */ /* 0x000fe200078efcff */
[----:B------:R-:W-:Y:S01]  /*33f90*/  ULDC UR58, c[0x0][0x228] ;  /* 0x00008a00003a7ab9 */ /* 0x000fe20000000800 */
[----:B------:R-:W-:Y:S02]  /*33fa0*/  ULDC UR10, c[0x0][0x228] ;  /* 0x00008a00000a7ab9 */ /* 0x000fe40000000800 */
        /* <DEDUP_REMOVED lines=16> */
[----:B------:R-:W-:Y:S01]  /*340b0*/  ULDC UR56, c[0x0][0x22c] ;  /* 0x00008b0000387ab9 */ /* 0x000fe20000000800 */
[----:B------:R-:W-:Y:S01]  /*340c0*/  ISETP.LT.AND P1, PT, R154, UR19, !P0 ;  /* 0x000000139a007c0c */ /* 0x000fe2000c721270 */
[----:B------:R-:W-:-:S06]  /*340d0*/  VIADD R62, R23, 0x58 ;  /* 0x00000058173e7836 */ /* 0x000fcc0000000000 */
[----:B------:R-:W-:Y:S01]  /*340e0*/  @P3 LOP3.LUT R18, R18, 0x100000, RZ, 0xfc, !PT ;  /* 0x0010000012123812 */ /* 0x000fe200078efcff */
[----:B-1----:R-:W-:Y:S01]  /*340f0*/  VIADD R24, R24, UR6 ;  /* 0x0000000618187c36 */ /* 0x002fe20008000000 */
[----:B------:R-:W-:Y:S01]  /*34100*/  ISETP.LT.AND P0, PT, R152, UR14, !P0 ;  /* 0x0000000e98007c0c */ /* 0x000fe2000c701270 */
[----:B------:R-:W-:Y:S01]  /*34110*/  ULDC.64 UR6, c[0x0][0x228] ;  /* 0x00008a0000067ab9 */ /* 0x000fe20000000a00 */
[----:B------:R-:W-:Y:S01]  /*34120*/  LOP3.LUT R18, R18, 0xfff7ffff, RZ, 0xc0, !PT ;  /* 0xfff7ffff12127812 */ /* 0x000fe200078ec0ff */
[----:B------:R-:W-:Y:S01]  /*34130*/  ULDC UR14, c[0x0][0x228] ;  /* 0x00008a00000e7ab9 */ /* 0x000fe20000000800 */
[----:B------:R-:W-:Y:S02]  /*34140*/  ULDC UR19, c[0x0][0x228] ;  /* 0x00008a0000137ab9 */ /* 0x000fe40000000800 */
[----:B------:R-:W-:-:S04]  /*34150*/  @P2 LOP3.LUT R18, R18, 0x80000, RZ, 0xfc, !PT ;  /* 0x0008000012122812 */ /* 0x000fc800078efcff */
[----:B------:R-:W-:-:S04]  /*34160*/  LOP3.LUT R18, R18, 0xfffbffff, RZ, 0xc0, !PT ;  /* 0xfffbffff12127812 */ /* 0x000fc800078ec0ff */
        /* <DEDUP_REMOVED lines=31> */
[C---:B------:R-:W-:Y:S01]  /*34360*/  VIADD R63, R23.reuse, 0x57 ;  /* 0x00000057173f7836 */ /* 0x040fe20000000000 */
[----:B------:R-:W-:Y:S01]  /*34370*/  ISETP.LT.AND P1, PT, R154, UR41, !P0 ;  /* 0x000000299a007c0c */ /* 0x000fe2000c721270 */
[----:B------:R-:W-:-:S08]  /*34380*/  VIADD R64, R23, 0x56 ;  /* 0x0000005617407836 */ /* 0x000fd00000000000 */
[----:B------:R-:W-:Y:S01]  /*34390*/  @P3 LOP3.LUT R18, R18, 0x1000, RZ, 0xfc, !PT ;  /* 0x0000100012123812 */ /* 0x000fe200078efcff */
[----:B-1----:R-:W-:Y:S01]  /*343a0*/  VIADD R24, R24, UR6 ;  /* 0x0000000618187c36 */ /* 0x002fe20008000000 */
[----:B------:R-:W-:Y:S01]  /*343b0*/  ISETP.LT.AND P0, PT, R152, UR39, !P0 ;  /* 0x0000002798007c0c */ /* 0x000fe2000c701270 */
[----:B------:R-:W-:Y:S01]  /*343c0*/  ULDC UR6, c[0x0][0x248] ;  /* 0x0000920000067ab9 */ /* 0x000fe20000000800 */
[----:B------:R-:W-:Y:S01]  /*343d0*/  LOP3.LUT R18, R18, 0xfffff7ff, RZ, 0xc0, !PT ;  /* 0xfffff7ff12127812 */ /* 0x000fe200078ec0ff */
[C---:B------:R-:W-:Y:S01]  /*343e0*/  VIADD R65, R23.reuse, 0x55 ;  /* 0x0000005517417836 */ /* 0x040fe20000000000 */
[----:B------:R1:W-:Y:S01]  /*343f0*/  STL [R1+0x12c4], R24 ;  /* 0x0012c41801007387 */ /* 0x0003e20000100800 */
[C---:B------:R-:W-:Y:S01]  /*34400*/  VIADD R66, R23.reuse, 0x54 ;  /* 0x0000005417427836 */ /* 0x040fe20000000000 */
[----:B------:R-:W-:Y:S01]  /*34410*/  @P2 LOP3.LUT R18, R18, 0x800, RZ, 0xfc, !PT ;  /* 0x0000080012122812 */ /* 0x000fe200078efcff */
[----:B------:R-:W-:Y:S01]  /*34420*/  VIADD R67, R23, 0x53 ;  /* 0x0000005317437836 */ /* 0x000fe20000000000 */
[----:B------:R-:W-:Y:S01]  /*34430*/  LOP3.LUT R15, R15, 0x7fffffff, RZ, 0xc0, !PT ;  /* 0x7fffffff0f0f7812 */ /* 0x000fe200078ec0ff */
[C---:B------:R-:W-:Y:S01]  /*34440*/  VIADD R68, R23.reuse, 0x52 ;  /* 0x0000005217447836 */ /* 0x040fe20000000000 */
[----:B------:R-:W-:Y:S01]  /*34450*/  LOP3.LUT R18, R18, 0xfffffbff, RZ, 0xc0, !PT ;  /* 0xfffffbff12127812 */ /* 0x000fe200078ec0ff */
[C---:B------:R-:W-:Y:S01]  /*34460*/  VIADD R69, R23.reuse, 0x51 ;  /* 0x0000005117457836 */ /* 0x040fe20000000000 */
[----:B------:R-:W-:Y:S01]  /*34470*/  ULDC UR37, c[0x0][0x228] ;  /* 0x00008a0000257ab9 */ /* 0x000fe20000000800 */
[C---:B------:R-:W-:Y:S01]  /*34480*/  VIADD R70, R23.reuse, 0x50 ;  /* 0x0000005017467836 */ /* 0x040fe20000000000 */
[----:B------:R-:W-:Y:S01]  /*34490*/  @P1 LOP3.LUT R18, R18, 0x400, RZ, 0xfc, !PT ;  /* 0x0000040012121812 */ /* 0x000fe200078efcff */
[C---:B------:R-:W-:Y:S01]  /*344a0*/  VIADD R71, R23.reuse, 0x4f ;  /* 0x0000004f17477836 */ /* 0x040fe20000000000 */
[----:B------:R-:W-:Y:S01]  /*344b0*/  ULDC UR39, c[0x0][0x228] ;  /* 0x00008a0000277ab9 */ /* 0x000fe20000000800 */
[----:B------:R-:W-:Y:S01]  /*344c0*/  VIADD R72, R23, 0x4e ;  /* 0x0000004e17487836 */ /* 0x000fe20000000000 */
[----:B------:R-:W-:Y:S01]  /*344d0*/  LOP3.LUT R18, R18, 0xfffffdff, RZ, 0xc0, !PT ;  /* 0xfffffdff12127812 */ /* 0x000fe200078ec0ff */
[----:B------:R-:W-:-:S03]  /*344e0*/  ULDC UR41, c[0x0][0x228] ;  /* 0x00008a0000297ab9 */ /* 0x000fc60000000800 */
[----:B------:R-:W-:Y:S02]  /*344f0*/  @P0 LOP3.LUT R18, R18, 0x200, RZ, 0xfc, !PT ;  /* 0x0000020012120812 */ /* 0x000fe400078efcff */
[----:B------:R-:W-:Y:S01]  /*34500*/  ISETP.GE.AND P0, PT, R49, UR61, PT ;  /* 0x0000003d31007c0c */ /* 0x000fe2000bf06270 */
[----:B------:R-:W-:-:S03]  /*34510*/  ULDC UR61, c[0x0][0x228] ;  /* 0x00008a00003d7ab9 */ /* 0x000fc60000000800 */
[----:B------:R-:W-:Y:S01]  /*34520*/  ISETP.LT.AND P3, PT, R155, UR27, !P0 ;  /* 0x0000001b9b007c0c */ /* 0x000fe2000c761270 */
[----:B-1----:R-:W-:Y:S01]  /*34530*/  VIADD R24, R24, UR6 ;  /* 0x0000000618187c36 */ /* 0x002fe20008000000 */
[----:B------:R-:W-:Y:S01]  /*34540*/  ISETP.LT.AND P2, PT, R156, UR7, !P0 ;  /* 0x000000079c007c0c */ /* 0x000fe2000c741270 */
[----:B------:R-:W-:Y:S01]  /*34550*/  ULDC.64 UR6, c[0x0][0x228] ;  /* 0x00008a0000067ab9 */ /* 0x000fe20000000a00 */
[----:B------:R-:W-:Y:S01]  /*34560*/  LOP3.LUT R18, R18, 0xfffffeff, RZ, 0xc0, !PT ;  /* 0xfffffeff12127812 */ /* 0x000fe200078ec0ff */
[----:B------:R-:W-:Y:S01]  /*34570*/  ULDC UR27, c[0x0][0x228] ;  /* 0x00008a00001b7ab9 */ /* 0x000fe20000000800 */
[----:B------:R-:W-:Y:S01]  /*34580*/  ISETP.LT.AND P1, PT, R154, UR60, !P0 ;  /* 0x0000003c9a007c0c */ /* 0x000fe2000c721270 */
[----:B------:R-:W-:-:S06]  /*34590*/  ULDC UR60, c[0x0][0x228] ;  /* 0x00008a00003c7ab9 */ /* 0x000fcc0000000800 */
        /* <DEDUP_REMOVED lines=40> */
[C---:B------:R-:W-:Y:S01]  /*34820*/  VIADD R73, R23.reuse, 0x4d ;  /* 0x0000004d17497836 */ /* 0x040fe20000000000 */
[----:B------:R-:W-:Y:S01]  /*34830*/  ULDC UR61, c[0x0][0x228] ;  /* 0x00008a00003d7ab9 */ /* 0x000fe20000000800 */
[C---:B------:R-:W-:Y:S01]  /*34840*/  VIADD R75, R23.reuse, 0x4b ;  /* 0x0000004b174b7836 */ /* 0x040fe20000000000 */
[----:B------:R-:W-:Y:S01]  /*34850*/  LOP3.LUT R14, R14, 0x7fffffff, RZ, 0xc0, !PT ;  /* 0x7fffffff0e0e7812 */ /* 0x000fe200078ec0ff */
[----:B------:R-:W-:Y:S01]  /*34860*/  VIADD R77, R23, 0x49 ;  /* 0x00000049174d7836 */ /* 0x000fe20000000000 */
[----:B------:R-:W-:Y:S01]  /*34870*/  LOP3.LUT R13, R13, 0x7fffffff, RZ, 0xc0, !PT ;  /* 0x7fffffff0d0d7812 */ /* 0x000fe200078ec0ff */
[----:B------:R-:W-:Y:S01]  /*34880*/  VIADD R79, R23, 0x47 ;  /* 0x00000047174f7836 */ /* 0x000fe20000000000 */
[----:B------:R-:W-:Y:S01]  /*34890*/  @P2 LOP3.LUT R17, R17, 0x80000000, RZ, 0xfc, !PT ;  /* 0x8000000011112812 */ /* 0x000fe200078efcff */
[C---:B------:R-:W-:Y:S01]  /*348a0*/  VIADD R81, R23.reuse, 0x45 ;  /* 0x0000004517517836 */ /* 0x040fe20000000000 */
[----:B------:R-:W-:Y:S01]  /*348b0*/  LOP3.LUT R12, R12, 0x7fffffff, RZ, 0xc0, !PT ;  /* 0x7fffffff0c0c7812 */ /* 0x000fe200078ec0ff */
[----:B------:R-:W-:Y:S01]  /*348c0*/  VIADD R83, R23, 0x43 ;  /* 0x0000004317537836 */ /* 0x000fe20000000000 */
        /* <DEDUP_REMOVED lines=9> */
[C---:B------:R-:W-:Y:S01]  /*34960*/  VIADD R93, R23.reuse, 0x39 ;  /* 0x00000039175d7836 */ /* 0x040fe20000000000 */
[----:B------:R-:W-:Y:S01]  /*34970*/  LOP3.LUT R0, R0, 0x7fffffff, RZ, 0xc0, !PT ;  /* 0x7fffffff00007812 */ /* 0x000fe200078ec0ff */
[----:B------:R-:W-:Y:S01]  /*34980*/  VIADD R95, R23, 0x37 ;  /* 0x00000037175f7836 */ /* 0x000fe20000000000 */
[----:B------:R-:W-:Y:S01]  /*34990*/  @P0 LOP3.LUT R17, R17, 0x20000000, RZ, 0xfc, !PT ;  /* 0x2000000011110812 */ /* 0x000fe200078efcff */
[C---:B------:R-:W-:Y:S01]  /*349a0*/  VIADD R97, R23.reuse, 0x35 ;  /* 0x0000003517617836 */ /* 0x040fe20000000000 */
[----:B------:R-:W-:Y:S01]  /*349b0*/  ISETP.GE.AND P0, PT, R52, UR29, PT ;  /* 0x0000001d34007c0c */ /* 0x000fe2000bf06270 */
[----:B------:R-:W-:Y:S01]  /*349c0*/  VIADD R99, R23, 0x33 ;  /* 0x0000003317637836 */ /* 0x000fe20000000000 */
[----:B------:R-:W-:Y:S01]  /*349d0*/  @P3 LOP3.LUT R18, R18, 0x1, RZ, 0xfc, !PT ;  /* 0x0000000112123812 */ /* 0x000fe200078efcff */
[----:B-1----:R-:W-:Y:S01]  /*349e0*/  VIADD R24, R24, UR6 ;  /* 0x0000000618187c36 */ /* 0x002fe20008000000 */
[----:B------:R-:W-:Y:S01]  /*349f0*/  ISETP.LT.AND P3, PT, R155, UR30, !P0 ;  /* 0x0000001e9b007c0c */ /* 0x000fe2000c761270 */
[----:B------:R-:W-:Y:S01]  /*34a00*/  ULDC UR6, c[0x0][0x228] ;  /* 0x00008a0000067ab9 */ /* 0x000fe20000000800 */
[----:B------:R-:W-:Y:S01]  /*34a10*/  ISETP.LT.AND P2, PT, R156, UR32, !P0 ;  /* 0x000000209c007c0c */ /* 0x000fe2000c741270 */
[----:B------:R-:W-:Y:S01]  /*34a20*/  ULDC UR29, c[0x0][0x228] ;  /* 0x00008a00001d7ab9 */ /* 0x000fe20000000800 */
[----:B------:R-:W-:Y:S01]  /*34a30*/  LOP3.LUT R17, R17, 0xefffffff, RZ, 0xc0, !PT ;  /* 0xefffffff11117812 */ /* 0x000fe200078ec0ff */
[C---:B------:R-:W-:Y:S01]  /*34a40*/  VIADD R101, R23.reuse, 0x31 ;  /* 0x0000003117657836 */ /* 0x040fe20000000000 */
[----:B------:R-:W-:Y:S01]  /*34a50*/  ISETP.LT.AND P1, PT, R154, UR42, !P0 ;  /* 0x0000002a9a007c0c */ /* 0x000fe2000c721270 */
[----:B------:R1:W-:Y:S01]  /*34a60*/  STL [R1+0x12d0], R24 ;  /* 0x0012d01801007387 */ /* 0x0003e20000100800 */
[----:B------:R-:W-:Y:S01]  /*34a70*/  ULDC UR32, c[0x0][0x22c] ;  /* 0x00008b0000207ab9 */ /* 0x000fe20000000800 */
[----:B------:R-:W-:Y:S01]  /*34a80*/  ULDC UR30, c[0x0][0x228] ;  /* 0x00008a00001e7ab9 */ /* 0x000fe20000000800 */
[----:B------:R-:W-:Y:S01]  /*34a90*/  VIADD R103, R23, 0x2f ;  /* 0x0000002f17677836 */ /* 0x000fe20000000000 */
[----:B------:R-:W-:Y:S02]  /*34aa0*/  BAR.SYNC.DEFER_BLOCKING 0x0 ;  /* 0x0000000000007b1d */ /* 0x000fe40000010000 */
[----:B------:R-:W-:-:S04]  /*34ab0*/  @P3 LOP3.LUT R17, R17, 0x10000000, RZ, 0xfc, !PT ;  /* 0x1000000011113812 */ /* 0x000fc800078efcff */
[----:B------:R-:W-:Y:S01]  /*34ac0*/  LOP3.LUT R17, R17, 0xf7ffffff, RZ, 0xc0, !PT ;  /* 0xf7ffffff11117812 */ /* 0x000fe200078ec0ff */
[----:B------:R-:W-:-:S03]  /*34ad0*/  ULDC UR42, c[0x0][0x228] ;  /* 0x00008a00002a7ab9 */ /* 0x000fc60000000800 */
        /* <DEDUP_REMOVED lines=9> */
[----:B-1----:R-:W-:Y:S01]  /*34b70*/  VIADD R24, R24, UR4 ;  /* 0x0000000418187c36 */ /* 0x002fe20008000000 */
[----:B------:R-:W-:Y:S01]  /*34b80*/  ISETP.LT.AND P2, PT, R156, UR40, !P0 ;  /* 0x000000289c007c0c */ /* 0x000fe2000c741270 */
[----:B------:R-:W-:Y:S01]  /*34b90*/  ULDC UR4, c[0x0][0x248] ;  /* 0x0000920000047ab9 */ /* 0x000fe20000000800 */
[----:B------:R-:W-:Y:S01]  /*34ba0*/  LOP3.LUT R17, R17, 0xfeffffff, RZ, 0xc0, !PT ;  /* 0xfeffffff11117812 */ /* 0x000fe200078ec0ff */
[----:B------:R-:W-:Y:S01]  /*34bb0*/  ULDC UR24, c[0x0][0x228] ;  /* 0x00008a0000187ab9 */ /* 0x000fe20000000800 */
[----:B------:R-:W-:Y:S01]  /*34bc0*/  ISETP.LT.AND P1, PT, R154, UR45, !P0 ;  /* 0x0000002d9a007c0c */ /* 0x000fe2000c721270 */
[----:B------:R1:W-:Y:S01]  /*34bd0*/  STL [R1+0x12d4], R24 ;  /* 0x0012d41801007387 */ /* 0x0003e20000100800 */
[----:B------:R-:W-:-:S05]  /*34be0*/  ULDC UR40, c[0x0][0x22c] ;  /* 0x00008b0000287ab9 */ /* 0x000fca0000000800 */
[----:B------:R-:W-:Y:S01]  /*34bf0*/  @P3 LOP3.LUT R17, R17, 0x1000000, RZ, 0xfc, !PT ;  /* 0x0100000011113812 */ /* 0x000fe200078efcff */
[----:B------:R-:W-:-:S03]  /*34c00*/  ULDC UR45, c[0x0][0x228] ;  /* 0x00008a00002d7ab9 */ /* 0x000fc60000000800 */
        /* <DEDUP_REMOVED lines=74> */
[----:B------:R-:W-:Y:S02]  /*350b0*/  ISETP.LT.AND P3, PT, R155, UR13, !P0 ;  /* 0x0000000d9b007c0c */ /* 0x000fe4000c761270 */
        /* <DEDUP_REMOVED lines=48> */
[----:B------:R-:W-:-:S07]  /*353c0*/  ISETP.LT.AND P0, PT, R152, UR57, !P0 ;  /* 0x0000003998007c0c */ /* 0x000fce000c701270 */
[----:B------:R-:W-:-:S04]  /*353d0*/  @P2 LOP3.LUT R16, R16, 0x80000000, RZ, 0xfc, !PT ;  /* 0x8000000010102812 */ /* 0x000fc800078efcff */
[----:B------:R-:W-:Y:S01]  /*353e0*/  @P3 LOP3.LUT R17, R17, 0x1, RZ, 0xfc, !PT ;  /* 0x0000000111113812 */ /* 0x000fe200078efcff */
        /* <DEDUP_REMOVED lines=12> */
[C---:B------:R-:W-:Y:S01]  /*354b0*/  VIADD R78, R23.reuse, 0x48 ;  /* 0x00000048174e7836 */ /* 0x040fe20000000000 */
[----:B------:R-:W-:Y:S01]  /*354c0*/  ISETP.LT.AND P2, PT, R156, UR54, !P0 ;  /* 0x000000369c007c0c */ /* 0x000fe2000c741270 */
[----:B------:R-:W-:Y:S01]  /*354d0*/  VIADD R80, R23, 0x46 ;  /* 0x0000004617507836 */ /* 0x000fe20000000000 */
[----:B------:R-:W-:Y:S01]  /*354e0*/  ISETP.LT.AND P1, PT, R154, UR10, !P0 ;  /* 0x0000000a9a007c0c */ /* 0x000fe2000c721270 */
[----:B------:R-:W-:Y:S01]  /*354f0*/  ULDC UR10, c[0x0][0x248] ;  /* 0x00009200000a7ab9 */ /* 0x000fe20000000800 */
[----:B------:R-:W-:Y:S01]  /*35500*/  ULDC UR56, c[0x0][0x228] ;  /* 0x00008a0000387ab9 */ /* 0x000fe20000000800 */
[----:B------:R-:W-:-:S06]  /*35510*/  ULDC UR55, c[0x0][0x22c] ;  /* 0x00008b0000377ab9 */ /* 0x000fcc0000000800 */
        /* <DEDUP_REMOVED lines=18> */
[----:B------:R-:W-:Y:S02]  /*35640*/  ISETP.LT.AND P2, PT, R156, UR9, !P0 ;  /* 0x000000099c007c0c */ /* 0x000fe4000c741270 */
        /* <DEDUP_REMOVED lines=85> */
[----:B------:R-:W-:Y:S02]  /*35ba0*/  ISETP.LT.AND P0, PT, R152, UR7, !P0 ;  /* 0x0000000798007c0c */ /* 0x000fe4000c701270 */
[----:B------:R-:W-:Y:S01]  /*35bb0*/  LOP3.LUT R16, R16, 0xffffffbf, RZ, 0xc0, !PT ;  /* 0xffffffbf10107812 */ /* 0x000fe200078ec0ff */
[----:B-1----:R-:W-:Y:S01]  /*35bc0*/  VIADD R24, R24, UR51 ;  /* 0x0000003318187c36 */ /* 0x002fe20008000000 */
[----:B------:R-:W-:Y:S02]  /*35bd0*/  ULDC UR51, c[0x0][0x228] ;  /* 0x00008a0000337ab9 */ /* 0x000fe40000000800 */
[----:B------:R-:W-:Y:S02]  /*35be0*/  @P1 LOP3.LUT R16, R16, 0x40, RZ, 0xfc, !PT ;  /* 0x0000004010101812 */ /* 0x000fe400078efcff */
[----:B------:R1:W-:Y:S02]  /*35bf0*/  STL [R1+0x1304], R24 ;  /* 0x0013041801007387 */ /* 0x0003e40000100800 */
[----:B------:R-:W-:-:S04]  /*35c00*/  LOP3.LUT R16, R16, 0xffffffdf, RZ, 0xc0, !PT ;  /* 0xffffffdf10107812 */ /* 0x000fc800078ec0ff */
[----:B------:R-:W-:Y:S01]  /*35c10*/  @P0 LOP3.LUT R16, R16, 0x20, RZ, 0xfc, !PT ;  /* 0x0000002010100812 */ /* 0x000fe200078efcff */
[----:B-1----:R-:W-:Y:S01]  /*35c20*/  VIADD R24, R24, UR6 ;  /* 0x0000000618187c36 */ /* 0x002fe20008000000 */
[----:B------:R-:W-:Y:S02]  /*35c30*/  ULDC.64 UR6, c[0x0][0x228] ;  /* 0x00008a0000067ab9 */ /* 0x000fe40000000a00 */
[----:B------:R-:W-:-:S04]  /*35c40*/  ISETP.GE.AND P0, PT, R66, UR7, PT ;  /* 0x0000000742007c0c */ /* 0x000fc8000bf06270 */
[----:B------:R-:W-:Y:S01]  /*35c50*/  ISETP.LT.AND P3, PT, R155, UR6, !P0 ;  /* 0x000000069b007c0c */ /* 0x000fe2000c761270 */
[----:B------:R-:W-:Y:S01]  /*35c60*/  ULDC UR6, c[0x0][0x248] ;  /* 0x0000920000067ab9 */ /* 0x000fe20000000800 */
[----:B------:R-:W-:Y:S02]  /*35c70*/  ISETP.LT.AND P2, PT, R156, UR59, !P0 ;  /* 0x0000003b9c007c0c */ /* 0x000fe4000c741270 */
[----:B------:R-:W-:Y:S01]  /*35c80*/  LOP3.LUT R16, R16, 0xffffffef, RZ, 0xc0, !PT ;  /* 0xffffffef10107812 */ /* 0x000fe200078ec0ff */
[----:B------:R1:W-:Y:S01]  /*35c90*/  STL [R1+0x1308], R24 ;  /* 0x0013081801007387 */ /* 0x0003e20000100800 */
[----:B------:R-:W-:Y:S01]  /*35ca0*/  ISETP.LT.AND P1, PT, R154, UR61, !P0 ;  /* 0x0000003d9a007c0c */ /* 0x000fe2000c721270 */
[----:B------:R-:W-:Y:S01]  /*35cb0*/  ULDC UR61, c[0x0][0x228] ;  /* 0x00008a00003d7ab9 */ /* 0x000fe20000000800 */
[----:B------:R-:W-:-:S05]  /*35cc0*/  ULDC UR59, c[0x0][0x228] ;  /* 0x00008a00003b7ab9 */ /* 0x000fca0000000800 */
        /* <DEDUP_REMOVED lines=21> */
[----:B------:R-:W-:Y:S01]  /*35e20*/  ISETP.LT.AND P0, PT, R152, UR24, !P0 ;  /* 0x0000001898007c0c */ /* 0x000fe2000c701270 */
[----:B------:R-:W-:Y:S01]  /*35e30*/  VIADD R84, R23, 0x42 ;  /* 0x0000004217547836 */ /* 0x000fe20000000000 */
[----:B------:R-:W-:Y:S01]  /*35e40*/  ULDC UR24, c[0x0][0x228] ;  /* 0x00008a0000187ab9 */ /* 0x000fe20000000800 */
[----:B------:R-:W-:-:S04]  /*35e50*/  ULDC UR29, c[0x0][0x22c] ;  /* 0x00008b00001d7ab9 */ /* 0x000fc80000000800 */
        /* <DEDUP_REMOVED lines=12> */
[----:B------:R-:W-:Y:S01]  /*35f20*/  LOP3.LUT R15, R15, 0xefffffff, RZ, 0xc0, !PT ;  /* 0xefffffff0f0f7812 */ /* 0x000fe200078ec0ff */
[----:B------:R-:W-:Y:S01]  /*35f30*/  VIADD R86, R23, 0x40 ;  /* 0x0000004017567836 */ /* 0x000fe20000000000 */
[----:B------:R-:W-:Y:S01]  /*35f40*/  ISETP.LT.AND P1, PT, R154, UR26, !P0 ;  /* 0x0000001a9a007c0c */ /* 0x000fe2000c721270 */
[----:B------:R1:W-:Y:S01]  /*35f50*/  STL [R1+0x1318], R24 ;  /* 0x0013181801007387 */ /* 0x0003e20000100800 */
[----:B------:R-:W-:Y:S01]  /*35f60*/  ULDC UR30, c[0x0][0x228] ;  /* 0x00008a00001e7ab9 */ /* 0x000fe20000000800 */
[----:B------:R-:W-:-:S04]  /*35f70*/  ULDC UR32, c[0x0][0x228] ;  /* 0x00008a0000207ab9 */ /* 0x000fc80000000800 */
        /* <DEDUP_REMOVED lines=82> */
[----:B------:R-:W-:-:S08]  /*364a0*/  VIADD R88, R23, 0x3e ;  /* 0x0000003e17587836 */ /* 0x000fd00000000000 */
[----:B------:R-:W-:Y:S01]  /*364b0*/  @P3 LOP3.LUT R15, R15, 0x1000, RZ, 0xfc, !PT ;  /* 0x000010000f0f3812 */ /* 0x000fe200078efcff */
[----:B-1----:R-:W-:Y:S01]  /*364c0*/  VIADD R24, R24, UR31 ;  /* 0x0000001f18187c36 */ /* 0x002fe20008000000 */
[----:B------:R-:W-:Y:S01]  /*364d0*/  ISETP.LT.AND P0, PT, R152, UR44, !P0 ;  /* 0x0000002c98007c0c */ /* 0x000fe2000c701270 */
[----:B------:R-:W-:Y:S01]  /*364e0*/  ULDC UR31, c[0x0][0x228] ;  /* 0x00008a00001f7ab9 */ /* 0x000fe20000000800 */
[----:B------:R-:W-:Y:S01]  /*364f0*/  LOP3.LUT R15, R15, 0xfffff7ff, RZ, 0xc0, !PT ;  /* 0xfffff7ff0f0f7812 */ /* 0x000fe200078ec0ff */
[----:B------:R-:W-:Y:S01]  /*36500*/  ULDC UR45, c[0x0][0x22c] ;  /* 0x00008b00002d7ab9 */ /* 0x000fe20000000800 */
[----:B------:R1:W-:Y:S01]  /*36510*/  STL [R1+0x134c], R24 ;  /* 0x00134c1801007387 */ /* 0x0003e20000100800 */
[----:B------:R-:W-:Y:S01]  /*36520*/  ULDC UR44, c[0x0][0x228] ;  /* 0x00008a00002c7ab9 */ /* 0x000fe20000000800 */
[----:B------:R-:W-:-:S04]  /*36530*/  @P2 LOP3.LUT R15, R15, 0x800, RZ, 0xfc, !PT ;  /* 0x000008000f0f2812 */ /* 0x000fc800078efcff */
[----:B------:R-:W-:-:S04]  /*36540*/  LOP3.LUT R15, R15, 0xfffffbff, RZ, 0xc0, !PT ;  /* 0xfffffbff0f0f7812 */ /* 0x000fc800078ec0ff */
[----:B------:R-:W-:-:S04]  /*36550*/  @P1 LOP3.LUT R15, R15, 0x400, RZ, 0xfc, !PT ;  /* 0x000004000f0f1812 */ /* 0x000fc800078efcff */
[----:B------:R-:W-:-:S04]  /*36560*/  LOP3.LUT R15, R15, 0xfffffdff, RZ, 0xc0, !PT ;  /* 0xfffffdff0f0f7812 */ /* 0x000fc800078ec0ff */
[----:B------:R-:W-:Y:S02]  /*36570*/  @P0 LOP3.LUT R15, R15, 0x200, RZ, 0xfc, !PT ;  /* 0x000002000f0f0812 */ /* 0x000fe400078efcff */
[----:B------:R-:W-:Y:S01]  /*36580*/  ISETP.GE.AND P0, PT, R73, UR43, PT ;  /* 0x0000002b49007c0c */ /* 0x000fe2000bf06270 */
[----:B------:R-:W-:-:S03]  /*36590*/  ULDC UR43, c[0x0][0x228] ;  /* 0x00008a00002b7ab9 */ /* 0x000fc60000000800 */
[----:B------:R-:W-:Y:S02]  /*365a0*/  ISETP.LT.AND P3, PT, R155, UR13, !P0 ;  /* 0x0000000d9b007c0c */ /* 0x000fe4000c761270 */
[----:B------:R-:W-:Y:S01]  /*365b0*/  ISETP.LT.AND P2, PT, R156, UR12, !P0 ;  /* 0x0000000c9c007c0c */ /* 0x000fe2000c741270 */
[----:B------:R-:W-:Y:S01]  /*365c0*/  ULDC UR12, c[0x0][0x248] ;  /* 0x00009200000c7ab9 */ /* 0x000fe20000000800 */
[----:B------:R-:W-:Y:S02]  /*365d0*/  LOP3.LUT R15, R15, 0xfffffeff, RZ, 0xc0, !PT ;  /* 0xfffffeff0f0f7812 */ /* 0x000fe400078ec0ff */
[----:B------:R-:W-:Y:S01]  /*365e0*/  ISETP.LT.AND P1, PT, R154, UR47, !P0 ;  /* 0x0000002f9a007c0c */ /* 0x000fe2000c721270 */
[----:B-1----:R-:W-:-:S06]  /*365f0*/  VIADD R24, R24, UR12 ;  /* 0x0000000c18187c36 */ /* 0x002fcc0008000000 */
[----:B------:R-:W-:Y:S01]  /*36600*/  @P3 LOP3.LUT R15, R15, 0x100, RZ, 0xfc, !PT ;  /* 0x000001000f0f3812 */ /* 0x000fe200078efcff */
[----:B------:R-:W-:Y:S01]  /*36610*/  ULDC.64 UR12, c[0x0][0x228] ;  /* 0x00008a00000c7ab9 */ /* 0x000fe20000000a00 */
[----:B------:R-:W-:Y:S01]  /*36620*/  VIADD R90, R23, 0x3c ;  /* 0x0000003c175a7836 */ /* 0x000fe20000000000 */
[----:B------:R-:W-:Y:S01]  /*36630*/  ULDC UR47, c[0x0][0x228] ;  /* 0x00008a00002f7ab9 */ /* 0x000fe20000000800 */
        /* <DEDUP_REMOVED lines=18> */
[----:B------:R-:W-:Y:S01]  /*36760*/  ULDC.64 UR12, c[0x0][0x228] ;  /* 0x00008a00000c7ab9 */ /* 0x000fe20000000a00 */
        /* <DEDUP_REMOVED lines=24> */
[----:B------:R-:W-:Y:S01]  /*368f0*/  @P3 LOP3.LUT R15, R15, 0x1, RZ, 0xfc, !PT ;  /* 0x000000010f0f3812 */ /* 0x000fe200078efcff */
[----:B------:R-:W-:Y:S01]  /*36900*/  ULDC UR12, c[0x0][0x228] ;  /* 0x00008a00000c7ab9 */ /* 0x000fe20000000800 */
        /* <DEDUP_REMOVED lines=27> */
[----:B------:R-:W-:Y:S01]  /*36ac0*/  ISETP.LT.AND P2, PT, R156, UR61, !P0 ;  /* 0x0000003d9c007c0c */ /* 0x000fe2000c741270 */
[----:B------:R-:W-:Y:S01]  /*36ad0*/  ULDC UR22, c[0x0][0x228] ;  /* 0x00008a0000167ab9 */ /* 0x000fe20000000800 */
[----:B------:R-:W-:Y:S01]  /*36ae0*/  ISETP.LT.AND P1, PT, R154, UR52, !P0 ;  /* 0x000000349a007c0c */ /* 0x000fe2000c721270 */
[----:B------:R1:W-:Y:S08]  /*36af0*/  STL [R1+0x137c], R24 ;  /* 0x00137c1801007387 */ /* 0x0003f00000100800 */
[----:B------:R-:W-:Y:S01]  /*36b00*/  @P3 LOP3.LUT R14, R14, 0x1000000, RZ, 0xfc, !PT ;  /* 0x010000000e0e3812 */ /* 0x000fe200078efcff */
[----:B------:R-:W-:Y:S01]  /*36b10*/  ULDC UR52, c[0x0][0x228] ;  /* 0x00008a0000347ab9 */ /* 0x000fe20000000800 */
[----:B------:R-:W-:-:S02]  /*36b20*/  ULDC UR61, c[0x0][0x228] ;  /* 0x00008a00003d7ab9 */ /* 0x000fc40000000800 */
        /* <DEDUP_REMOVED lines=36> */
[----:B------:R-:W-:Y:S01]  /*36d70*/  VIADD R92, R23, 0x3a ;  /* 0x0000003a175c7836 */ /* 0x000fe20000000000 */
        /* <DEDUP_REMOVED lines=21> */
[----:B------:R-:W-:Y:S01]  /*36ed0*/  VIADD R96, R23, 0x36 ;  /* 0x0000003617607836 */ /* 0x000fe20000000000 */
[----:B------:R-:W-:Y:S01]  /*36ee0*/  ISETP.LT.AND P1, PT, R154, UR57, !P0 ;  /* 0x000000399a007c0c */ /* 0x000fe2000c721270 */
[----:B------:R-:W-:-:S08]  /*36ef0*/  ULDC UR59, c[0x0][0x22c] ;  /* 0x00008b00003b7ab9 */ /* 0x000fd00000000800 */
[----:B------:R-:W-:Y:S01]  /*36f00*/  @P3 LOP3.LUT R14, R14, 0x1000, RZ, 0xfc, !PT ;  /* 0x000010000e0e3812 */ /* 0x000fe200078efcff */
[----:B-1----:R-:W-:Y:S01]  /*36f10*/  VIADD R24, R24, UR8 ;  /* 0x0000000818187c36 */ /* 0x002fe20008000000 */
[----:B------:R-:W-:Y:S01]  /*36f20*/  ISETP.LT.AND P0, PT, R152, UR56, !P0 ;  /* 0x0000003898007c0c */ /* 0x000fe2000c701270 */
[----:B------:R-:W-:Y:S01]  /*36f30*/  ULDC UR8, c[0x0][0x248] ;  /* 0x0000920000087ab9 */ /* 0x000fe20000000800 */
[----:B------:R-:W-:Y:S01]  /*36f40*/  LOP3.LUT R14, R14, 0xfffff7ff, RZ, 0xc0, !PT ;  /* 0xfffff7ff0e0e7812 */ /* 0x000fe200078ec0ff */
[----:B------:R-:W-:Y:S01]  /*36f50*/  ULDC UR56, c[0x0][0x228] ;  /* 0x00008a0000387ab9 */ /* 0x000fe20000000800 */
[----:B------:R-:W-:Y:S01]  /*36f60*/  ULDC UR58, c[0x0][0x228] ;  /* 0x00008a00003a7ab9 */ /* 0x000fe20000000800 */
        /* <DEDUP_REMOVED lines=15> */
[----:B------:R-:W-:-:S08]  /*37060*/  ULDC UR54, c[0x0][0x228] ;  /* 0x00008a0000367ab9 */ /* 0x000fd00000000800 */
[----:B------:R-:W-:Y:S01]  /*37070*/  @P3 LOP3.LUT R14, R14, 0x100, RZ, 0xfc, !PT ;  /* 0x000001000e0e3812 */ /* 0x000fe200078efcff */
[----:B-1----:R-:W-:Y:S01]  /*37080*/  VIADD R24, R24, UR8 ;  /* 0x0000000818187c36 */ /* 0x002fe20008000000 */
[----:B------:R-:W-:Y:S01]  /*37090*/  ISETP.LT.AND P0, PT, R152, UR26, !P0 ;  /* 0x0000001a98007c0c */ /* 0x000fe2000c701270 */
[----:B------:R-:W-:Y:S01]  /*370a0*/  ULDC.64 UR8, c[0x0][0x228] ;  /* 0x00008a0000087ab9 */ /* 0x000fe20000000a00 */
[----:B------:R-:W-:Y:S01]  /*370b0*/  LOP3.LUT R14, R14, 0xffffff7f, RZ, 0xc0, !PT ;  /* 0xffffff7f0e0e7812 */ /* 0x000fe200078ec0ff */
[C---:B------:R-:W-:Y:S01]  /*370c0*/  VIADD R100, R23.reuse, 0x32 ;  /* 0x0000003217647836 */ /* 0x040fe20000000000 */
[----:B------:R1:W-:Y:S01]  /*370d0*/  STL [R1+0x13c4], R24 ;  /* 0x0013c41801007387 */ /* 0x0003e20000100800 */
[----:B------:R-:W-:Y:S01]  /*370e0*/  ULDC UR24, c[0x0][0x228] ;  /* 0x00008a0000187ab9 */ /* 0x000fe20000000800 */
[----:B------:R-:W-:Y:S01]  /*370f0*/  @P2 LOP3.LUT R14, R14, 0x80, RZ, 0xfc, !PT ;  /* 0x000000800e0e2812 */ /* 0x000fe200078efcff */
[----:B------:R-:W-:Y:S01]  /*37100*/  VIADD R102, R23, 0x30 ;  /* 0x0000003017667836 */ /* 0x000fe20000000000 */
[----:B------:R-:W-:-:S02]  /*37110*/  ULDC UR26, c[0x0][0x228] ;  /* 0x00008a00001a7ab9 */ /* 0x000fc40000000800 */
        /* <DEDUP_REMOVED lines=11> */
[----:B------:R-:W-:-:S07]  /*371d0*/  ISETP.LT.AND P1, PT, R154, UR7, !P0 ;  /* 0x000000079a007c0c */ /* 0x000fce000c721270 */
        /* <DEDUP_REMOVED lines=61> */
[----:B------:R-:W-:Y:S01]  /*375b0*/  VIADD R104, R23, 0x2e ;  /* 0x0000002e17687836 */ /* 0x000fe20000000000 */
[----:B------:R-:W-:Y:S01]  /*375c0*/  ULDC UR33, c[0x0][0x228] ;  /* 0x00008a0000217ab9 */ /* 0x000fe20000000800 */
[----:B------:R-:W-:-:S04]  /*375d0*/  LOP3.LUT R13, R13, 0xff7fffff, RZ, 0xc0, !PT ;  /* 0xff7fffff0d0d7812 */ /* 0x000fc800078ec0ff */
[----:B------:R-:W-:Y:S02]  /*375e0*/  @P2 LOP3.LUT R13, R13, 0x800000, RZ, 0xfc, !PT ;  /* 0x008000000d0d2812 */ /* 0x000fe400078efcff */
[----:B------:R-:W-:Y:S01]  /*375f0*/  ISETP.LT.AND P0, PT, R152, UR37, !P0 ;  /* 0x0000002598007c0c */ /* 0x000fe2000c701270 */
[----:B-1----:R-:W-:Y:S01]  /*37600*/  VIADD R24, R24, UR4 ;  /* 0x0000000418187c36 */ /* 0x002fe20008000000 */
[----:B------:R-:W-:Y:S01]  /*37610*/  LOP3.LUT R13, R13, 0xffbfffff, RZ, 0xc0, !PT ;  /* 0xffbfffff0d0d7812 */ /* 0x000fe200078ec0ff */
[----:B------:R-:W-:Y:S01]  /*37620*/  ULDC.64 UR4, c[0x0][0x228] ;  /* 0x00008a0000047ab9 */ /* 0x000fe20000000a00 */
[----:B------:R-:W-:Y:S01]  /*37630*/  VIADD R105, R23, 0x2d ;  /* 0x0000002d17697836 */ /* 0x000fe20000000000 */
[----:B------:R-:W-:Y:S01]  /*37640*/  ULDC UR37, c[0x0][0x228] ;  /* 0x00008a0000257ab9 */ /* 0x000fe20000000800 */
        /* <DEDUP_REMOVED lines=111> */
[----:B------:R-:W-:Y:S01]  /*37d40*/  ISETP.LT.AND P3, PT, R155, UR12, !P0 ;  /* 0x0000000c9b007c0c */ /* 0x000fe2000c761270 */
[----:B------:R-:W-:Y:S01]  /*37d50*/  ULDC UR12, c[0x0][0x248] ;  /* 0x00009200000c7ab9 */ /* 0x000fe20000000800 */
[----:B------:R-:W-:Y:S01]  /*37d60*/  ISETP.LT.AND P0, PT, R152, UR22, !P0 ;  /* 0x0000001698007c0c */ /* 0x000fe2000c701270 */
[----:B------:R-:W-:Y:S01]  /*37d70*/  ULDC UR22, c[0x0][0x22c] ;  /* 0x00008b0000167ab9 */ /* 0x000fe20000000800 */
[----:B------:R-:W-:Y:S01]  /*37d80*/  LOP3.LUT R13, R13, 0xfffffffe, RZ, 0xc0, !PT ;  /* 0xfffffffe0d0d7812 */ /* 0x000fe200078ec0ff */
[----:B------:R-:W-:-:S04]  /*37d90*/  ULDC UR46, c[0x0][0x228] ;  /* 0x00008a00002e7ab9 */ /* 0x000fc80000000800 */
[----:B------:R-:W-:-:S04]  /*37da0*/  @P2 LOP3.LUT R12, R12, 0x80000000, RZ, 0xfc, !PT ;  /* 0x800000000c0c2812 */ /* 0x000fc800078efcff */
[----:B------:R-:W-:-:S04]  /*37db0*/  LOP3.LUT R12, R12, 0xbfffffff, RZ, 0xc0, !PT ;  /* 0xbfffffff0c0c7812 */ /* 0x000fc800078ec0ff */
[----:B------:R-:W-:-:S04]  /*37dc0*/  @P1 LOP3.LUT R12, R12, 0x40000000, RZ, 0xfc, !PT ;  /* 0x400000000c0c1812 */ /* 0x000fc800078efcff */
[----:B------:R-:W-:-:S04]  /*37dd0*/  LOP3.LUT R12, R12, 0xdfffffff, RZ, 0xc0, !PT ;  /* 0xdfffffff0c0c7812 */ /* 0x000fc800078ec0ff */
[----:B------:R-:W-:Y:S02]  /*37de0*/  @P0 LOP3.LUT R12, R12, 0x20000000, RZ, 0xfc, !PT ;  /* 0x200000000c0c0812 */ /* 0x000fe400078efcff */
[----:B------:R-:W-:Y:S01]  /*37df0*/  ISETP.GE.AND P0, PT, R92, UR43, PT ;  /* 0x0000002b5c007c0c */ /* 0x000fe2000bf06270 */
[----:B------:R-:W-:Y:S01]  /*37e00*/  ULDC UR43, c[0x0][0x22c] ;  /* 0x00008b00002b7ab9 */ /* 0x000fe20000000800 */
[----:B------:R-:W-:Y:S02]  /*37e10*/  @P3 LOP3.LUT R13, R13, 0x1, RZ, 0xfc, !PT ;  /* 0x000000010d0d3812 */ /* 0x000fe400078efcff */
[----:B------:R-:W-:Y:S01]  /*37e20*/  ISETP.LT.AND P3, PT, R155, UR41, !P0 ;  /* 0x000000299b007c0c */ /* 0x000fe2000c761270 */
[----:B------:R-:W-:Y:S01]  /*37e30*/  ULDC UR41, c[0x0][0x228] ;  /* 0x00008a0000297ab9 */ /* 0x000fe20000000800 */
[----:B------:R-:W-:Y:S01]  /*37e40*/  ISETP.LT.AND P2, PT, R156, UR42, !P0 ;  /* 0x0000002a9c007c0c */ /* 0x000fe2000c741270 */
[----:B------:R-:W-:Y:S01]  /*37e50*/  ULDC UR42, c[0x0][0x228] ;  /* 0x00008a00002a7ab9 */ /* 0x000fe20000000800 */
[----:B------:R-:W-:-:S02]  /*37e60*/  LOP3.LUT R12, R12, 0xefffffff, RZ, 0xc0, !PT ;  /* 0xefffffff0c0c7812 */ /* 0x000fc400078ec0ff */
[----:B------:R-:W-:Y:S01]  /*37e70*/  ISETP.LT.AND P1, PT, R154, UR52, !P0 ;  /* 0x000000349a007c0c */ /* 0x000fe2000c721270 */
[----:B-1----:R-:W-:-:S06]  /*37e80*/  VIADD R24, R24, UR12 ;  /* 0x0000000c18187c36 */ /* 0x002fcc0008000000 */
        /* <DEDUP_REMOVED lines=8> */
[----:B------:R-:W-:Y:S01]  /*37f10*/  VIADD R107, R23, 0x2b ;  /* 0x0000002b176b7836 */ /* 0x000fe20000000000 */
[----:B------:R-:W-:Y:S02]  /*37f20*/  ULDC UR51, c[0x0][0x228] ;  /* 0x00008a0000337ab9 */ /* 0x000fe40000000800 */
        /* <DEDUP_REMOVED lines=55> */
[----:B------:R-:W-:Y:S01]  /*382a0*/  ULDC UR61, c[0x0][0x228] ;  /* 0x00008a00003d7ab9 */ /* 0x000fe20000000800 */
[----:B-1----:R-:W-:Y:S01]  /*382b0*/  VIADD R24, R24, UR13 ;  /* 0x0000000d18187c36 */ /* 0x002fe20008000000 */
[----:B------:R-:W-:-:S04]  /*382c0*/  ULDC UR12, c[0x0][0x228] ;  /* 0x00008a00000c7ab9 */ /* 0x000fc80000000800 */
[----:B------:R-:W-:Y:S01]  /*382d0*/  @P3 LOP3.LUT R12, R12, 0x10000, RZ, 0xfc, !PT ;  /* 0x000100000c0c3812 */ /* 0x000fe200078efcff */
[----:B------:R-:W-:-:S03]  /*382e0*/  ULDC UR13, c[0x0][0x228] ;  /* 0x00008a00000d7ab9 */ /* 0x000fc60000000800 */
        /* <DEDUP_REMOVED lines=15> */
[----:B------:R-:W-:Y:S01]  /*383e0*/  ULDC UR52, c[0x0][0x228] ;  /* 0x00008a0000347ab9 */ /* 0x000fe20000000800 */
[----:B------:R-:W-:Y:S01]  /*383f0*/  ISETP.LT.AND P1, PT, R154, UR56, !P0 ;  /* 0x000000389a007c0c */ /* 0x000fe2000c721270 */
[----:B------:R-:W-:Y:S01]  /*38400*/  ULDC UR56, c[0x0][0x228] ;  /* 0x00008a0000387ab9 */ /* 0x000fe20000000800 */
[C---:B------:R-:W-:Y:S01]  /*38410*/  VIADD R160, R23.reuse, 0x27 ;  /* 0x0000002717a07836 */ /* 0x040fe20000000000 */
[----:B------:R-:W-:Y:S01]  /*38420*/  ULDC UR61, c[0x0][0x228] ;  /* 0x00008a00003d7ab9 */ /* 0x000fe20000000800 */
[----:B------:R-:W-:Y:S01]  /*38430*/  VIADD R161, R23, 0x26 ;  /* 0x0000002617a17836 */ /* 0x000fe20000000000 */
        /* <DEDUP_REMOVED lines=17> */
[C---:B------:R-:W-:Y:S01]  /*38550*/  VIADD R162, R23.reuse, 0x25 ;  /* 0x0000002517a27836 */ /* 0x040fe20000000000 */
[----:B------:R-:W-:Y:S01]  /*38560*/  ISETP.LT.AND P1, PT, R154, UR7, !P0 ;  /* 0x000000079a007c0c */ /* 0x000fe2000c721270 */
[----:B------:R1:W-:Y:S01]  /*38570*/  STL [R1+0x13a4], R24 ;  /* 0x0013a41801007387 */ /* 0x0003e20000100800 */
[----:B------:R-:W-:Y:S01]  /*38580*/  VIADD R163, R23, 0x24 ;  /* 0x0000002417a37836 */ /* 0x000fe20000000000 */
[----:B------:R-:W-:-:S06]  /*38590*/  ULDC UR59, c[0x0][0x228] ;  /* 0x00008a00003b7ab9 */ /* 0x000fcc0000000800 */
[----:B------:R-:W-:Y:S01]  /*385a0*/  @P3 LOP3.LUT R12, R12, 0x100, RZ, 0xfc, !PT ;  /* 0x000001000c0c3812 */ /* 0x000fe200078efcff */
[----:B------:R-:W-:-:S03]  /*385b0*/  ULDC UR57, c[0x0][0x228] ;  /* 0x00008a0000397ab9 */ /* 0x000fc60000000800 */
        /* <DEDUP_REMOVED lines=39> */
[----:B------:R-:W-:Y:S01]  /*38830*/  ULDC UR6, c[0x0][0x248] ;  /* 0x0000920000067ab9 */ /* 0x000fe20000000800 */
[----:B------:R-:W-:Y:S01]  /*38840*/  ISETP.LT.AND P0, PT, R152, UR9, !P0 ;  /* 0x0000000998007c0c */ /* 0x000fe2000c701270 */
[----:B------:R-:W-:Y:S01]  /*38850*/  ULDC UR16, c[0x0][0x228] ;  /* 0x00008a0000107ab9 */ /* 0x000fe20000000800 */
[----:B------:R-:W-:-:S05]  /*38860*/  ULDC UR15, c[0x0][0x228] ;  /* 0x00008a00000f7ab9 */ /* 0x000fca0000000800 */
        /* <DEDUP_REMOVED lines=16> */
[----:B------:R-:W-:Y:S01]  /*38970*/  VIADD R166, R23, 0x21 ;  /* 0x0000002117a67836 */ /* 0x000fe20000000000 */
[----:B------:R-:W-:Y:S01]  /*38980*/  ISETP.LT.AND P1, PT, R154, UR24, !P0 ;  /* 0x000000189a007c0c */ /* 0x000fe2000c721270 */
[----:B------:R-:W-:-:S08]  /*38990*/  ULDC UR24, c[0x0][0x228] ;  /* 0x00008a0000187ab9 */ /* 0x000fd00000000800 */
[----:B------:R-:W-:Y:S01]  /*389a0*/  @P3 LOP3.LUT R11, R11, 0x10000000, RZ, 0xfc, !PT ;  /* 0x100000000b0b3812 */ /* 0x000fe200078efcff */
[----:B------:R-:W-:Y:S01]  /*389b0*/  VIADD R167, R23, 0x20 ;  /* 0x0000002017a77836 */ /* 0x000fe20000000000 */
[----:B------:R-:W-:Y:S02]  /*389c0*/  ULDC UR20, c[0x0][0x228] ;  /* 0x00008a0000147ab9 */ /* 0x000fe40000000800 */
        /* <DEDUP_REMOVED lines=118> */
[----:B------:R-:W-:Y:S02]  /*39130*/  ISETP.LT.AND P2, PT, R156, UR44, !P0 ;  /* 0x0000002c9c007c0c */ /* 0x000fe4000c741270 */
[----:B------:R-:W-:Y:S01]  /*39140*/  LOP3.LUT R11, R11, 0xffffffef, RZ, 0xc0, !PT ;  /* 0xffffffef0b0b7812 */ /* 0x000fe200078ec0ff */
[----:B------:R1:W-:Y:S01]  /*39150*/  STL [R1+0x1370], R24 ;  /* 0x0013701801007387 */ /* 0x0003e20000100800 */
[----:B------:R-:W-:Y:S01]  /*39160*/  ISETP.LT.AND P1, PT, R154, UR45, !P0 ;  /* 0x0000002d9a007c0c */ /* 0x000fe2000c721270 */
[C---:B------:R-:W-:Y:S02]  /*39170*/  VIADD R172, R23.reuse, 0x1c ;  /* 0x0000001c17ac7836 */ /* 0x040fe40000000000 */
[C---:B------:R-:W-:Y:S02]  /*39180*/  VIADD R173, R23.reuse, 0x82 ;  /* 0x0000008217ad7836 */ /* 0x040fe40000000000 */
[----:B------:R-:W-:Y:S01]  /*39190*/  VIADD R171, R23, 0x1b ;  /* 0x0000001b17ab7836 */ /* 0x000fe20000000000 */
[----:B------:R-:W-:Y:S01]  /*391a0*/  ISETP.GE.AND P5, PT, R152, UR36, PT ;  /* 0x0000002498007c0c */ /* 0x000fe2000bfa6270 */
[----:B------:R-:W-:Y:S01]  /*391b0*/  ULDC UR45, c[0x0][0x228] ;  /* 0x00008a00002d7ab9 */ /* 0x000fe20000000800 */
[----:B------:R-:W-:Y:S01]  /*391c0*/  @P3 LOP3.LUT R11, R11, 0x10, RZ, 0xfc, !PT ;  /* 0x000000100b0b3812 */ /* 0x000fe200078efcff */
[----:B------:R-:W-:Y:S01]  /*391d0*/  IMAD.MOV.U32 R30, RZ, RZ, R109 ;  /* 0x000000ffff1e7224 */ /* 0x000fe200078e006d */
[----:B------:R-:W-:Y:S01]  /*391e0*/  LOP3.LUT R21, R21, 0xfdffffff, RZ, 0xc0, !PT ;  /* 0xfdffffff15157812 */ /* 0x000fe200078ec0ff */
[----:B------:R-:W-:Y:S01]  /*391f0*/  IMAD.MOV.U32 R31, RZ, RZ, R111 ;  /* 0x000000ffff1f7224 */ /* 0x000fe200078e006f */
[----:B------:R-:W-:Y:S01]  /*39200*/  LOP3.LUT R11, R11, 0xfffffff7, RZ, 0xc0, !PT ;  /* 0xfffffff70b0b7812 */ /* 0x000fe200078ec0ff */
[----:B------:R-:W-:Y:S01]  /*39210*/  IMAD.MOV.U32 R34, RZ, RZ, R132 ;  /* 0x000000ffff227224 */ /* 0x000fe200078e0084 */
[----:B------:R-:W-:Y:S01]  /*39220*/  LOP3.LUT R22, R22, 0x7fffffff, RZ, 0xc0, !PT ;  /* 0x7fffffff16167812 */ /* 0x000fe200078ec0ff */
[----:B------:R-:W-:Y:S01]  /*39230*/  IMAD.MOV.U32 R35, RZ, RZ, R134 ;  /* 0x000000ffff237224 */ /* 0x000fe200078e0086 */
[----:B------:R-:W-:Y:S01]  /*39240*/  @P2 LOP3.LUT R11, R11, 0x8, RZ, 0xfc, !PT ;  /* 0x000000080b0b2812 */ /* 0x000fe200078efcff */
[----:B------:R-:W-:Y:S01]  /*39250*/  IMAD.MOV.U32 R42, RZ, RZ, R137 ;  /* 0x000000ffff2a7224 */ /* 0x000fe200078e0089 */
[----:B------:R-:W-:Y:S01]  /*39260*/  ISETP.LT.AND P0, PT, R152, UR46, !P0 ;  /* 0x0000002e98007c0c */ /* 0x000fe2000c701270 */
[----:B-1----:R-:W-:Y:S01]  /*39270*/  VIADD R24, R24, UR18 ;  /* 0x0000001218187c36 */ /* 0x002fe20008000000 */
[----:B------:R-:W-:Y:S01]  /*39280*/  LOP3.LUT R11, R11, 0xfffffffb, RZ, 0xc0, !PT ;  /* 0xfffffffb0b0b7812 */ /* 0x000fe200078ec0ff */
[----:B------:R-:W-:Y:S01]  /*39290*/  ULDC.64 UR18, c[0x0][0x228] ;  /* 0x00008a0000127ab9 */ /* 0x000fe20000000a00 */
[----:B------:R-:W-:Y:S01]  /*392a0*/  ULDC UR46, c[0x0][0x228] ;  /* 0x00008a00002e7ab9 */ /* 0x000fe20000000800 */
[----:B------:R-:W-:Y:S01]  /*392b0*/  IMAD.MOV.U32 R43, RZ, RZ, R139 ;  /* 0x000000ffff2b7224 */ /* 0x000fe200078e008b */
[----:B------:R-:W-:Y:S01]  /*392c0*/  @P1 LOP3.LUT R11, R11, 0x4, RZ, 0xfc, !PT ;  /* 0x000000040b0b1812 */ /* 0x000fe200078efcff */
[----:B------:R-:W-:Y:S01]  /*392d0*/  IMAD.MOV.U32 R74, RZ, RZ, R141 ;  /* 0x000000ffff4a7224 */ /* 0x000fe200078e008d */
[----:B------:R-:W-:-:S02]  /*392e0*/  ULDC UR44, c[0x0][0x228] ;  /* 0x00008a00002c7ab9 */ /* 0x000fc40000000800 */
        /* <DEDUP_REMOVED lines=65> */
[----:B------:R-:W-:Y:S01]  /*39700*/  ULDC.64 UR12, c[0x0][0x228] ;  /* 0x00008a00000c7ab9 */ /* 0x000fe20000000a00 */
        /* <DEDUP_REMOVED lines=17> */
[----:B-1----:R-:W-:Y:S01]  /*39820*/  VIADD R24, R24, UR41 ;  /* 0x0000002918187c36 */ /* 0x002fe20008000000 */
[----:B------:R-:W-:Y:S01]  /*39830*/  LOP3.LUT R10, R10, 0xffff7fff, RZ, 0xc0, !PT ;  /* 0xffff7fff0a0a7812 */ /* 0x000fe200078ec0ff */
[----:B------:R-:W-:Y:S01]  /*39840*/  ULDC UR41, c[0x0][0x22c] ;  /* 0x00008b0000297ab9 */ /* 0x000fe20000000800 */
[----:B------:R-:W-:Y:S01]  /*39850*/  ISETP.LT.AND P2, PT, R156, UR54, !P0 ;  /* 0x000000369c007c0c */ /* 0x000fe2000c741270 */
[----:B------:R-:W-:Y:S01]  /*39860*/  ULDC.64 UR12, c[0x0][0x228] ;  /* 0x00008a00000c7ab9 */ /* 0x000fe20000000a00 */
[----:B------:R-:W-:Y:S01]  /*39870*/  LOP3.LUT R10, R10, 0xfffeffff, RZ, 0xc0, !PT ;  /* 0xfffeffff0a0a7812 */ /* 0x000fe200078ec0ff */
[----:B------:R1:W-:Y:S01]  /*39880*/  STL [R1+0x1354], R24 ;  /* 0x0013541801007387 */ /* 0x0003e20000100800 */
[----:B------:R-:W-:-:S05]  /*39890*/  ULDC UR54, c[0x0][0x248] ;  /* 0x0000920000367ab9 */ /* 0x000fca0000000800 */
[----:B------:R-:W-:Y:S02]  /*398a0*/  @P1 LOP3.LUT R10, R10, 0x10000, RZ, 0xfc, !PT ;  /* 0x000100000a0a1812 */ /* 0x000fe400078efcff */
[----:B------:R-:W-:Y:S01]  /*398b0*/  ISETP.LT.AND P1, PT, R154, UR55, !P0 ;  /* 0x000000379a007c0c */ /* 0x000fe2000c721270 */
[----:B------:R-:W-:Y:S01]  /*398c0*/  ULDC UR55, c[0x0][0x248] ;  /* 0x0000920000377ab9 */ /* 0x000fe20000000800 */
[----:B------:R-:W-:Y:S02]  /*398d0*/  @P2 LOP3.LUT R10, R10, 0x8000, RZ, 0xfc, !PT ;  /* 0x000080000a0a2812 */ /* 0x000fe400078efcff */
[----:B------:R-:W-:Y:S01]  /*398e0*/  ISETP.LT.AND P0, PT, R152, UR57, !P0 ;  /* 0x0000003998007c0c */ /* 0x000fe2000c701270 */
[----:B-1----:R-:W-:Y:S01]  /*398f0*/  VIADD R24, R24, UR33 ;  /* 0x0000002118187c36 */ /* 0x002fe20008000000 */
[----:B------:R-:W-:Y:S01]  /*39900*/  LOP3.LUT R10, R10, 0xffffbfff, RZ, 0xc0, !PT ;  /* 0xffffbfff0a0a7812 */ /* 0x000fe200078ec0ff */
[----:B------:R-:W-:-:S06]  /*39910*/  ULDC UR57, c[0x0][0x248] ;  /* 0x0000920000397ab9 */ /* 0x000fcc0000000800 */
        /* <DEDUP_REMOVED lines=13> */
[----:B------:R-:W-:Y:S01]  /*399f0*/  IMAD.MOV.U32 R75, RZ, RZ, R143 ;  /* 0x000000ffff4b7224 */ /* 0x000fe200078e008f */
[----:B------:R-:W-:-:S02]  /*39a00*/  ULDC UR58, c[0x0][0x228] ;  /* 0x00008a00003a7ab9 */ /* 0x000fc40000000800 */
[----:B------:R-:W-:-:S04]  /*39a10*/  LOP3.LUT R10, R10, 0xfffff7ff, RZ, 0xc0, !PT ;  /* 0xfffff7ff0a0a7812 */ /* 0x000fc800078ec0ff */
[----:B------:R-:W-:Y:S02]  /*39a20*/  @P2 LOP3.LUT R10, R10, 0x800, RZ, 0xfc, !PT ;  /* 0x000008000a0a2812 */ /* 0x000fe400078efcff */
[----:B------:R-:W-:Y:S02]  /*39a30*/  ISETP.LT.AND P0, PT, R152, UR6, !P0 ;  /* 0x0000000698007c0c */ /* 0x000fe4000c701270 */
[----:B------:R-:W-:-:S04]  /*39a40*/  LOP3.LUT R10, R10, 0xfffffbff, RZ, 0xc0, !PT ;  /* 0xfffffbff0a0a7812 */ /* 0x000fc800078ec0ff */
[----:B------:R-:W-:-:S04]  /*39a50*/  @P1 LOP3.LUT R10, R10, 0x400, RZ, 0xfc, !PT ;  /* 0x000004000a0a1812 */ /* 0x000fc800078efcff */
[----:B------:R-:W-:-:S04]  /*39a60*/  LOP3.LUT R10, R10, 0xfffffdff, RZ, 0xc0, !PT ;  /* 0xfffffdff0a0a7812 */ /* 0x000fc800078ec0ff */
[----:B------:R-:W-:Y:S02]  /*39a70*/  @P0 LOP3.LUT R10, R10, 0x200, RZ, 0xfc, !PT ;  /* 0x000002000a0a0812 */ /* 0x000fe400078efcff */
[----:B------:R-:W-:-:S04]  /*39a80*/  ISETP.GE.AND P0, PT, R162, UR41, PT ;  /* 0x00000029a2007c0c */ /* 0x000fc8000bf06270 */
[----:B------:R-:W-:Y:S02]  /*39a90*/  ISETP.LT.AND P3, PT, R155, UR43, !P0 ;  /* 0x0000002b9b007c0c */ /* 0x000fe4000c761270 */
[----:B------:R-:W-:Y:S01]  /*39aa0*/  ISETP.LT.AND P2, PT, R156, UR42, !P0 ;  /* 0x0000002a9c007c0c */ /* 0x000fe2000c741270 */
[----:B-1----:R-:W-:Y:S01]  /*39ab0*/  VIADD R24, R24, UR32 ;  /* 0x0000002018187c36 */ /* 0x002fe20008000000 */
[----:B------:R-:W-:Y:S01]  /*39ac0*/  LOP3.LUT R10, R10, 0xfffffeff, RZ, 0xc0, !PT ;  /* 0xfffffeff0a0a7812 */ /* 0x000fe200078ec0ff */
[----:B------:R-:W-:Y:S01]  /*39ad0*/  ULDC.64 UR32, c[0x0][0x228] ;  /* 0x00008a0000207ab9 */ /* 0x000fe20000000a00 */
[----:B------:R-:W-:Y:S01]  /*39ae0*/  ISETP.LT.AND P1, PT, R154, UR7, !P0 ;  /* 0x000000079a007c0c */ /* 0x000fe2000c721270 */
[----:B------:R-:W-:Y:S01]  /*39af0*/  ULDC.64 UR42, c[0x0][0x228] ;  /* 0x00008a00002a7ab9 */ /* 0x000fe20000000a00 */
[----:B------:R1:W-:Y:S05]  /*39b00*/  STL [R1+0x1344], R24 ;  /* 0x0013441801007387 */ /* 0x0003ea0000100800 */
[----:B------:R-:W-:Y:S01]  /*39b10*/  @P3 LOP3.LUT R10, R10, 0x100, RZ, 0xfc, !PT ;  /* 0x000001000a0a3812 */ /* 0x000fe200078efcff */
[----:B------:R-:W-:-:S03]  /*39b20*/  ULDC.64 UR6, c[0x0][0x228] ;  /* 0x00008a0000067ab9 */ /* 0x000fc60000000a00 */
[----:B------:R-:W-:Y:S01]  /*39b30*/  LOP3.LUT R10, R10, 0xffffff7f, RZ, 0xc0, !PT ;  /* 0xffffff7f0a0a7812 */ /* 0x000fe200078ec0ff */
[----:B-1----:R-:W-:Y:S01]  /*39b40*/  VIADD R24, R24, UR40 ;  /* 0x0000002818187c36 */ /* 0x002fe20008000000 */
[----:B------:R-:W-:Y:S01]  /*39b50*/  ISETP.LT.AND P0, PT, R152, UR8, !P0 ;  /* 0x0000000898007c0c */ /* 0x000fe2000c701270 */
[----:B------:R-:W-:Y:S01]  /*39b60*/  ULDC UR8, c[0x0][0x228] ;  /* 0x00008a0000087ab9 */ /* 0x000fe20000000800 */
[----:B------:R-:W-:Y:S01]  /*39b70*/  @P2 LOP3.LUT R10, R10, 0x80, RZ, 0xfc, !PT ;  /* 0x000000800a0a2812 */ /* 0x000fe200078efcff */
[----:B------:R-:W-:Y:S01]  /*39b80*/  ULDC.64 UR40, c[0x0][0x228] ;  /* 0x00008a0000287ab9 */ /* 0x000fe20000000a00 */
[----:B------:R1:W-:Y:S02]  /*39b90*/  STL [R1+0x1340], R24 ;  /* 0x0013401801007387 */ /* 0x0003e40000100800 */
[----:B------:R-:W-:Y:S01]  /*39ba0*/  LOP3.LUT R10, R10, 0xffffffbf, RZ, 0xc0, !PT ;  /* 0xffffffbf0a0a7812 */ /* 0x000fe200078ec0ff */
[----:B-1----:R-:W-:-:S03]  /*39bb0*/  VIADD R24, R24, UR49 ;  /* 0x0000003118187c36 */ /* 0x002fc60008000000 */
[----:B------:R-:W-:Y:S02]  /*39bc0*/  @P1 LOP3.LUT R10, R10, 0x40, RZ, 0xfc, !PT ;  /* 0x000000400a0a1812 */ /* 0x000fe400078efcff */
[----:B------:R1:W-:Y:S02]  /*39bd0*/  STL [R1+0x1338], R24 ;  /* 0x0013381801007387 */ /* 0x0003e40000100800 */
[----:B------:R-:W-:Y:S01]  /*39be0*/  LOP3.LUT R10, R10, 0xffffffdf, RZ, 0xc0, !PT ;  /* 0xffffffdf0a0a7812 */ /* 0x000fe200078ec0ff */
[----:B-1----:R-:W-:-:S03]  /*39bf0*/  VIADD R24, R24, UR51 ;  /* 0x0000003318187c36 */ /* 0x002fc60008000000 */
[----:B------:R-:W-:Y:S02]  /*39c00*/  @P0 LOP3.LUT R10, R10, 0x20, RZ, 0xfc, !PT ;  /* 0x000000200a0a0812 */ /* 0x000fe400078efcff */
[----:B------:R1:W-:Y:S01]  /*39c10*/  STL [R1+0x1334], R24 ;  /* 0x0013341801007387 */ /* 0x0003e20000100800 */
[----:B------:R-:W-:Y:S01]  /*39c20*/  ISETP.GE.AND P0, PT, R163, UR13, PT ;  /* 0x0000000da3007c0c */ /* 0x000fe2000bf06270 */
[----:B------:R-:W-:Y:S01]  /*39c30*/  ULDC UR13, c[0x0][0x228] ;  /* 0x00008a00000d7ab9 */ /* 0x000fe20000000800 */
[----:B-1----:R-:W-:Y:S02]  /*39c40*/  VIADD R24, R24, UR50 ;  /* 0x0000003218187c36 */ /* 0x002fe40008000000 */
[----:B------:R-:W-:Y:S01]  /*39c50*/  ISETP.LT.AND P1, PT, R155, UR12, !P0 ;  /* 0x0000000c9b007c0c */ /* 0x000fe2000c721270 */
[----:B------:R-:W-:Y:S02]  /*39c60*/  ULDC UR12, c[0x0][0x228] ;  /* 0x00008a00000c7ab9 */ /* 0x000fe40000000800 */
[----:B------:R1:W-:Y:S02]  /*39c70*/  STL [R1+0x1330], R24 ;  /* 0x0013301801007387 */ /* 0x0003e40000100800 */
[----:B-1----:R-:W-:-:S05]  /*39c80*/  VIADD R24, R24, UR52 ;  /* 0x0000003418187c36 */ /* 0x002fca0008000000 */
[----:B------:R1:W-:Y:S01]  /*39c90*/  STL [R1+0x1328], R24 ;  /* 0x0013281801007387 */ /* 0x0003e20000100800 */
[----:B------:R-:W-:Y:S02]  /*39ca0*/  ISETP.LT.AND P2, PT, R156, UR12, !P0 ;  /* 0x0000000c9c007c0c */ /* 0x000fe4000c741270 */
[----:B------:R-:W-:Y:S01]  /*39cb0*/  LOP3.LUT R10, R10, 0xffffffef, RZ, 0xc0, !PT ;  /* 0xffffffef0a0a7812 */ /* 0x000fe200078ec0ff */
[----:B-1----:R-:W-:-:S03]  /*39cc0*/  VIADD R24, R24, UR53 ;  /* 0x0000003518187c36 */ /* 0x002fc60008000000 */
[----:B------:R-:W-:Y:S02]  /*39cd0*/  @P1 LOP3.LUT R10, R10, 0x10, RZ, 0xfc, !PT ;  /* 0x000000100a0a1812 */ /* 0x000fe400078efcff */
[----:B------:R1:W-:Y:S01]  /*39ce0*/  STL [R1+0x1324], R24 ;  /* 0x0013241801007387 */ /* 0x0003e20000100800 */
[----:B------:R-:W-:Y:S01]  /*39cf0*/  ISETP.LT.AND P1, PT, R154, UR13, !P0 ;  /* 0x0000000d9a007c0c */ /* 0x000fe2000c721270 */
[----:B------:R-:W-:Y:S01]  /*39d00*/  ULDC.64 UR12, c[0x0][0x228] ;  /* 0x00008a00000c7ab9 */ /* 0x000fe20000000a00 */
[----:B------:R-:W-:Y:S01]  /*39d10*/  LOP3.LUT R10, R10, 0xfffffff7, RZ, 0xc0, !PT ;  /* 0xfffffff70a0a7812 */ /* 0x000fe200078ec0ff */
[----:B-1----:R-:W-:-:S04]  /*39d20*/  VIADD R24, R24, UR54 ;  /* 0x0000003618187c36 */ /* 0x002fc80008000000 */
[----:B------:R-:W-:Y:S01]  /*39d30*/  VIADD R25, R24, UR55 ;  /* 0x0000003718197c36 */ /* 0x000fe20008000000 */
[----:B------:R1:W-:Y:S01]  /*39d40*/  STL [R1+0x1320], R24 ;  /* 0x0013201801007387 */ /* 0x0003e20000100800 */
[----:B------:R-:W-:-:S03]  /*39d50*/  @P2 LOP3.LUT R10, R10, 0x8, RZ, 0xfc, !PT ;  /* 0x000000080a0a2812 */ /* 0x000fc600078efcff */
[----:B-1----:R-:W2:Y:S01]  /*39d60*/  LDL.LU R24, [R1+0x13ac] ;  /* 0x0013ac0001187983 */ /* 0x002ea20000300800 */
[----:B------:R-:W-:Y:S01]  /*39d70*/  ISETP.LT.AND P0, PT, R152, UR8, !P0 ;  /* 0x0000000898007c0c */ /* 0x000fe2000c701270 */
[----:B------:R-:W-:Y:S01]  /*39d80*/  IMAD.MOV.U32 R106, RZ, RZ, R145 ;  /* 0x000000ffff6a7224 */ /* 0x000fe200078e0091 */
[----:B------:R-:W-:Y:S01]  /*39d90*/  LOP3.LUT R10, R10, 0xfffffffb, RZ, 0xc0, !PT ;  /* 0xfffffffb0a0a7812 */ /* 0x000fe200078ec0ff */
[----:B------:R1:W-:Y:S01]  /*39da0*/  STL [R1+0x1314], R25 ;  /* 0x0013141901007387 */ /* 0x0003e20000100800 */
[----:B------:R-:W-:Y:S01]  /*39db0*/  ISETP.GE.AND P4, PT, R171, UR13, PT ;  /* 0x0000000dab007c0c */ /* 0x000fe2000bf86270 */
[----:B------:R-:W-:Y:S01]  /*39dc0*/  IMAD.MOV.U32 R107, RZ, RZ, R147 ;  /* 0x000000ffff6b7224 */ /* 0x000fe200078e0093 */
[----:B------:R-:W-:Y:S01]  /*39dd0*/  @P1 LOP3.LUT R10, R10, 0x4, RZ, 0xfc, !PT ;  /* 0x000000040a0a1812 */ /* 0x000fe200078efcff */
[----:B------:R-:W-:-:S03]  /*39de0*/  ULDC UR8, c[0x0][0x248] ;  /* 0x0000920000087ab9 */ /* 0x000fc60000000800 */
[----:B------:R-:W-:-:S04]  /*39df0*/  LOP3.LUT R10, R10, 0xfffffffd, RZ, 0xc0, !PT ;  /* 0xfffffffd0a0a7812 */ /* 0x000fc800078ec0ff */
[----:B------:R-:W-:Y:S02]  /*39e00*/  @P0 LOP3.LUT R10, R10, 0x2, RZ, 0xfc, !PT ;  /* 0x000000020a0a0812 */ /* 0x000fe400078efcff */
[----:B------:R-:W-:-:S04]  /*39e10*/  ISETP.GE.AND P0, PT, R164, UR33, PT ;  /* 0x00000021a4007c0c */ /* 0x000fc8000bf06270 */
[----:B------:R-:W-:Y:S02]  /*39e20*/  ISETP.LT.AND P3, PT, R156, UR61, !P0 ;  /* 0x0000003d9c007c0c */ /* 0x000fe4000c761270 */
[----:B------:R-:W-:Y:S02]  /*39e30*/  ISETP.LT.AND P1, PT, R155, UR32, !P0 ;  /* 0x000000209b007c0c */ /* 0x000fe4000c721270 */
[----:B------:R-:W-:Y:S02]  /*39e40*/  ISETP.LT.AND P2, PT, R154, UR60, !P0 ;  /* 0x0000003c9a007c0c */ /* 0x000fe4000c741270 */
[----:B------:R-:W-:-:S07]  /*39e50*/  LOP3.LUT R10, R10, 0xfffffffe, RZ, 0xc0, !PT ;  /* 0xfffffffe0a0a7812 */ /* 0x000fce00078ec0ff */
[----:B------:R-:W-:Y:S02]  /*39e60*/  @P3 LOP3.LUT R0, R0, 0x80000000, RZ, 0xfc, !PT ;  /* 0x8000000000003812 */ /* 0x000fe400078efcff */
[----:B------:R-:W-:Y:S02]  /*39e70*/  @P1 LOP3.LUT R10, R10, 0x1, RZ, 0xfc, !PT ;  /* 0x000000010a0a1812 */ /* 0x000fe400078efcff */
[----:B------:R-:W-:Y:S02]  /*39e80*/  ISETP.LT.AND P1, PT, R152, UR59, !P0 ;  /* 0x0000003b98007c0c */ /* 0x000fe4000c721270 */
[----:B------:R-:W-:-:S04]  /*39e90*/  LOP3.LUT R0, R0, 0xbfffffff, RZ, 0xc0, !PT ;  /* 0xbfffffff00007812 */ /* 0x000fc800078ec0ff */
[----:B------:R-:W-:Y:S02]  /*39ea0*/  @P2 LOP3.LUT R0, R0, 0x40000000, RZ, 0xfc, !PT ;  /* 0x4000000000002812 */ /* 0x000fe400078efcff */
[----:B------:R-:W-:Y:S02]  /*39eb0*/  ISETP.GE.AND P0, PT, R165, UR11, PT ;  /* 0x0000000ba5007c0c */ /* 0x000fe4000bf06270 */
[----:B------:R-:W-:-:S04]  /*39ec0*/  LOP3.LUT R0, R0, 0xdfffffff, RZ, 0xc0, !PT ;  /* 0xdfffffff00007812 */ /* 0x000fc800078ec0ff */
[----:B------:R-:W-:Y:S02]  /*39ed0*/  @P1 LOP3.LUT R0, R0, 0x20000000, RZ, 0xfc, !PT ;  /* 0x2000000000001812 */ /* 0x000fe400078efcff */
[----:B------:R-:W-:Y:S01]  /*39ee0*/  ISETP.LT.AND P1, PT, R155, UR10, !P0 ;  /* 0x0000000a9b007c0c */ /* 0x000fe2000c721270 */
[----:B-1----:R-:W-:Y:S01]  /*39ef0*/  VIADD R25, R25, UR56 ;  /* 0x0000003819197c36 */ /* 0x002fe20008000000 */
[----:B------:R-:W-:Y:S01]  /*39f00*/  ISETP.LT.AND P3, PT, R156, UR9, !P0 ;  /* 0x000000099c007c0c */ /* 0x000fe2000c761270 */
[----:B------:R-:W-:Y:S01]  /*39f10*/  ULDC UR9, c[0x0][0x248] ;  /* 0x0000920000097ab9 */ /* 0x000fe20000000800 */
[----:B------:R-:W-:Y:S01]  /*39f20*/  LOP3.LUT R0, R0, 0xefffffff, RZ, 0xc0, !PT ;  /* 0xefffffff00007812 */ /* 0x000fe200078ec0ff */
[----:B------:R-:W-:Y:S01]  /*39f30*/  ULDC UR10, c[0x0][0x248] ;  /* 0x00009200000a7ab9 */ /* 0x000fe20000000800 */
[----:B------:R-:W-:-:S07]  /*39f40*/  ISETP.LT.AND P2, PT, R154, UR16, !P0 ;  /* 0x000000109a007c0c */ /* 0x000fce000c741270 */
[----:B------:R-:W-:-:S04]  /*39f50*/  @P1 LOP3.LUT R0, R0, 0x10000000, RZ, 0xfc, !PT ;  /* 0x1000000000001812 */ /* 0x000fc800078efcff */
[----:B------:R-:W-:-:S04]  /*39f60*/  LOP3.LUT R0, R0, 0xf7ffffff, RZ, 0xc0, !PT ;  /* 0xf7ffffff00007812 */ /* 0x000fc800078ec0ff */
        /* <DEDUP_REMOVED lines=8> */
[----:B------:R1:W-:Y:S01]  /*39ff0*/  STL [R1+0x1310], R25 ;  /* 0x0013101901007387 */ /* 0x0003e20000100800 */
        /* <DEDUP_REMOVED lines=14> */
[----:B------:R-:W-:Y:S02]  /*3a0e0*/  ISETP.LT.AND P1, PT, R155, UR42, !P0 ;  /* 0x0000002a9b007c0c */ /* 0x000fe4000c721270 */
[----:B------:R-:W-:Y:S02]  /*3a0f0*/  ISETP.LT.AND P3, PT, R156, UR21, !P0 ;  /* 0x000000159c007c0c */ /* 0x000fe4000c761270 */
[----:B------:R-:W-:Y:S02]  /*3a100*/  LOP3.LUT R0, R0, 0xffefffff, RZ, 0xc0, !PT ;  /* 0xffefffff00007812 */ /* 0x000fe400078ec0ff */
[----:B------:R-:W-:-:S07]  /*3a110*/  ISETP.LT.AND P2, PT, R154, UR20, !P0 ;  /* 0x000000149a007c0c */ /* 0x000fce000c741270 */
[----:B------:R-:W-:-:S04]  /*3a120*/  @P1 LOP3.LUT R0, R0, 0x100000, RZ, 0xfc, !PT ;  /* 0x0010000000001812 */ /* 0x000fc800078efcff */
[----:B------:R-:W-:-:S04]  /*3a130*/  LOP3.LUT R0, R0, 0xfff7ffff, RZ, 0xc0, !PT ;  /* 0xfff7ffff00007812 */ /* 0x000fc800078ec0ff */
[----:B------:R-:W-:Y:S02]  /*3a140*/  @P3 LOP3.LUT R0, R0, 0x80000, RZ, 0xfc, !PT ;  /* 0x0008000000003812 */ /* 0x000fe400078efcff */
[----:B------:R-:W-:Y:S02]  /*3a150*/  ISETP.LT.AND P1, PT, R152, UR17, !P0 ;  /* 0x0000001198007c0c */ /* 0x000fe4000c721270 */
[----:B------:R-:W-:Y:S02]  /*3a160*/  LOP3.LUT R0, R0, 0xfffbffff, RZ, 0xc0, !PT ;  /* 0xfffbffff00007812 */ /* 0x000fe400078ec0ff */
[----:B------:R-:W-:Y:S02]  /*3a170*/  ISETP.GE.AND P0, PT, R168, UR41, PT ;  /* 0x00000029a8007c0c */ /* 0x000fe4000bf06270 */
[----:B------:R-:W-:Y:S02]  /*3a180*/  @P2 LOP3.LUT R0, R0, 0x40000, RZ, 0xfc, !PT ;  /* 0x0004000000002812 */ /* 0x000fe400078efcff */
[----:B------:R-:W-:-:S02]  /*3a190*/  ISETP.LT.AND P3, PT, R155, UR40, !P0 ;  /* 0x000000289b007c0c */ /* 0x000fc4000c761270 */
[----:B------:R-:W-:-:S04]  /*3a1a0*/  LOP3.LUT R0, R0, 0xfffdffff, RZ, 0xc0, !PT ;  /* 0xfffdffff00007812 */ /* 0x000fc800078ec0ff */
[----:B------:R-:W-:-:S04]  /*3a1b0*/  @P1 LOP3.LUT R0, R0, 0x20000, RZ, 0xfc, !PT ;  /* 0x0002000000001812 */ /* 0x000fc800078efcff */
[----:B------:R-:W-:Y:S02]  /*3a1c0*/  LOP3.LUT R0, R0, 0xfffeffff, RZ, 0xc0, !PT ;  /* 0xfffeffff00007812 */ /* 0x000fe400078ec0ff */
[----:B------:R-:W-:Y:S02]  /*3a1d0*/  ISETP.LT.AND P1, PT, R156, UR26, !P0 ;  /* 0x0000001a9c007c0c */ /* 0x000fe4000c721270 */
[----:B------:R-:W-:Y:S02]  /*3a1e0*/  @P3 LOP3.LUT R0, R0, 0x10000, RZ, 0xfc, !PT ;  /* 0x0001000000003812 */ /* 0x000fe400078efcff */
[----:B------:R-:W-:Y:S02]  /*3a1f0*/  ISETP.LT.AND P2, PT, R154, UR25, !P0 ;  /* 0x000000199a007c0c */ /* 0x000fe4000c741270 */
[----:B------:R-:W-:-:S04]  /*3a200*/  LOP3.LUT R0, R0, 0xffffbfff, RZ, 0xc0, !PT ;  /* 0xffffbfff00007812 */ /* 0x000fc800078ec0ff */
[----:B------:R-:W-:-:S04]  /*3a210*/  LOP3.LUT R0, R0, 0xffff7fff, RZ, 0xc0, !PT ;  /* 0xffff7fff00007812 */ /* 0x000fc800078ec0ff */
[----:B------:R-:W-:Y:S02]  /*3a220*/  @P1 LOP3.LUT R0, R0, 0x8000, RZ, 0xfc, !PT ;  /* 0x0000800000001812 */ /* 0x000fe400078efcff */
[----:B------:R-:W-:Y:S02]  /*3a230*/  ISETP.LT.AND P1, PT, R152, UR22, !P0 ;  /* 0x0000001698007c0c */ /* 0x000fe4000c721270 */
[----:B------:R-:W-:Y:S02]  /*3a240*/  @P2 LOP3.LUT R0, R0, 0x4000, RZ, 0xfc, !PT ;  /* 0x0000400000002812 */ /* 0x000fe400078efcff */
[----:B------:R-:W-:Y:S02]  /*3a250*/  ISETP.GE.AND P0, PT, R169, UR30, PT ;  /* 0x0000001ea9007c0c */ /* 0x000fe4000bf06270 */
[----:B------:R-:W-:-:S07]  /*3a260*/  LOP3.LUT R0, R0, 0xffffdfff, RZ, 0xc0, !PT ;  /* 0xffffdfff00007812 */ /* 0x000fce00078ec0ff */
        /* <DEDUP_REMOVED lines=14> */
[----:B------:R-:W-:Y:S02]  /*3a350*/  @P1 LOP3.LUT R0, R0, 0x200, RZ, 0xfc, !PT ;  /* 0x0000020000001812 */ /* 0x000fe400078efcff */
[----:B------:R-:W-:Y:S02]  /*3a360*/  ISETP.LT.AND P2, PT, R156, UR18, !P0 ;  /* 0x000000129c007c0c */ /* 0x000fe4000c741270 */
        /* <DEDUP_REMOVED lines=8> */
[----:B------:R-:W-:Y:S02]  /*3a3f0*/  ISETP.GE.AND P1, PT, R172, UR7, PT ;  /* 0x00000007ac007c0c */ /* 0x000fe4000bf26270 */
[----:B------:R-:W-:Y:S02]  /*3a400*/  LOP3.LUT R0, R0, 0xfffffff7, RZ, 0xc0, !PT ;  /* 0xfffffff700007812 */ /* 0x000fe400078ec0ff */
[----:B------:R-:W-:Y:S01]  /*3a410*/  ISETP.LT.AND P3, PT, R155, UR6, !P1 ;  /* 0x000000069b007c0c */ /* 0x000fe2000cf61270 */
[----:B-1----:R-:W-:Y:S01]  /*3a420*/  VIADD R25, R25, UR57 ;  /* 0x0000003919197c36 */ /* 0x002fe20008000000 */
[----:B------:R-:W-:Y:S01]  /*3a430*/  @P0 LOP3.LUT R0, R0, 0x8, RZ, 0xfc, !PT ;  /* 0x0000000800000812 */ /* 0x000fe200078efcff */
[----:B------:R-:W-:Y:S01]  /*3a440*/  ULDC.64 UR6, c[0x0][0x228] ;  /* 0x00008a0000067ab9 */ /* 0x000fe20000000a00 */
[----:B------:R-:W-:-:S02]  /*3a450*/  ISETP.LT.AND P2, PT, R156, UR46, !P1 ;  /* 0x0000002e9c007c0c */ /* 0x000fc4000cf41270 */
[----:B------:R-:W-:Y:S02]  /*3a460*/  LOP3.LUT R0, R0, 0xfffffffb, RZ, 0xc0, !PT ;  /* 0xfffffffb00007812 */ /* 0x000fe400078ec0ff */
[----:B------:R-:W-:-:S05]  /*3a470*/  ISETP.LT.AND P0, PT, R154, UR45, !P1 ;  /* 0x0000002d9a007c0c */ /* 0x000fca000cf01270 */
[----:B------:R-:W-:-:S04]  /*3a480*/  @P3 LOP3.LUT R0, R0, 0x4, RZ, 0xfc, !PT ;  /* 0x0000000400003812 */ /* 0x000fc800078efcff */
[----:B------:R-:W-:Y:S01]  /*3a490*/  LOP3.LUT R0, R0, 0xfffffffd, RZ, 0xc0, !PT ;  /* 0xfffffffd00007812 */ /* 0x000fe200078ec0ff */
[----:B------:R1:W-:Y:S03]  /*3a4a0*/  STL [R1+0x13f8], R25 ;  /* 0x0013f81901007387 */ /* 0x0003e60000100800 */
[----:B------:R-:W-:Y:S01]  /*3a4b0*/  @P2 LOP3.LUT R0, R0, 0x2, RZ, 0xfc, !PT ;  /* 0x0000000200002812 */ /* 0x000fe200078efcff */
[----:B------:R-:W-:Y:S03]  /*3a4c0*/  STL [R1+0x1418], R14 ;  /* 0x0014180e01007387 */ /* 0x000fe60000100800 */
[----:B------:R-:W-:Y:S01]  /*3a4d0*/  LOP3.LUT R0, R0, 0xfffffffe, RZ, 0xc0, !PT ;  /* 0xfffffffe00007812 */ /* 0x000fe200078ec0ff */
[----:B------:R-:W-:Y:S04]  /*3a4e0*/  STL [R1+0x1414], R15 ;  /* 0x0014140f01007387 */ /* 0x000fe80000100800 */
[----:B------:R-:W-:Y:S01]  /*3a4f0*/  STL [R1+0x1410], R16 ;  /* 0x0014101001007387 */ /* 0x000fe20000100800 */
[----:B------:R-:W-:-:S03]  /*3a500*/  @P0 LOP3.LUT R0, R0, 0x1, RZ, 0xfc, !PT ;  /* 0x0000000100000812 */ /* 0x000fc600078efcff */
[----:B------:R-:W-:Y:S01]  /*3a510*/  STL [R1+0x140c], R17 ;  /* 0x00140c1101007387 */ /* 0x000fe20000100800 */
[----:B--2---:R-:W-:-:S03]  /*3a520*/  ISETP.GE.AND P0, PT, R173, R24, PT ;  /* 0x00000018ad00720c */ /* 0x004fc60003f06270 */
[----:B------:R-:W-:Y:S04]  /*3a530*/  STL [R1+0x1408], R18 ;  /* 0x0014081201007387 */ /* 0x000fe80000100800 */
[----:B------:R-:W-:Y:S04]  /*3a540*/  STL [R1+0x1404], R19 ;  /* 0x0014041301007387 */ /* 0x000fe80000100800 */
[----:B------:R-:W-:Y:S04]  /*3a550*/  STL [R1+0x1400], R20 ;  /* 0x0014001401007387 */ /* 0x000fe80000100800 */
[----:B------:R-:W2:Y:S04]  /*3a560*/  LDL.LU R24, [R1+0x554] ;  /* 0x0005540001187983 */ /* 0x000ea80000300800 */
[----:B-1----:R-:W2:Y:S04]  /*3a570*/  LDL.LU R25, [R1+0x55c] ;  /* 0x00055c0001197983 */ /* 0x002ea80000300800 */
[----:B------:R-:W2:Y:S04]  /*3a580*/  LDL.LU R26, [R1+0x354] ;  /* 0x00035400011a7983 */ /* 0x000ea80000300800 */
[----:B------:R-:W2:Y:S04]  /*3a590*/  LDL.LU R27, [R1+0x35c] ;  /* 0x00035c00011b7983 */ /* 0x000ea80000300800 */
[----:B------:R-:W1:Y:S04]  /*3a5a0*/  LDS.128 R16, [R157] ;  /* 0x000000009d107984 */ /* 0x000e680000000c00 */
[----:B------:R-:W3:Y:S01]  /*3a5b0*/  LDL.LU R28, [R1+0x154] ;  /* 0x00015400011c7983 */ /* 0x000ee20000300800 */
[----:B------:R-:W-:Y:S06]  /*3a5c0*/  BAR.SYNC.DEFER_BLOCKING 0x0 ;  /* 0x0000000000007b1d */ /* 0x000fec0000010000 */
[----:B-1----:R-:W-:Y:S04]  /*3a5d0*/  STL.64 [R1+0x550], R16 ;  /* 0x0005501001007387 */ /* 0x002fe80000100a00 */
[----:B------:R-:W-:Y:S04]  /*3a5e0*/  STL.64 [R1+0x558], R18 ;  /* 0x0005581201007387 */ /* 0x000fe80000100a00 */
[----:B------:R-:W3:Y:S04]  /*3a5f0*/  LDL.LU R29, [R1+0x15c] ;  /* 0x00015c00011d7983 */ /* 0x000ee80000300800 */
[----:B--2---:R1:W-:Y:S01]  /*3a600*/  STSM.16.M88.4 [R153], R24 ;  /* 0x0000001899007844 */ /* 0x0043e20000000200 */
[----:B------:R-:W-:Y:S06]  /*3a610*/  BAR.SYNC.DEFER_BLOCKING 0x0 ;  /* 0x0000000000007b1d */ /* 0x000fec0000010000 */
[----:B-1----:R-:W2:Y:S04]  /*3a620*/  LDL.LU R24, [R1+0xd60] ;  /* 0x000d600001187983 */ /* 0x002ea80000300800 */
[----:B------:R-:W1:Y:S01]  /*3a630*/  LDS.128 R16, [R157] ;  /* 0x000000009d107984 */ /* 0x000e620000000c00 */
[----:B------:R-:W-:Y:S06]  /*3a640*/  BAR.SYNC.DEFER_BLOCKING 0x0 ;  /* 0x0000000000007b1d */ /* 0x000fec0000010000 */
[----:B-1----:R-:W-:Y:S04]  /*3a650*/  STL.64 [R1+0x350], R16 ;  /* 0x0003501001007387 */ /* 0x002fe80000100a00 */
[----:B------:R-:W-:Y:S04]  /*3a660*/  STL.64 [R1+0x358], R18 ;  /* 0x0003581201007387 */ /* 0x000fe80000100a00 */
[----:B------:R-:W2:Y:S04]  /*3a670*/  LDL.LU R25, [R1+0xd68] ;  /* 0x000d680001197983 */ /* 0x000ea80000300800 */
[----:B------:R-:W2:Y:S04]  /*3a680*/  LDL.LU R26, [R1+0xb60] ;  /* 0x000b6000011a7983 */ /* 0x000ea80000300800 */
[----:B------:R-:W2:Y:S04]  /*3a690*/  LDL.LU R27, [R1+0xb68] ;  /* 0x000b6800011b7983 */ /* 0x000ea80000300800 */
[----:B---3--:R1:W-:Y:S01]  /*3a6a0*/  STSM.16.M88.4 [R153], R28 ;  /* 0x0000001c99007844 */ /* 0x0083e20000000200 */
[----:B------:R-:W-:Y:S06]  /*3a6b0*/  BAR.SYNC.DEFER_BLOCKING 0x0 ;  /* 0x0000000000007b1d */ /* 0x000fec0000010000 */
[----:B-1----:R-:W3:Y:S04]  /*3a6c0*/  LDL.LU R28, [R1+0x960] ;  /* 0x00096000011c7983 */ /* 0x002ee80000300800 */
[----:B------:R-:W1:Y:S01]  /*3a6d0*/  LDS.128 R16, [R157] ;  /* 0x000000009d107984 */ /* 0x000e620000000c00 */
[----:B------:R-:W-:Y:S06]  /*3a6e0*/  BAR.SYNC.DEFER_BLOCKING 0x0 ;  /* 0x0000000000007b1d */ /* 0x000fec0000010000 */
[----:B-1----:R-:W-:Y:S04]  /*3a6f0*/  STL.64 [R1+0x150], R16 ;  /* 0x0001501001007387 */ /* 0x002fe80000100a00 */
[----:B------:R-:W-:Y:S04]  /*3a700*/  STL.64 [R1+0x158], R18 ;  /* 0x0001581201007387 */ /* 0x000fe80000100a00 */
[----:B------:R-:W3:Y:S04]  /*3a710*/  LDL.LU R29, [R1+0x968] ;  /* 0x00096800011d7983 */ /* 0x000ee80000300800 */
[----:B------:R-:W3:Y:S04]  /*3a720*/  LDL.LU R30, [R1+0x760] ;  /* 0x00076000011e7983 */ /* 0x000ee80000300800 */
        /* <DEDUP_REMOVED lines=18> */
[----:B------:R-:W3:Y:S01]  /*3a850*/  LDL.LU R29, [R1+0x168] ;  /* 0x00016800011d7983 */ /* 0x000ee20000300800 */
[----:B------:R-:W-:-:S02]  /*3a860*/  IMAD.MOV.U32 R30, RZ, RZ, R112 ;  /* 0x000000ffff1e7224 */ /* 0x000fc400078e0070 */
[----:B------:R-:W-:Y:S01]  /*3a870*/  IMAD.MOV.U32 R31, RZ, RZ, R114 ;  /* 0x000000ffff1f7224 */ /* 0x000fe200078e0072 */
        /* <DEDUP_REMOVED lines=245> */
[----:B-1----:R-:W-:Y:S04]  /*3b7d0*/  STL.64 [R1], R16 ;  /* 0x0000001001007387 */ /* 0x002fe80000100a00 */
[----:B------:R-:W-:Y:S04]  /*3b7e0*/  STL.64 [R1+0x8], R18 ;  /* 0x0000081201007387 */ /* 0x000fe80000100a00 */
[----:B------:R-:W2:Y:S04]  /*3b7f0*/  LDL.LU R25, [R1+0xd9c] ;  /* 0x000d9c0001197983 */ /* 0x000ea80000300800 */
[----:B------:R-:W2:Y:S04]  /*3b800*/  LDL.LU R26, [R1+0xb94] ;  /* 0x000b9400011a7983 */ /* 0x000ea80000300800 */
[----:B------:R-:W2:Y:S04]  /*3b810*/  LDL.LU R27, [R1+0xb9c] ;  /* 0x000b9c00011b7983 */ /* 0x000ea80000300800 */
[----:B---3--:R1:W-:Y:S01]  /*3b820*/  STSM.16.M88.4 [R153], R28 ;  /* 0x0000001c99007844 */ /* 0x0083e20000000200 */
[----:B------:R-:W-:Y:S06]  /*3b830*/  BAR.SYNC.DEFER_BLOCKING 0x0 ;  /* 0x0000000000007b1d */ /* 0x000fec0000010000 */
[----:B-1----:R-:W3:Y:S04]  /*3b840*/  LDL.LU R28, [R1+0x994] ;  /* 0x00099400011c7983 */ /* 0x002ee80000300800 */
[----:B------:R-:W3:Y:S04]  /*3b850*/  LDL.LU R29, [R1+0x99c] ;  /* 0x00099c00011d7983 */ /* 0x000ee80000300800 */
[----:B------:R-:W3:Y:S04]  /*3b860*/  LDL.LU R30, [R1+0x794] ;  /* 0x00079400011e7983 */ /* 0x000ee80000300800 */
[----:B------:R-:W3:Y:S04]  /*3b870*/  LDL.LU R31, [R1+0x79c] ;  /* 0x00079c00011f7983 */ /* 0x000ee80000300800 */
[----:B------:R-:W1:Y:S01]  /*3b880*/  LDS.128 R248, [R157] ;  /* 0x000000009df87984 */ /* 0x000e620000000c00 */
[----:B------:R-:W-:Y:S06]  /*3b890*/  BAR.SYNC.DEFER_BLOCKING 0x0 ;  /* 0x0000000000007b1d */ /* 0x000fec0000010000 */
[----:B--2---:R2:W-:Y:S02]  /*3b8a0*/  STSM.16.M88.4 [R153], R24 ;  /* 0x0000001899007844 */ /* 0x0045e40000000200 */
[----:B------:R-:W-:Y:S06]  /*3b8b0*/  BAR.SYNC.DEFER_BLOCKING 0x0 ;  /* 0x0000000000007b1d */ /* 0x000fec0000010000 */
[----:B--2---:R-:W2:Y:S04]  /*3b8c0*/  LDL.LU R24, [R1+0x594] ;  /* 0x0005940001187983 */ /* 0x004ea80000300800 */
[----:B------:R-:W2:Y:S04]  /*3b8d0*/  LDL.LU R25, [R1+0x59c] ;  /* 0x00059c0001197983 */ /* 0x000ea80000300800 */
[----:B------:R-:W2:Y:S04]  /*3b8e0*/  LDL.LU R26, [R1+0x394] ;  /* 0x00039400011a7983 */ /* 0x000ea80000300800 */
[----:B------:R-:W2:Y:S04]  /*3b8f0*/  LDL.LU R27, [R1+0x39c] ;  /* 0x00039c00011b7983 */ /* 0x000ea80000300800 */
[----:B------:R-:W4:Y:S01]  /*3b900*/  LDS.128 R244, [R157] ;  /* 0x000000009df47984 */ /* 0x000f220000000c00 */
[----:B------:R-:W-:Y:S06]  /*3b910*/  BAR.SYNC.DEFER_BLOCKING 0x0 ;  /* 0x0000000000007b1d */ /* 0x000fec0000010000 */
[----:B---3--:R3:W-:Y:S02]  /*3b920*/  STSM.16.M88.4 [R153], R28 ;  /* 0x0000001c99007844 */ /* 0x0087e40000000200 */
[----:B------:R-:W-:Y:S06]  /*3b930*/  BAR.SYNC.DEFER_BLOCKING 0x0 ;  /* 0x0000000000007b1d */ /* 0x000fec0000010000 */
[----:B---3--:R-:W3:Y:S04]  /*3b940*/  LDL.LU R28, [R1+0x194] ;  /* 0x00019400011c7983 */ /* 0x008ee80000300800 */
[----:B------:R-:W3:Y:S04]  /*3b950*/  LDL.LU R29, [R1+0x19c] ;  /* 0x00019c00011d7983 */ /* 0x000ee80000300800 */
[----:B------:R-:W4:Y:S01]  /*3b960*/  LDS.128 R240, [R157] ;  /* 0x000000009df07984 */ /* 0x000f220000000c00 */
[----:B------:R-:W-:Y:S01]  /*3b970*/  BAR.SYNC.DEFER_BLOCKING 0x0 ;  /* 0x0000000000007b1d */ /* 0x000fe20000010000 */
[----:B------:R-:W-:-:S02]  /*3b980*/  IMAD.MOV.U32 R30, RZ, RZ, R125 ;  /* 0x000000ffff1e7224 */ /* 0x000fc400078e007d */
[----:B------:R-:W-:-:S03]  /*3b990*/  IMAD.MOV.U32 R31, RZ, RZ, R127 ;  /* 0x000000ffff1f7224 */ /* 0x000fc600078e007f */
        /* <DEDUP_REMOVED lines=12> */
[----:B------:R-:W3:Y:S04]  /*3ba60*/  LDL.LU R30, [R1+0x7a0] ;  /* 0x0007a000011e7983 */ /* 0x000ee80000300800 */
[----:B------:R-:W3:Y:S04]  /*3ba70*/  LDL.LU R31, [R1+0x7a8] ;  /* 0x0007a800011f7983 */ /* 0x000ee80000300800 */
[----:B------:R-:W4:Y:S01]  /*3ba80*/  LDS.128 R232, [R157] ;  /* 0x000000009de87984 */ /* 0x000f220000000c00 */
        /* <DEDUP_REMOVED lines=71> */
[----:B------:R-:W4:Y:S04]  /*3bf00*/  LDL.LU R32, [R1+0x1b0] ;  /* 0x0001b00001207983 */ /* 0x000f280000300800 */
[----:B------:R-:W4:Y:S04]  /*3bf10*/  LDL.LU R33, [R1+0x1b8] ;  /* 0x0001b80001217983 */ /* 0x000f280000300800 */
[----:B------:R-:W1:Y:S01]  /*3bf20*/  LDS.128 R196, [R157] ;  /* 0x000000009dc47984 */ /* 0x000e620000000c00 */
[----:B------:R-:W-:Y:S06]  /*3bf30*/  BAR.SYNC.DEFER_BLOCKING 0x0 ;  /* 0x0000000000007b1d */ /* 0x000fec0000010000 */
[----:B---3--:R3:W-:Y:S02]  /*3bf40*/  STSM.16.M88.4 [R153], R28 ;  /* 0x0000001c99007844 */ /* 0x0087e40000000200 */
[----:B------:R-:W-:Y:S06]  /*3bf50*/  BAR.SYNC.DEFER_BLOCKING 0x0 ;  /* 0x0000000000007b1d */ /* 0x000fec0000010000 */
[----:B---3--:R-:W3:Y:S04]  /*3bf60*/  LDL.LU R28, [R1+0xdb4] ;  /* 0x000db400011c7983 */ /* 0x008ee80000300800 */
        /* <DEDUP_REMOVED lines=10> */
[----:B------:R-:W1:Y:S01]  /*3c010*/  LDS.128 R188, [R157] ;  /* 0x000000009dbc7984 */ /* 0x000e620000000c00 */
[----:B------:R-:W-:Y:S06]  /*3c020*/  BAR.SYNC.DEFER_BLOCKING 0x0 ;  /* 0x0000000000007b1d */ /* 0x000fec0000010000 */
[----:B------:R-:W2:Y:S04]  /*3c030*/  LDL.LU R27, [R1+0x7bc] ;  /* 0x0007bc00011b7983 */ /* 0x000ea80000300800 */
[----:B----4-:R-:W-:Y:S01]  /*3c040*/  STSM.16.M88.4 [R153], R32 ;  /* 0x0000002099007844 */ /* 0x010fe20000000200 */
[----:B------:R-:W-:Y:S06]  /*3c050*/  BAR.SYNC.DEFER_BLOCKING 0x0 ;  /* 0x0000000000007b1d */ /* 0x000fec0000010000 */
[----:B------:R-:W4:Y:S02]  /*3c060*/  LDS.128 R184, [R157] ;  /* 0x000000009db87984 */ /* 0x000f240000000c00 */
        /* <DEDUP_REMOVED lines=22> */
[----:B------:R-:W-:-:S02]  /*3c1d0*/  IMAD.MOV.U32 R26, RZ, RZ, R133 ;  /* 0x000000ffff1a7224 */ /* 0x000fc400078e0085 */
[----:B------:R-:W-:Y:S01]  /*3c1e0*/  IMAD.MOV.U32 R27, RZ, RZ, R135 ;  /* 0x000000ffff1b7224 */ /* 0x000fe200078e0087 */
        /* <DEDUP_REMOVED lines=29> */
[----:B------:R-:W4:Y:S04]  /*3c3c0*/  LDL.LU R32, [R1+0x9c4] ;  /* 0x0009c40001207983 */ /* 0x000f280000300800 */
[----:B------:R-:W4:Y:S04]  /*3c3d0*/  LDL.LU R33, [R1+0x9cc] ;  /* 0x0009cc0001217983 */ /* 0x000f280000300800 */
[----:B------:R-:W4:Y:S04]  /*3c3e0*/  LDL.LU R34, [R1+0x7c4] ;  /* 0x0007c40001227983 */ /* 0x000f280000300800 */
[----:B------:R-:W4:Y:S04]  /*3c3f0*/  LDL.LU R35, [R1+0x7cc] ;  /* 0x0007cc0001237983 */ /* 0x000f280000300800 */
[----:B------:R-:W4:Y:S04]  /*3c400*/  LDL.LU R36, [R1+0x5c4] ;  /* 0x0005c40001247983 */ /* 0x000f280000300800 */
[----:B------:R-:W4:Y:S04]  /*3c410*/  LDL.LU R37, [R1+0x5cc] ;  /* 0x0005cc0001257983 */ /* 0x000f280000300800 */
[----:B------:R-:W4:Y:S04]  /*3c420*/  LDL.LU R38, [R1+0x3c4] ;  /* 0x0003c40001267983 */ /* 0x000f280000300800 */
[----:B------:R-:W4:Y:S04]  /*3c430*/  LDL.LU R39, [R1+0x3cc] ;  /* 0x0003cc0001277983 */ /* 0x000f280000300800 */
[----:B------:R-:W1:Y:S01]  /*3c440*/  LDS.128 R128, [R157] ;  /* 0x000000009d807984 */ /* 0x000e620000000c00 */
[----:B------:R-:W-:-:S02]  /*3c450*/  IMAD.MOV.U32 R26, RZ, RZ, R136 ;  /* 0x000000ffff1a7224 */ /* 0x000fc400078e0088 */
[----:B------:R-:W-:Y:S01]  /*3c460*/  IMAD.MOV.U32 R27, RZ, RZ, R138 ;  /* 0x000000ffff1b7224 */ /* 0x000fe200078e008a */
[----:B------:R-:W-:Y:S06]  /*3c470*/  BAR.SYNC.DEFER_BLOCKING 0x0 ;  /* 0x0000000000007b1d */ /* 0x000fec0000010000 */
[----:B------:R-:W4:Y:S04]  /*3c480*/  LDL.LU R40, [R1+0x1c4] ;  /* 0x0001c40001287983 */ /* 0x000f280000300800 */
[----:B------:R-:W4:Y:S04]  /*3c490*/  LDL.LU R41, [R1+0x1cc] ;  /* 0x0001cc0001297983 */ /* 0x000f280000300800 */
[----:B------:R-:W4:Y:S04]  /*3c4a0*/  LDL.LU R44, [R1+0xdd0] ;  /* 0x000dd000012c7983 */ /* 0x000f280000300800 */
[----:B------:R-:W4:Y:S04]  /*3c4b0*/  LDL.LU R45, [R1+0xdd8] ;  /* 0x000dd800012d7983 */ /* 0x000f280000300800 */
[----:B------:R-:W4:Y:S04]  /*3c4c0*/  LDL.LU R46, [R1+0xbd0] ;  /* 0x000bd000012e7983 */ /* 0x000f280000300800 */
[----:B------:R-:W4:Y:S04]  /*3c4d0*/  LDL.LU R47, [R1+0xbd8] ;  /* 0x000bd800012f7983 */ /* 0x000f280000300800 */
[----:B--2---:R-:W-:Y:S01]  /*3c4e0*/  STSM.16.M88.4 [R153], R24 ;  /* 0x0000001899007844 */ /* 0x004fe20000000200 */
[----:B------:R-:W-:Y:S06]  /*3c4f0*/  BAR.SYNC.DEFER_BLOCKING 0x0 ;  /* 0x0000000000007b1d */ /* 0x000fec0000010000 */
[----:B------:R-:W2:Y:S02]  /*3c500*/  LDS.128 R24, [R157] ;  /* 0x000000009d187984 */ /* 0x000ea40000000c00 */
[----:B------:R-:W-:Y:S06]  /*3c510*/  BAR.SYNC.DEFER_BLOCKING 0x0 ;  /* 0x0000000000007b1d */ /* 0x000fec0000010000 */
[----:B---3--:R-:W-:Y:S02]  /*3c520*/  STSM.16.M88.4 [R153], R28 ;  /* 0x0000001c99007844 */ /* 0x008fe40000000200 */
[----:B------:R-:W-:Y:S06]  /*3c530*/  BAR.SYNC.DEFER_BLOCKING 0x0 ;  /* 0x0000000000007b1d */ /* 0x000fec0000010000 */
[----:B------:R-:W3:Y:S02]  /*3c540*/  LDS.128 R28, [R157] ;  /* 0x000000009d1c7984 */ /* 0x000ee40000000c00 */
[----:B------:R-:W-:Y:S06]  /*3c550*/  BAR.SYNC.DEFER_BLOCKING 0x0 ;  /* 0x0000000000007b1d */ /* 0x000fec0000010000 */
[----:B----4-:R-:W-:Y:S02]  /*3c560*/  STSM.16.M88.4 [R153], R32 ;  /* 0x0000002099007844 */ /* 0x010fe40000000200 */
[----:B------:R-:W-:Y:S06]  /*3c570*/  BAR.SYNC.DEFER_BLOCKING 0x0 ;  /* 0x0000000000007b1d */ /* 0x000fec0000010000 */
[----:B------:R-:W4:Y:S02]  /*3c580*/  LDS.128 R32, [R157] ;  /* 0x000000009d207984 */ /* 0x000f240000000c00 */
[----:B------:R-:W-:Y:S06]  /*3c590*/  BAR.SYNC.DEFER_BLOCKING 0x0 ;  /* 0x0000000000007b1d */ /* 0x000fec0000010000 */
[----:B------:R1:W-:Y:S02]  /*3c5a0*/  STSM.16.M88.4 [R153], R36 ;  /* 0x0000002499007844 */ /* 0x0003e40000000200 */
[----:B------:R-:W-:Y:S06]  /*3c5b0*/  BAR.SYNC.DEFER_BLOCKING 0x0 ;  /* 0x0000000000007b1d */ /* 0x000fec0000010000 */
[----:B-1----:R-:W2:Y:S04]  /*3c5c0*/  LDL.LU R36, [R1+0x9d0] ;  /* 0x0009d00001247983 */ /* 0x002ea80000300800 */
[----:B------:R-:W2:Y:S04]  /*3c5d0*/  LDL.LU R37, [R1+0x9d8] ;  /* 0x0009d80001257983 */ /* 0x000ea80000300800 */
[----:B------:R-:W2:Y:S04]  /*3c5e0*/  LDL.LU R38, [R1+0x7d0] ;  /* 0x0007d00001267983 */ /* 0x000ea80000300800 */
[----:B------:R-:W2:Y:S04]  /*3c5f0*/  LDL.LU R39, [R1+0x7d8] ;  /* 0x0007d80001277983 */ /* 0x000ea80000300800 */
[----:B------:R-:W1:Y:S01]  /*3c600*/  LDS.128 R52, [R157] ;  /* 0x000000009d347984 */ /* 0x000e620000000c00 */
[----:B------:R-:W-:Y:S06]  /*3c610*/  BAR.SYNC.DEFER_BLOCKING 0x0 ;  /* 0x0000000000007b1d */ /* 0x000fec0000010000 */
[----:B------:R-:W3:Y:S04]  /*3c620*/  LDL.LU R56, [R1+0x5d0] ;  /* 0x0005d00001387983 */ /* 0x000ee80000300800 */
[----:B------:R-:W3:Y:S04]  /*3c630*/  LDL.LU R57, [R1+0x5d8] ;  /* 0x0005d80001397983 */ /* 0x000ee80000300800 */
[----:B------:R-:W3:Y:S04]  /*3c640*/  LDL.LU R58, [R1+0x3d0] ;  /* 0x0003d000013a7983 */ /* 0x000ee80000300800 */
[----:B------:R-:W3:Y:S04]  /*3c650*/  LDL.LU R59, [R1+0x3d8] ;  /* 0x0003d800013b7983 */ /* 0x000ee80000300800 */
[----:B------:R-:W-:Y:S01]  /*3c660*/  STSM.16.M88.4 [R153], R40 ;  /* 0x0000002899007844 */ /* 0x000fe20000000200 */
[----:B------:R-:W-:Y:S06]  /*3c670*/  BAR.SYNC.DEFER_BLOCKING 0x0 ;  /* 0x0000000000007b1d */ /* 0x000fec0000010000 */
[----:B------:R-:W1:Y:S02]  /*3c680*/  LDS.128 R48, [R157] ;  /* 0x000000009d307984 */ /* 0x000e640000000c00 */
[----:B------:R-:W-:Y:S06]  /*3c690*/  BAR.SYNC.DEFER_BLOCKING 0x0 ;  /* 0x0000000000007b1d */ /* 0x000fec0000010000 */
[----:B------:R-:W-:Y:S02]  /*3c6a0*/  STSM.16.M88.4 [R153], R44 ;  /* 0x0000002c99007844 */ /* 0x000fe40000000200 */
[----:B------:R-:W-:Y:S06]  /*3c6b0*/  BAR.SYNC.DEFER_BLOCKING 0x0 ;  /* 0x0000000000007b1d */ /* 0x000fec0000010000 */
[----:B------:R-:W1:Y:S02]  /*3c6c0*/  LDS.128 R44, [R157] ;  /* 0x000000009d2c7984 */ /* 0x000e640000000c00 */
[----:B------:R-:W-:Y:S06]  /*3c6d0*/  BAR.SYNC.DEFER_BLOCKING 0x0 ;  /* 0x0000000000007b1d */ /* 0x000fec0000010000 */
[----:B--2---:R2:W-:Y:S02]  /*3c6e0*/  STSM.16.M88.4 [R153], R36 ;  /* 0x0000002499007844 */ /* 0x0045e40000000200 */
[----:B------:R-:W-:Y:S06]  /*3c6f0*/  BAR.SYNC.DEFER_BLOCKING 0x0 ;  /* 0x0000000000007b1d */ /* 0x000fec0000010000 */
[----:B--2---:R-:W2:Y:S04]  /*3c700*/  LDL.LU R36, [R1+0x1d0] ;  /* 0x0001d00001247983 */ /* 0x004ea80000300800 */
[----:B------:R-:W2:Y:S04]  /*3c710*/  LDL.LU R37, [R1+0x1d8] ;  /* 0x0001d80001257983 */ /* 0x000ea80000300800 */
        /* <DEDUP_REMOVED lines=13> */
[----:B------:R-:W-:Y:S01]  /*3c7f0*/  BAR.SYNC.DEFER_BLOCKING 0x0 ;  /* 0x0000000000007b1d */ /* 0x000fe20000010000 */
[----:B------:R-:W-:-:S02]  /*3c800*/  IMAD.MOV.U32 R38, RZ, RZ, R140 ;  /* 0x000000ffff267224 */ /* 0x000fc400078e008c */
[----:B------:R-:W-:-:S03]  /*3c810*/  IMAD.MOV.U32 R39, RZ, RZ, R142 ;  /* 0x000000ffff277224 */ /* 0x000fc600078e008e */
[----:B------:R-:W4:Y:S04]  /*3c820*/  LDL.LU R72, [R1+0x1d4] ;  /* 0x0001d40001487983 */ /* 0x000f280000300800 */
[----:B------:R-:W4:Y:S04]  /*3c830*/  LDL.LU R73, [R1+0x1dc] ;  /* 0x0001dc0001497983 */ /* 0x000f280000300800 */
[----:B------:R-:W4:Y:S04]  /*3c840*/  LDL.LU R76, [R1+0xde0] ;  /* 0x000de000014c7983 */ /* 0x000f280000300800 */
[----:B------:R-:W4:Y:S04]  /*3c850*/  LDL.LU R77, [R1+0xde8] ;  /* 0x000de800014d7983 */ /* 0x000f280000300800 */
[----:B---3--:R-:W-:Y:S01]  /*3c860*/  STSM.16.M88.4 [R153], R56 ;  /* 0x0000003899007844 */ /* 0x008fe20000000200 */
[----:B------:R-:W-:Y:S06]  /*3c870*/  BAR.SYNC.DEFER_BLOCKING 0x0 ;  /* 0x0000000000007b1d */ /* 0x000fec0000010000 */
[----:B------:R-:W3:Y:S04]  /*3c880*/  LDL.LU R78, [R1+0xbe0] ;  /* 0x000be000014e7983 */ /* 0x000ee80000300800 */
[----:B------:R-:W3:Y:S04]  /*3c890*/  LDL.LU R79, [R1+0xbe8] ;  /* 0x000be800014f7983 */ /* 0x000ee80000300800 */
[----:B------:R-:W1:Y:S01]  /*3c8a0*/  LDS.128 R56, [R157] ;  /* 0x000000009d387984 */ /* 0x000e620000000c00 */
[----:B------:R-:W-:Y:S06]  /*3c8b0*/  BAR.SYNC.DEFER_BLOCKING 0x0 ;  /* 0x0000000000007b1d */ /* 0x000fec0000010000 */
[----:B--2---:R-:W-:Y:S02]  /*3c8c0*/  STSM.16.M88.4 [R153], R36 ;  /* 0x0000002499007844 */ /* 0x004fe40000000200 */
[----:B------:R-:W-:Y:S06]  /*3c8d0*/  BAR.SYNC.DEFER_BLOCKING 0x0 ;  /* 0x0000000000007b1d */ /* 0x000fec0000010000 */
[----:B------:R-:W2:Y:S02]  /*3c8e0*/  LDS.128 R36, [R157] ;  /* 0x000000009d247984 */ /* 0x000ea40000000c00 */
[----:B------:R-:W-:Y:S06]  /*3c8f0*/  BAR.SYNC.DEFER_BLOCKING 0x0 ;  /* 0x0000000000007b1d */ /* 0x000fec0000010000 */
[----:B----4-:R-:W-:Y:S02]  /*3c900*/  STSM.16.M88.4 [R153], R60 ;  /* 0x0000003c99007844 */ /* 0x010fe40000000200 */
[----:B------:R-:W-:Y:S06]  /*3c910*/  BAR.SYNC.DEFER_BLOCKING 0x0 ;  /* 0x0000000000007b1d */ /* 0x000fec0000010000 */
[----:B------:R-:W4:Y:S02]  /*3c920*/  LDS.128 R60, [R157] ;  /* 0x000000009d3c7984 */ /* 0x000f240000000c00 */
[----:B------:R-:W-:Y:S06]  /*3c930*/  BAR.SYNC.DEFER_BLOCKING 0x0 ;  /* 0x0000000000007b1d */ /* 0x000fec0000010000 */
[----:B------:R-:W-:Y:S02]  /*3c940*/  STSM.16.M88.4 [R153], R64 ;  /* 0x0000004099007844 */ /* 0x000fe40000000200 */
        /* <DEDUP_REMOVED lines=11> */
[----:B------:R-:W4:Y:S04]  /*3ca00*/  LDL.LU R88, [R1+0x5e0] ;  /* 0x0005e00001587983 */ /* 0x000f280000300800 */
[----:B------:R-:W4:Y:S04]  /*3ca10*/  LDL.LU R89, [R1+0x5e8] ;  /* 0x0005e80001597983 */ /* 0x000f280000300800 */
[----:B------:R-:W4:Y:S04]  /*3ca20*/  LDL.LU R90, [R1+0x3e0] ;  /* 0x0003e000015a7983 */ /* 0x000f280000300800 */
[----:B------:R-:W4:Y:S04]  /*3ca30*/  LDL.LU R91, [R1+0x3e8] ;  /* 0x0003e800015b7983 */ /* 0x000f280000300800 */
[----:B------:R-:W-:Y:S01]  /*3ca40*/  STSM.16.M88.4 [R153], R72 ;  /* 0x0000004899007844 */ /* 0x000fe20000000200 */
[----:B------:R-:W-:Y:S06]  /*3ca50*/  BAR.SYNC.DEFER_BLOCKING 0x0 ;  /* 0x0000000000007b1d */ /* 0x000fec0000010000 */
[----:B------:R-:W1:Y:S02]  /*3ca60*/  LDS.128 R84, [R157] ;  /* 0x000000009d547984 */ /* 0x000e640000000c00 */
[----:B------:R-:W-:Y:S06]  /*3ca70*/  BAR.SYNC.DEFER_BLOCKING 0x0 ;  /* 0x0000000000007b1d */ /* 0x000fec0000010000 */
[----:B---3--:R-:W-:Y:S02]  /*3ca80*/  STSM.16.M88.4 [R153], R76 ;  /* 0x0000004c99007844 */ /* 0x008fe40000000200 */
[----:B------:R-:W-:Y:S06]  /*3ca90*/  BAR.SYNC.DEFER_BLOCKING 0x0 ;  /* 0x0000000000007b1d */ /* 0x000fec0000010000 */
[----:B------:R-:W3:Y:S02]  /*3caa0*/  LDS.128 R72, [R157] ;  /* 0x000000009d487984 */ /* 0x000ee40000000c00 */
[----:B------:R-:W-:Y:S06]  /*3cab0*/  BAR.SYNC.DEFER_BLOCKING 0x0 ;  /* 0x0000000000007b1d */ /* 0x000fec0000010000 */
[----:B--2---:R2:W-:Y:S02]  /*3cac0*/  STSM.16.M88.4 [R153], R68 ;  /* 0x0000004499007844 */ /* 0x0045e40000000200 */
[----:B------:R-:W-:Y:S06]  /*3cad0*/  BAR.SYNC.DEFER_BLOCKING 0x0 ;  /* 0x0000000000007b1d */ /* 0x000fec0000010000 */
[----:B--2---:R-:W2:Y:S04]  /*3cae0*/  LDL.LU R68, [R1+0x1e0] ;  /* 0x0001e00001447983 */ /* 0x004ea80000300800 */
[----:B------:R-:W2:Y:S04]  /*3caf0*/  LDL.LU R69, [R1+0x1e8] ;  /* 0x0001e80001457983 */ /* 0x000ea80000300800 */
[----:B------:R-:W3:Y:S04]  /*3cb00*/  LDL.LU R92, [R1+0xde4] ;  /* 0x000de400015c7983 */ /* 0x000ee80000300800 */
        /* <DEDUP_REMOVED lines=13> */
[----:B------:R-:W1:Y:S01]  /*3cbe0*/  LDS.128 R76, [R157] ;  /* 0x000000009d4c7984 */ /* 0x000e620000000c00 */
[----:B------:R-:W-:Y:S06]  /*3cbf0*/  BAR.SYNC.DEFER_BLOCKING 0x0 ;  /* 0x0000000000007b1d */ /* 0x000fec0000010000 */
[----:B------:R-:W3:Y:S04]  /*3cc00*/  LDL.LU R108, [R1+0xdf0] ;  /* 0x000df000016c7983 */ /* 0x000ee80000300800 */
[----:B------:R-:W3:Y:S04]  /*3cc10*/  LDL.LU R109, [R1+0xdf8] ;  /* 0x000df800016d7983 */ /* 0x000ee80000300800 */
[----:B------:R-:W3:Y:S04]  /*3cc20*/  LDL.LU R110, [R1+0xbf0] ;  /* 0x000bf000016e7983 */ /* 0x000ee80000300800 */
[----:B------:R-:W3:Y:S04]  /*3cc30*/  LDL.LU R111, [R1+0xbf8] ;  /* 0x000bf800016f7983 */ /* 0x000ee80000300800 */
[----:B----4-:R-:W-:Y:S01]  /*3cc40*/  STSM.16.M88.4 [R153], R88 ;  /* 0x0000005899007844 */ /* 0x010fe20000000200 */
[----:B------:R-:W-:Y:S01]  /*3cc50*/  BAR.SYNC.DEFER_BLOCKING 0x0 ;  /* 0x0000000000007b1d */ /* 0x000fe20000010000 */
[----:B------:R-:W-:-:S02]  /*3cc60*/  IMAD.MOV.U32 R70, RZ, RZ, R144 ;  /* 0x000000ffff467224 */ /* 0x000fc400078e0090 */
[----:B------:R-:W-:-:S03]  /*3cc70*/  IMAD.MOV.U32 R71, RZ, RZ, R146 ;  /* 0x000000ffff477224 */ /* 0x000fc600078e0092 */
[----:B------:R-:W4:Y:S04]  /*3cc80*/  LDL.LU R112, [R1+0x9f0] ;  /* 0x0009f00001707983 */ /* 0x000f280000300800 */
[----:B------:R-:W4:Y:S04]  /*3cc90*/  LDL.LU R113, [R1+0x9f8] ;  /* 0x0009f80001717983 */ /* 0x000f280000300800 */
[----:B------:R-:W4:Y:S04]  /*3cca0*/  LDL.LU R114, [R1+0x7f0] ;  /* 0x0007f00001727983 */ /* 0x000f280000300800 */
[----:B------:R-:W4:Y:S04]  /*3ccb0*/  LDL.LU R115, [R1+0x7f8] ;  /* 0x0007f80001737983 */ /* 0x000f280000300800 */
[----:B------:R-:W1:Y:S01]  /*3ccc0*/  LDS.128 R88, [R157] ;  /* 0x000000009d587984 */ /* 0x000e620000000c00 */
[----:B------:R-:W-:Y:S06]  /*3ccd0*/  BAR.SYNC.DEFER_BLOCKING 0x0 ;  /* 0x0000000000007b1d */ /* 0x000fec0000010000 */
        /* <DEDUP_REMOVED lines=12> */
[----:B------:R-:W-:Y:S02]  /*3cda0*/  STSM.16.M88.4 [R153], R96 ;  /* 0x0000006099007844 */ /* 0x000fe40000000200 */
        /* <DEDUP_REMOVED lines=15> */
[----:B----4-:R4:W-:Y:S02]  /*3cea0*/  STSM.16.M88.4 [R153], R112 ;  /* 0x0000007099007844 */ /* 0x0109e40000000200 */
[----:B------:R-:W-:Y:S06]  /*3ceb0*/  BAR.SYNC.DEFER_BLOCKING 0x0 ;  /* 0x0000000000007b1d */ /* 0x000fec0000010000 */
[----:B----4-:R-:W4:Y:S04]  /*3cec0*/  LDL.LU R112, [R1+0x1f0] ;  /* 0x0001f00001707983 */ /* 0x010f280000300800 */
[----:B------:R-:W4:Y:S04]  /*3ced0*/  LDL.LU R113, [R1+0x1f8] ;  /* 0x0001f80001717983 */ /* 0x000f280000300800 */
[----:B------:R-:W2:Y:S04]  /*3cee0*/  LDL.LU R124, [R1+0xdf4] ;  /* 0x000df400017c7983 */ /* 0x000ea80000300800 */
[----:B------:R-:W2:Y:S04]  /*3cef0*/  LDL.LU R125, [R1+0xdfc] ;  /* 0x000dfc00017d7983 */ /* 0x000ea80000300800 */
[----:B------:R-:W2:Y:S04]  /*3cf00*/  LDL.LU R126, [R1+0xbf4] ;  /* 0x000bf400017e7983 */ /* 0x000ea80000300800 */
        /* <DEDUP_REMOVED lines=12> */
[----:B------:R-:W-:Y:S01]  /*3cfd0*/  BAR.SYNC.DEFER_BLOCKING 0x0 ;  /* 0x0000000000007b1d */ /* 0x000fe20000010000 */
[----:B------:R-:W-:-:S02]  /*3cfe0*/  IMAD.MOV.U32 R114, RZ, RZ, R148 ;  /* 0x000000ffff727224 */ /* 0x000fc400078e0094 */
[----:B------:R-:W-:-:S03]  /*3cff0*/  IMAD.MOV.U32 R115, RZ, RZ, R150 ;  /* 0x000000ffff737224 */ /* 0x000fc600078e0096 */
[----:B------:R-:W3:Y:S04]  /*3d000*/  LDL.LU R20, [R1+0xe00] ;  /* 0x000e000001147983 */ /* 0x000ee80000300800 */
[----:B------:R-:W-:Y:S01]  /*3d010*/  STSM.16.M88.4 [R153], R120 ;  /* 0x0000007899007844 */ /* 0x000fe20000000200 */
[----:B------:R-:W-:Y:S06]  /*3d020*/  BAR.SYNC.DEFER_BLOCKING 0x0 ;  /* 0x0000000000007b1d */ /* 0x000fec0000010000 */
[----:B------:R-:W1:Y:S02]  /*3d030*/  LDS.128 R120, [R157] ;  /* 0x000000009d787984 */ /* 0x000e640000000c00 */
[----:B------:R-:W-:Y:S06]  /*3d040*/  BAR.SYNC.DEFER_BLOCKING 0x0 ;  /* 0x0000000000007b1d */ /* 0x000fec0000010000 */
[----:B----4-:R-:W-:Y:S02]  /*3d050*/  STSM.16.M88.4 [R153], R112 ;  /* 0x0000007099007844 */ /* 0x010fe40000000200 */
[----:B------:R-:W-:Y:S06]  /*3d060*/  BAR.SYNC.DEFER_BLOCKING 0x0 ;  /* 0x0000000000007b1d */ /* 0x000fec0000010000 */
[----:B------:R-:W4:Y:S02]  /*3d070*/  LDS.128 R112, [R157] ;  /* 0x000000009d707984 */ /* 0x000f240000000c00 */
[----:B------:R-:W-:Y:S06]  /*3d080*/  BAR.SYNC.DEFER_BLOCKING 0x0 ;  /* 0x0000000000007b1d */ /* 0x000fec0000010000 */
[----:B--2---:R-:W-:Y:S02]  /*3d090*/  STSM.16.M88.4 [R153], R124 ;  /* 0x0000007c99007844 */ /* 0x004fe40000000200 */
[----:B------:R-:W-:Y:S06]  /*3d0a0*/  BAR.SYNC.DEFER_BLOCKING 0x0 ;  /* 0x0000000000007b1d */ /* 0x000fec0000010000 */
[----:B------:R-:W2:Y:S02]  /*3d0b0*/  LDS.128 R124, [R157] ;  /* 0x000000009d7c7984 */ /* 0x000ea40000000c00 */
[----:B------:R-:W-:Y:S06]  /*3d0c0*/  BAR.SYNC.DEFER_BLOCKING 0x0 ;  /* 0x0000000000007b1d */ /* 0x000fec0000010000 */
[----:B---3--:R-:W-:Y:S02]  /*3d0d0*/  STSM.16.M88.4 [R153], R132 ;  /* 0x0000008499007844 */ /* 0x008fe40000000200 */
[----:B------:R-:W-:Y:S06]  /*3d0e0*/  BAR.SYNC.DEFER_BLOCKING 0x0 ;  /* 0x0000000000007b1d */ /* 0x000fec0000010000 */
[----:B------:R-:W3:Y:S02]  /*3d0f0*/  LDS.128 R132, [R157] ;  /* 0x000000009d847984 */ /* 0x000ee40000000c00 */
[----:B------:R-:W-:Y:S06]  /*3d100*/  BAR.SYNC.DEFER_BLOCKING 0x0 ;  /* 0x0000000000007b1d */ /* 0x000fec0000010000 */
[----:B------:R1:W-:Y:S02]  /*3d110*/  STSM.16.M88.4 [R153], R136 ;  /* 0x0000008899007844 */ /* 0x0003e40000000200 */
[----:B------:R-:W-:Y:S06]  /*3d120*/  BAR.SYNC.DEFER_BLOCKING 0x0 ;  /* 0x0000000000007b1d */ /* 0x000fec0000010000 */
[----:B-1----:R-:W4:Y:S04]  /*3d130*/  LDL.LU R136, [R1+0x1f4] ;  /* 0x0001f40001887983 */ /* 0x002f280000300800 */
[----:B------:R-:W4:Y:S04]  /*3d140*/  LDL.LU R137, [R1+0x1fc] ;  /* 0x0001fc0001897983 */ /* 0x000f280000300800 */
[----:B------:R-:W2:Y:S04]  /*3d150*/  LDL.LU R19, [R1+0xa00] ;  /* 0x000a000001137983 */ /* 0x000ea80000300800 */
[----:B------:R-:W3:Y:S04]  /*3d160*/  LDL.LU R17, [R1+0x800] ;  /* 0x0008000001117983 */ /* 0x000ee80000300800 */
[----:B------:R-:W1:Y:S01]  /*3d170*/  LDS.128 R140, [R157] ;  /* 0x000000009d8c7984 */ /* 0x000e620000000c00 */
[----:B------:R-:W-:-:S02]  /*3d180*/  IMAD.MOV.U32 R138, RZ, RZ, R149 ;  /* 0x000000ffff8a7224 */ /* 0x000fc400078e0095 */
[----:B------:R-:W-:Y:S01]  /*3d190*/  IMAD.MOV.U32 R139, RZ, RZ, R151 ;  /* 0x000000ffff8b7224 */ /* 0x000fe200078e0097 */
[----:B------:R-:W-:Y:S01]  /*3d1a0*/  BAR.SYNC.DEFER_BLOCKING 0x0 ;  /* 0x0000000000007b1d */ /* 0x000fe20000010000 */
[C---:B------:R-:W-:Y:S01]  /*3d1b0*/  ISETP.LT.AND P5, PT, R23.reuse, UR4, !P5 ;  /* 0x0000000417007c0c */ /* 0x040fe2000efa1270 */
[----:B------:R-:W-:-:S04]  /*3d1c0*/  IMAD R16, R23, UR8, RZ ;  /* 0x0000000817107c24 */ /* 0x000fc8000f8e02ff */
[----:B------:R-:W-:Y:S01]  /*3d1d0*/  IMAD.WIDE R144, R16, 0x4, R2 ;  /* 0x0000000410907825 */ /* 0x000fe200078e0202 */
[----:B------:R-:W-:Y:S01]  /*3d1e0*/  ISETP.LT.AND P2, PT, R154, UR38, !P0 ;  /* 0x000000269a007c0c */ /* 0x000fe2000c741270 */
[----:B------:R-:W-:Y:S01]  /*3d1f0*/  ULDC UR4, c[0x0][0x228] ;  /* 0x00008a0000047ab9 */ /* 0x000fe20000000800 */
[----:B------:R-:W-:Y:S01]  /*3d200*/  ISETP.LT.AND P6, PT, R152, UR28, !P0 ;  /* 0x0000001c98007c0c */ /* 0x000fe2000c7c1270 */
[----:B------:R-:W-:Y:S01]  /*3d210*/  ULDC UR8, c[0x0][0x248] ;  /* 0x0000920000087ab9 */ /* 0x000fe20000000800 */
[----:B------:R-:W-:-:S09]  /*3d220*/  LOP3.LUT R0, R0, 0xffffff7f, RZ, 0xc0, !PT ;  /* 0xffffff7f00007812 */ /* 0x000fd200078ec0ff */
[----:B------:R-:W-:-:S04]  /*3d230*/  @P2 LOP3.LUT R0, R0, 0x80, RZ, 0xfc, !PT ;  /* 0x0000008000002812 */ /* 0x000fc800078efcff */
[----:B------:R-:W-:-:S04]  /*3d240*/  LOP3.LUT R0, R0, 0xffffffbf, RZ, 0xc0, !PT ;  /* 0xffffffbf00007812 */ /* 0x000fc800078ec0ff */
[----:B------:R-:W-:Y:S01]  /*3d250*/  @P6 LOP3.LUT R0, R0, 0x40, RZ, 0xfc, !PT ;  /* 0x0000004000006812 */ /* 0x000fe200078efcff */
[----:B----4-:R-:W-:Y:S01]  /*3d260*/  STSM.16.M88.4 [R153], R136 ;  /* 0x0000008899007844 */ /* 0x010fe20000000200 */
[----:B------:R-:W-:Y:S06]  /*3d270*/  BAR.SYNC.DEFER_BLOCKING 0x0 ;  /* 0x0000000000007b1d */ /* 0x000fec0000010000 */
[----:B------:R4:W-:Y:S04]  /*3d280*/  @P5 STG.E desc[UR34][R144.64], R15 ;  /* 0x0000000f90005986 */ /* 0x0009e8000c101922 */
[----:B----4-:R-:W4:Y:S01]  /*3d290*/  LDL.LU R15, [R1+0x600] ;  /* 0x00060000010f7983 */ /* 0x010f220000300800 */
[----:B------:R-:W-:-:S03]  /*3d2a0*/  ISETP.GE.AND P5, PT, R23, UR7, PT ;  /* 0x0000000717007c0c */ /* 0x000fc6000bfa6270 */
[----:B------:R-:W4:Y:S01]  /*3d2b0*/  LDL.LU R18, [R1+0x400] ;  /* 0x0004000001127983 */ /* 0x000f220000300800 */
[----:B------:R-:W-:Y:S01]  /*3d2c0*/  ISETP.LT.AND P6, PT, R154, UR4, !P5 ;  /* 0x000000049a007c0c */ /* 0x000fe2000efc1270 */
[----:B------:R-:W-:-:S12]  /*3d2d0*/  IMAD.WIDE R136, R16, 0x4, R4 ;  /* 0x0000000410887825 */ /* 0x000fd800078e0204 */
[----:B------:R1:W-:Y:S04]  /*3d2e0*/  @P6 STG.E desc[UR34][R136.64], R14 ;  /* 0x0000000e88006986 */ /* 0x0003e8000c101922 */
[----:B-1----:R-:W4:Y:S01]  /*3d2f0*/  LDL.LU R14, [R1+0x200] ;  /* 0x00020000010e7983 */ /* 0x002f220000300800 */
[----:B------:R-:W-:Y:S01]  /*3d300*/  ISETP.LT.AND P6, PT, R156, UR5, !P5 ;  /* 0x000000059c007c0c */ /* 0x000fe2000efc1270 */
[----:B------:R-:W-:Y:S01]  /*3d310*/  IMAD.WIDE R136, R16, 0x4, R6 ;  /* 0x0000000410887825 */ /* 0x000fe200078e0206 */
[----:B------:R-:W-:Y:S01]  /*3d320*/  ISETP.LT.AND P5, PT, R155, UR6, !P5 ;  /* 0x000000069b007c0c */ /* 0x000fe2000efa1270 */
[----:B------:R-:W-:Y:S01]  /*3d330*/  ULDC.64 UR6, c[0x0][0x228] ;  /* 0x00008a0000067ab9 */ /* 0x000fe20000000a00 */
[----:B------:R-:W-:Y:S01]  /*3d340*/  ULDC UR5, c[0x0][0x228] ;  /* 0x00008a0000057ab9 */ /* 0x000fe20000000800 */
[----:B------:R-:W-:-:S08]  /*3d350*/  VIADD R138, R23, 0x1 ;  /* 0x00000001178a7836 */ /* 0x000fd00000000000 */
[----:B------:R1:W-:Y:S02]  /*3d360*/  @P6 STG.E desc[UR34][R136.64], R20 ;  /* 0x0000001488006986 */ /* 0x0003e4000c101922 */
[----:B-1----:R-:W-:Y:S02]  /*3d370*/  IMAD.WIDE R136, R16, 0x4, R8 ;  /* 0x0000000410887825 */ /* 0x002fe400078e0208 */
[----:B------:R-:W4:Y:S04]  /*3d380*/  LDL.LU R20, [R1+0x116c] ;  /* 0x00116c0001147983 */ /* 0x000f280000300800 */
[----:B------:R-:W4:Y:S04]  /*3d390*/  LDL.LU R146, [R1+0xe24] ;  /* 0x000e240001927983 */ /* 0x000f280000300800 */
[----:B--2---:R1:W-:Y:S01]  /*3d3a0*/  @P5 STG.E desc[UR34][R136.64], R19 ;  /* 0x0000001388005986 */ /* 0x0043e2000c101922 */
[----:B------:R-:W-:Y:S01]  /*3d3b0*/  ISETP.GE.AND P5, PT, R138, UR7, PT ;  /* 0x000000078a007c0c */ /* 0x000fe2000bfa6270 */
[----:B------:R-:W-:Y:S01]  /*3d3c0*/  IMAD R16, R23, UR9, RZ ;  /* 0x0000000917107c24 */ /* 0x000fe2000f8e02ff */
[----:B------:R-:W-:-:S02]  /*3d3d0*/  ULDC UR9, c[0x0][0x248] ;  /* 0x0000920000097ab9 */ /* 0x000fc40000000800 */
[----:B------:R-:W-:Y:S01]  /*3d3e0*/  ISETP.LT.AND P6, PT, R152, UR5, !P5 ;  /* 0x0000000598007c0c */ /* 0x000fe2000efc1270 */
[----:B------:R-:W-:Y:S01]  /*3d3f0*/  VIADD R16, R16, UR8 ;  /* 0x0000000810107c36 */ /* 0x000fe20008000000 */
[----:B------:R-:W-:Y:S01]  /*3d400*/  ULDC UR5, c[0x0][0x228] ;  /* 0x00008a0000057ab9 */ /* 0x000fe20000000800 */
[----:B------:R-:W-:Y:S01]  /*3d410*/  VIADD R138, R23, 0x2 ;  /* 0x00000002178a7836 */ /* 0x000fe20000000000 */
[----:B------:R-:W-:Y:S01]  /*3d420*/  ULDC UR8, c[0x0][0x248] ;  /* 0x0000920000087ab9 */ /* 0x000fe20000000800 */
[----:B-1----:R-:W-:-:S08]  /*3d430*/  IMAD.WIDE R136, R16, 0x4, R2 ;  /* 0x0000000410887825 */ /* 0x002fd000078e0202 */
[----:B---3--:R1:W-:Y:S04]  /*3d440*/  @P6 STG.E desc[UR34][R136.64], R17 ;  /* 0x0000001188006986 */ /* 0x0083e8000c101922 */
[----:B-1----:R-:W2:Y:S01]  /*3d450*/  LDL.LU R17, [R1+0xe14] ;  /* 0x000e140001117983 */ /* 0x002ea20000300800 */
[----:B------:R-:W-:Y:S01]  /*3d460*/  ISETP.LT.AND P6, PT, R154, UR5, !P5 ;  /* 0x000000059a007c0c */ /* 0x000fe2000efc1270 */
[----:B------:R-:W-:Y:S01]  /*3d470*/  IMAD.WIDE R136, R16, 0x4, R4 ;  /* 0x0000000410887825 */ /* 0x000fe200078e0204 */
[----:B------:R-:W-:Y:S01]  /*3d480*/  ULDC UR5, c[0x0][0x228] ;  /* 0x00008a0000057ab9 */ /* 0x000fe20000000800 */
[----:B------:R-:W3:Y:S02]  /*3d490*/  LDL.LU R147, [R1+0xe04] ;  /* 0x000e040001937983 */ /* 0x000ee40000300800 */
[----:B------:R-:W-:-:S04]  /*3d4a0*/  IMAD R19, R23, UR10, RZ ;  /* 0x0000000a17137c24 */ /* 0x000fc8000f8e02ff */
[----:B------:R-:W-:-:S04]  /*3d4b0*/  VIADD R19, R19, UR9 ;  /* 0x0000000913137c36 */ /* 0x000fc80008000000 */
[----:B------:R-:W-:Y:S01]  /*3d4c0*/  VIADD R19, R19, UR8 ;  /* 0x0000000813137c36 */ /* 0x000fe20008000000 */
[----:B----4-:R1:W-:Y:S01]  /*3d4d0*/  @P6 STG.E desc[UR34][R136.64], R15 ;  /* 0x0000000f88006986 */ /* 0x0103e2000c101922 */
[----:B------:R-:W-:Y:S01]  /*3d4e0*/  ISETP.LT.AND P6, PT, R156, UR5, !P5 ;  /* 0x000000059c007c0c */ /* 0x000fe2000efc1270 */
[----:B------:R-:W-:Y:S02]  /*3d4f0*/  ULDC UR5, c[0x0][0x22c] ;  /* 0x00008b0000057ab9 */ /* 0x000fe40000000800 */
[----:B-1----:R-:W4:Y:S01]  /*3d500*/  LDL.LU R15, [R1+0xa04] ;  /* 0x000a0400010f7983 */ /* 0x002f220000300800 */
[----:B------:R-:W-:-:S09]  /*3d510*/  IMAD.WIDE R136, R16, 0x4, R6 ;  /* 0x0000000410887825 */ /* 0x000fd200078e0206 */
[----:B------:R1:W-:Y:S01]  /*3d520*/  @P6 STG.E desc[UR34][R136.64], R18 ;  /* 0x0000001288006986 */ /* 0x0003e2000c101922 */
[----:B------:R-:W-:Y:S01]  /*3d530*/  ISETP.LT.AND P5, PT, R155, UR6, !P5 ;  /* 0x000000069b007c0c */ /* 0x000fe2000efa1270 */
[----:B------:R-:W-:Y:S01]  /*3d540*/  ULDC UR6, c[0x0][0x228] ;  /* 0x00008a0000067ab9 */ /* 0x000fe20000000800 */
[----:B-1----:R-:W-:Y:S02]  /*3d550*/  IMAD.WIDE R136, R16, 0x4, R8 ;  /* 0x0000000410887825 */ /* 0x002fe400078e0208 */
[----:B------:R-:W4:Y:S04]  /*3d560*/  LDL.LU R16, [R1+0x10b8] ;  /* 0x0010b80001107983 */ /* 0x000f280000300800 */
[----:B------:R-:W4:Y:S05]  /*3d570*/  LDL.LU R18, [R1+0x804] ;  /* 0x0008040001127983 */ /* 0x000f2a0000300800 */
[----:B------:R1:W-:Y:S04]  /*3d580*/  @P5 STG.E desc[UR34][R136.64], R14 ;  /* 0x0000000e88005986 */ /* 0x0003e8000c101922 */
[----:B-1----:R-:W4:Y:S01]  /*3d590*/  LDL.LU R14, [R1+0x604] ;  /* 0x00060400010e7983 */ /* 0x002f220000300800 */
[----:B------:R-:W-:Y:S01]  /*3d5a0*/  ISETP.GE.AND P5, PT, R138, UR5, PT ;  /* 0x000000058a007c0c */ /* 0x000fe2000bfa6270 */
[----:B------:R-:W-:Y:S01]  /*3d5b0*/  IMAD.WIDE R136, R19, 0x4, R2 ;  /* 0x0000000413887825 */ /* 0x000fe200078e0202 */
[----:B------:R-:W-:-:S02]  /*3d5c0*/  ULDC UR5, c[0x0][0x228] ;  /* 0x00008a0000057ab9 */ /* 0x000fc40000000800 */
[----:B------:R-:W-:Y:S01]  /*3d5d0*/  ISETP.LT.AND P6, PT, R152, UR6, !P5 ;  /* 0x0000000698007c0c */ /* 0x000fe2000efc1270 */
[----:B------:R-:W-:Y:S01]  /*3d5e0*/  VIADD R138, R23, 0x3 ;  /* 0x00000003178a7836 */ /* 0x000fe20000000000 */
[----:B------:R-:W-:-:S11]  /*3d5f0*/  ULDC UR6, c[0x0][0x228] ;  /* 0x00008a0000067ab9 */ /* 0x000fd60000000800 */
[----:B------:R1:W-:Y:S01]  /*3d600*/  @P6 STG.E desc[UR34][R136.64], R146 ;  /* 0x0000009288006986 */ /* 0x0003e2000c101922 */
[----:B------:R-:W-:Y:S01]  /*3d610*/  ISETP.LT.AND P6, PT, R154, UR5, !P5 ;  /* 0x000000059a007c0c */ /* 0x000fe2000efc1270 */
[----:B------:R-:W-:Y:S02]  /*3d620*/  ULDC UR5, c[0x0][0x228] ;  /* 0x00008a0000057ab9 */ /* 0x000fe40000000800 */
[----:B-1----:R-:W4:Y:S01]  /*3d630*/  LDL.LU R146, [R1+0x404] ;  /* 0x0004040001927983 */ /* 0x002f220000300800 */
[----:B------:R-:W-:-:S09]  /*3d640*/  IMAD.WIDE R136, R19, 0x4, R4 ;  /* 0x0000000413887825 */ /* 0x000fd200078e0204 */
[----:B--2---:R1:W-:Y:S04]  /*3d650*/  @P6 STG.E desc[UR34][R136.64], R17 ;  /* 0x0000001188006986 */ /* 0x0043e8000c101922 */
[----:B-1----:R-:W2:Y:S01]  /*3d660*/  LDL.LU R17, [R1+0x204] ;  /* 0x0002040001117983 */ /* 0x002ea20000300800 */
[----:B------:R-:W-:Y:S01]  /*3d670*/  ISETP.LT.AND P6, PT, R156, UR5, !P5 ;  /* 0x000000059c007c0c */ /* 0x000fe2000efc1270 */
[----:B------:R-:W-:Y:S01]  /*3d680*/  IMAD.WIDE R136, R19, 0x4, R6 ;  /* 0x0000000413887825 */ /* 0x000fe200078e0206 */
[----:B------:R-:W-:Y:S02]  /*3d690*/  ULDC UR5, c[0x0][0x228] ;  /* 0x00008a0000057ab9 */ /* 0x000fe40000000800 */
[----:B------:R-:W-:Y:S01]  /*3d6a0*/  ISETP.LT.AND P5, PT, R155, UR5, !P5 ;  /* 0x000000059b007c0c */ /* 0x000fe2000efa1270 */
[----:B------:R-:W-:-:S08]  /*3d6b0*/  ULDC UR5, c[0x0][0x22c] ;  /* 0x00008b0000057ab9 */ /* 0x000fd00000000800 */
[----:B---3--:R1:W-:Y:S02]  /*3d6c0*/  @P6 STG.E desc[UR34][R136.64], R147 ;  /* 0x0000009388006986 */ /* 0x0083e4000c101922 */
[----:B-1----:R-:W-:Y:S02]  /*3d6d0*/  IMAD.WIDE R136, R19, 0x4, R8 ;  /* 0x0000000413887825 */ /* 0x002fe400078e0208 */
[----:B------:R-:W3:Y:S04]  /*3d6e0*/  LDL.LU R19, [R1+0xe28] ;  /* 0x000e280001137983 */ /* 0x000ee80000300800 */
[----:B----4-:R1:W-:Y:S01]  /*3d6f0*/  @P5 STG.E desc[UR34][R136.64], R15 ;  /* 0x0000000f88005986 */ /* 0x0103e2000c101922 */
[----:B------:R-:W-:Y:S01]  /*3d700*/  ISETP.GE.AND P5, PT, R138, UR5, PT ;  /* 0x000000058a007c0c */ /* 0x000fe2000bfa6270 */
[----:B------:R-:W-:-:S03]  /*3d710*/  ULDC UR5, c[0x0][0x228] ;  /* 0x00008a0000057ab9 */ /* 0x000fc60000000800 */
[----:B------:R-:W-:Y:S01]  /*3d720*/  ISETP.LT.AND P6, PT, R152, UR6, !P5 ;  /* 0x0000000698007c0c */ /* 0x000fe2000efc1270 */
[----:B-1----:R-:W4:Y:S01]  /*3d730*/  LDL.LU R15, [R1+0xe18] ;  /* 0x000e1800010f7983 */ /* 0x002f220000300800 */
[----:B------:R-:W-:Y:S01]  /*3d740*/  IMAD.WIDE R136, R20, 0x4, R2 ;  /* 0x0000000414887825 */ /* 0x000fe200078e0202 */
[----:B------:R-:W-:-:S10]  /*3d750*/  ULDC.64 UR6, c[0x0][0x228] ;  /* 0x00008a0000067ab9 */ /* 0x000fd40000000a00 */
[----:B------:R1:W-:Y:S01]  /*3d760*/  @P6 STG.E desc[UR34][R136.64], R18 ;  /* 0x0000001288006986 */ /* 0x0003e2000c101922 */
[----:B------:R-:W-:Y:S01]  /*3d770*/  ISETP.LT.AND P6, PT, R154, UR5, !P5 ;  /* 0x000000059a007c0c */ /* 0x000fe2000efc1270 */
[----:B------:R-:W-:Y:S02]  /*3d780*/  ULDC UR5, c[0x0][0x228] ;  /* 0x00008a0000057ab9 */ /* 0x000fe40000000800 */
[----:B-1----:R-:W4:Y:S01]  /*3d790*/  LDL.LU R18, [R1+0xe08] ;  /* 0x000e080001127983 */ /* 0x002f220000300800 */
[----:B------:R-:W-:-:S09]  /*3d7a0*/  IMAD.WIDE R136, R20, 0x4, R4 ;  /* 0x0000000414887825 */ /* 0x000fd200078e0204 */
[----:B------:R1:W-:Y:S04]  /*3d7b0*/  @P6 STG.E desc[UR34][R136.64], R14 ;  /* 0x0000000e88006986 */ /* 0x0003e8000c101922 */
[----:B-1----:R-:W4:Y:S01]  /*3d7c0*/  LDL.LU R14, [R1+0xa08] ;  /* 0x000a0800010e7983 */ /* 0x002f220000300800 */
[----:B------:R-:W-:Y:S01]  /*3d7d0*/  ISETP.LT.AND P6, PT, R156, UR5, !P5 ;  /* 0x000000059c007c0c */ /* 0x000fe2000efc1270 */
[----:B------:R-:W-:Y:S01]  /*3d7e0*/  IMAD.WIDE R136, R20, 0x4, R6 ;  /* 0x0000000414887825 */ /* 0x000fe200078e0206 */
[----:B------:R-:W-:Y:S02]  /*3d7f0*/  ULDC UR5, c[0x0][0x228] ;  /* 0x00008a0000057ab9 */ /* 0x000fe40000000800 */
[----:B------:R-:W-:Y:S01]  /*3d800*/  ISETP.LT.AND P5, PT, R155, UR5, !P5 ;  /* 0x000000059b007c0c */ /* 0x000fe2000efa1270 */
[----:B------:R-:W-:Y:S01]  /*3d810*/  VIADD R138, R23, 0x4 ;  /* 0x00000004178a7836 */ /* 0x000fe20000000000 */
[----:B------:R-:W-:-:S07]  /*3d820*/  ULDC UR5, c[0x0][0x228] ;  /* 0x00008a0000057ab9 */ /* 0x000fce0000000800 */
[----:B------:R1:W-:Y:S02]  /*3d830*/  @P6 STG.E desc[UR34][R136.64], R146 ;  /* 0x0000009288006986 */ /* 0x0003e4000c101922 */
[----:B-1----:R-:W-:Y:S02]  /*3d840*/  IMAD.WIDE R136, R20, 0x4, R8 ;  /* 0x0000000414887825 */ /* 0x002fe400078e0208 */
[----:B------:R-:W4:Y:S04]  /*3d850*/  LDL.LU R20, [R1+0x808] ;  /* 0x0008080001147983 */ /* 0x000f280000300800 */
[----:B--2---:R1:W-:Y:S04]  /*3d860*/  @P5 STG.E desc[UR34][R136.64], R17 ;  /* 0x0000001188005986 */ /* 0x0043e8000c101922 */
[----:B-1----:R-:W2:Y:S01]  /*3d870*/  LDL.LU R17, [R1+0x608] ;  /* 0x0006080001117983 */ /* 0x002ea20000300800 */
[----:B------:R-:W-:-:S04]  /*3d880*/  ISETP.GE.AND P5, PT, R138, UR7, PT ;  /* 0x000000078a007c0c */ /* 0x000fc8000bfa6270 */
[----:B------:R-:W-:Y:S01]  /*3d890*/  ISETP.LT.AND P6, PT, R152, UR5, !P5 ;  /* 0x0000000598007c0c */ /* 0x000fe2000efc1270 */
[----:B------:R-:W-:Y:S01]  /*3d8a0*/  IMAD.WIDE R136, R16, 0x4, R2 ;  /* 0x0000000410887825 */ /* 0x000fe200078e0202 */
[----:B------:R-:W-:-:S11]  /*3d8b0*/  ULDC UR5, c[0x0][0x228] ;  /* 0x00008a0000057ab9 */ /* 0x000fd60000000800 */
[----:B---3--:R1:W-:Y:S01]  /*3d8c0*/  @P6 STG.E desc[UR34][R136.64], R19 ;  /* 0x0000001388006986 */ /* 0x0083e2000c101922 */
[----:B------:R-:W-:Y:S01]  /*3d8d0*/  ISETP.LT.AND P6, PT, R154, UR5, !P5 ;  /* 0x000000059a007c0c */ /* 0x000fe2000efc1270 */
[----:B------:R-:W-:Y:S02]  /*3d8e0*/  ULDC UR5, c[0x0][0x228] ;  /* 0x00008a0000057ab9 */ /* 0x000fe40000000800 */
[----:B-1----:R-:W3:Y:S01]  /*3d8f0*/  LDL.LU R19, [R1+0x408] ;  /* 0x0004080001137983 */ /* 0x002ee20000300800 */
[----:B------:R-:W-:-:S04]  /*3d900*/  IMAD.WIDE R136, R16, 0x4, R4 ;  /* 0x0000000410887825 */ /* 0x000fc800078e0204 */
[----:B------:R-:W-:-:S05]  /*3d910*/  VIADD R138, R23, 0x5 ;  /* 0x00000005178a7836 */ /* 0x000fca0000000000 */
[----:B----4-:R1:W-:Y:S01]  /*3d920*/  @P6 STG.E desc[UR34][R136.64], R15 ;  /* 0x0000000f88006986 */ /* 0x0103e2000c101922 */
[----:B------:R-:W-:Y:S01]  /*3d930*/  ISETP.LT.AND P6, PT, R156, UR5, !P5 ;  /* 0x000000059c007c0c */ /* 0x000fe2000efc1270 */
[----:B------:R-:W-:Y:S02]  /*3d940*/  ULDC UR5, c[0x0][0x22c] ;  /* 0x00008b0000057ab9 */ /* 0x000fe40000000800 */
[----:B-1----:R-:W4:Y:S01]  /*3d950*/  LDL.LU R15, [R1+0x208] ;  /* 0x00020800010f7983 */ /* 0x002f220000300800 */
[----:B------:R-:W-:Y:S01]  /*3d960*/  IMAD.WIDE R136, R16, 0x4, R6 ;  /* 0x0000000410887825 */ /* 0x000fe200078e0206 */
[----:B------:R-:W-:Y:S01]  /*3d970*/  ISETP.LT.AND P5, PT, R155, UR6, !P5 ;  /* 0x000000069b007c0c */ /* 0x000fe2000efa1270 */
[----:B------:R-:W-:-:S07]  /*3d980*/  ULDC UR6, c[0x0][0x228] ;  /* 0x00008a0000067ab9 */ /* 0x000fce0000000800 */
[----:B------:R1:W-:Y:S02]  /*3d990*/  @P6 STG.E desc[UR34][R136.64], R18 ;  /* 0x0000001288006986 */ /* 0x0003e4000c101922 */
[----:B-1----:R-:W-:Y:S02]  /*3d9a0*/  IMAD.WIDE R136, R16, 0x4, R8 ;  /* 0x0000000410887825 */ /* 0x002fe400078e0208 */
[----:B------:R-:W4:Y:S04]  /*3d9b0*/  LDL.LU R16, [R1+0x1000] ;  /* 0x0010000001107983 */ /* 0x000f280000300800 */
[----:B------:R-:W4:Y:S04]  /*3d9c0*/  LDL.LU R18, [R1+0xe2c] ;  /* 0x000e2c0001127983 */ /* 0x000f280000300800 */
        /* <DEDUP_REMOVED lines=20> */
[----:B---3--:R1:W-:Y:S04]  /*3db10*/  @P6 STG.E desc[UR34][R136.64], R19 ;  /* 0x0000001388006986 */ /* 0x0083e8000c101922 */
[----:B-1----:R-:W3:Y:S01]  /*3db20*/  LDL.LU R19, [R1+0x80c] ;  /* 0x00080c0001137983 */ /* 0x002ee20000300800 */
[----:B------:R-:W-:-:S05]  /*3db30*/  IMAD.WIDE R136, R159, 0x4, R8 ;  /* 0x000000049f887825 */ /* 0x000fca00078e0208 */
[----:B----4-:R1:W-:Y:S01]  /*3db40*/  @P5 STG.E desc[UR34][R136.64], R15 ;  /* 0x0000000f88005986 */ /* 0x0103e2000c101922 */
[----:B------:R-:W-:Y:S01]  /*3db50*/  ISETP.GE.AND P5, PT, R138, UR5, PT ;  /* 0x000000058a007c0c */ /* 0x000fe2000bfa6270 */
[----:B------:R-:W-:-:S03]  /*3db60*/  ULDC UR5, c[0x0][0x228] ;  /* 0x00008a0000057ab9 */ /* 0x000fc60000000800 */
[----:B------:R-:W-:Y:S01]  /*3db70*/  ISETP.LT.AND P6, PT, R152, UR6, !P5 ;  /* 0x0000000698007c0c */ /* 0x000fe2000efc1270 */
[----:B-1----:R-:W4:Y:S01]  /*3db80*/  LDL.LU R15, [R1+0x60c] ;  /* 0x00060c00010f7983 */ /* 0x002f220000300800 */
[----:B------:R-:W-:Y:S01]  /*3db90*/  IMAD.WIDE R136, R252, 0x4, R2 ;  /* 0x00000004fc887825 */ /* 0x000fe200078e0202 */
[----:B------:R-:W-:Y:S02]  /*3dba0*/  ULDC.64 UR6, c[0x0][0x228] ;  /* 0x00008a0000067ab9 */ /* 0x000fe40000000a00 */
[----:B------:R-:W4:Y:S08]  /*3dbb0*/  LDL.LU R146, [R1+0x40c] ;  /* 0x00040c0001927983 */ /* 0x000f300000300800 */
[----:B------:R1:W-:Y:S01]  /*3dbc0*/  @P6 STG.E desc[UR34][R136.64], R18 ;  /* 0x0000001288006986 */ /* 0x0003e2000c101922 */
[----:B------:R-:W-:Y:S01]  /*3dbd0*/  ISETP.LT.AND P6, PT, R154, UR5, !P5 ;  /* 0x000000059a007c0c */ /* 0x000fe2000efc1270 */
[----:B------:R-:W-:Y:S01]  /*3dbe0*/  ULDC UR5, c[0x0][0x228] ;  /* 0x00008a0000057ab9 */ /* 0x000fe20000000800 */
[----:B-1----:R-:W-:-:S11]  /*3dbf0*/  IMAD.WIDE R136, R252, 0x4, R4 ;  /* 0x00000004fc887825 */ /* 0x002fd600078e0204 */
[----:B------:R1:W-:Y:S04]  /*3dc00*/  @P6 STG.E desc[UR34][R136.64], R14 ;  /* 0x0000000e88006986 */ /* 0x0003e8000c101922 */
[----:B-1----:R-:W4:Y:S01]  /*3dc10*/  LDL.LU R14, [R1+0x20c] ;  /* 0x00020c00010e7983 */ /* 0x002f220000300800 */
[----:B------:R-:W-:Y:S01]  /*3dc20*/  ISETP.LT.AND P6, PT, R156, UR5, !P5 ;  /* 0x000000059c007c0c */ /* 0x000fe2000efc1270 */
[----:B------:R-:W-:Y:S01]  /*3dc30*/  IMAD.WIDE R136, R252, 0x4, R6 ;  /* 0x00000004fc887825 */ /* 0x000fe200078e0206 */
[----:B------:R-:W-:Y:S01]  /*3dc40*/  ULDC UR5, c[0x0][0x228] ;  /* 0x00008a0000057ab9 */ /* 0x000fe20000000800 */
[----:B------:R-:W4:Y:S01]  /*3dc50*/  LDL.LU R18, [R1+0x1004] ;  /* 0x0010040001127983 */ /* 0x000f220000300800 */
[----:B------:R-:W-:Y:S01]  /*3dc60*/  ISETP.LT.AND P5, PT, R155, UR5, !P5 ;  /* 0x000000059b007c0c */ /* 0x000fe2000efa1270 */
[----:B------:R-:W-:Y:S01]  /*3dc70*/  VIADD R138, R23, 0x7 ;  /* 0x00000007178a7836 */ /* 0x000fe20000000000 */
[----:B------:R-:W-:-:S07]  /*3dc80*/  ULDC UR5, c[0x0][0x228] ;  /* 0x00008a0000057ab9 */ /* 0x000fce0000000800 */
[----:B------:R1:W-:Y:S04]  /*3dc90*/  @P6 STG.E desc[UR34][R136.64], R20 ;  /* 0x0000001488006986 */ /* 0x0003e8000c101922 */
[----:B-1----:R-:W4:Y:S01]  /*3dca0*/  LDL.LU R20, [R1+0xe40] ;  /* 0x000e400001147983 */ /* 0x002f220000300800 */
[----:B------:R-:W-:-:S05]  /*3dcb0*/  IMAD.WIDE R136, R252, 0x4, R8 ;  /* 0x00000004fc887825 */ /* 0x000fca00078e0208 */
[----:B--2---:R1:W-:Y:S04]  /*3dcc0*/  @P5 STG.E desc[UR34][R136.64], R17 ;  /* 0x0000001188005986 */ /* 0x0043e8000c101922 */
[----:B-1----:R-:W2:Y:S01]  /*3dcd0*/  LDL.LU R17, [R1+0xe30] ;  /* 0x000e300001117983 */ /* 0x002ea20000300800 */
[----:B------:R-:W-:Y:S01]  /*3dce0*/  ISETP.GE.AND P5, PT, R138, UR7, PT ;  /* 0x000000078a007c0c */ /* 0x000fe2000bfa6270 */
[----:B------:R-:W-:Y:S02]  /*3dcf0*/  IMAD.WIDE R136, R16, 0x4, R2 ;  /* 0x0000000410887825 */ /* 0x000fe400078e0202 */
[----:B------:R-:W2:Y:S01]  /*3dd00*/  LDL.LU R147, [R1+0xc00] ;  /* 0x000c000001937983 */ /* 0x000ea20000300800 */
[----:B------:R-:W-:Y:S01]  /*3dd10*/  ISETP.LT.AND P6, PT, R152, UR5, !P5 ;  /* 0x0000000598007c0c */ /* 0x000fe2000efc1270 */
[----:B------:R-:W-:-:S12]  /*3dd20*/  ULDC UR5, c[0x0][0x228] ;  /* 0x00008a0000057ab9 */ /* 0x000fd80000000800 */
[----:B---3--:R1:W-:Y:S01]  /*3dd30*/  @P6 STG.E desc[UR34][R136.64], R19 ;  /* 0x0000001388006986 */ /* 0x0083e2000c101922 */
[----:B------:R-:W-:Y:S01]  /*3dd40*/  ISETP.LT.AND P6, PT, R154, UR5, !P5 ;  /* 0x000000059a007c0c */ /* 0x000fe2000efc1270 */
[----:B------:R-:W-:Y:S01]  /*3dd50*/  ULDC UR5, c[0x0][0x228] ;  /* 0x00008a0000057ab9 */ /* 0x000fe20000000800 */
[----:B-1----:R-:W-:-:S04]  /*3dd60*/  IMAD.WIDE R136, R16, 0x4, R4 ;  /* 0x0000000410887825 */ /* 0x002fc800078e0204 */
[----:B------:R-:W-:-:S07]  /*3dd70*/  VIADD R138, R23, 0x8 ;  /* 0x00000008178a7836 */ /* 0x000fce0000000000 */
[----:B----4-:R1:W-:Y:S01]  /*3dd80*/  @P6 STG.E desc[UR34][R136.64], R15 ;  /* 0x0000000f88006986 */ /* 0x0103e2000c101922 */
[----:B------:R-:W-:Y:S01]  /*3dd90*/  ISETP.LT.AND P6, PT, R156, UR5, !P5 ;  /* 0x000000059c007c0c */ /* 0x000fe2000efc1270 */
[----:B------:R-:W-:Y:S02]  /*3dda0*/  ULDC UR5, c[0x0][0x228] ;  /* 0x00008a0000057ab9 */ /* 0x000fe40000000800 */
[----:B-1----:R-:W3:Y:S01]  /*3ddb0*/  LDL.LU R15, [R1+0xa10] ;  /* 0x000a1000010f7983 */ /* 0x002ee20000300800 */
[----:B------:R-:W-:-:S03]  /*3ddc0*/  IMAD.WIDE R136, R16, 0x4, R6 ;  /* 0x0000000410887825 */ /* 0x000fc600078e0206 */
[----:B------:R-:W4:Y:S06]  /*3ddd0*/  LDL.LU R19, [R1+0x1008] ;  /* 0x0010080001137983 */ /* 0x000f2c0000300800 */
[----:B------:R1:W-:Y:S01]  /*3dde0*/  @P6 STG.E desc[UR34][R136.64], R146 ;  /* 0x0000009288006986 */ /* 0x0003e2000c101922 */
[----:B------:R-:W-:Y:S01]  /*3ddf0*/  ISETP.LT.AND P5, PT, R155, UR6, !P5 ;  /* 0x000000069b007c0c */ /* 0x000fe2000efa1270 */
[----:B------:R-:W-:Y:S02]  /*3de00*/  ULDC.64 UR6, c[0x0][0x228] ;  /* 0x00008a0000067ab9 */ /* 0x000fe40000000a00 */
[----:B-1----:R-:W4:Y:S01]  /*3de10*/  LDL.LU R146, [R1+0x810] ;  /* 0x0008100001927983 */ /* 0x002f220000300800 */
[----:B------:R-:W-:-:S09]  /*3de20*/  IMAD.WIDE R136, R16, 0x4, R8 ;  /* 0x0000000410887825 */ /* 0x000fd200078e0208 */
[----:B------:R1:W-:Y:S04]  /*3de30*/  @P5 STG.E desc[UR34][R136.64], R14 ;  /* 0x0000000e88005986 */ /* 0x0003e8000c101922 */
[----:B-1----:R-:W4:Y:S01]  /*3de40*/  LDL.LU R14, [R1+0x610] ;  /* 0x00061000010e7983 */ /* 0x002f220000300800 */
[----:B------:R-:W-:Y:S01]  /*3de50*/  ISETP.GE.AND P5, PT, R138, UR7, PT ;  /* 0x000000078a007c0c */ /* 0x000fe2000bfa6270 */
[----:B------:R-:W-:Y:S02]  /*3de60*/  IMAD.WIDE R136, R18, 0x4, R2 ;  /* 0x0000000412887825 */ /* 0x000fe400078e0202 */
[----:B------:R-:W4:Y:S01]  /*3de70*/  LDL.LU R16, [R1+0x100c] ;  /* 0x00100c0001107983 */ /* 0x000f220000300800 */
[----:B------:R-:W-:Y:S01]  /*3de80*/  ISETP.LT.AND P6, PT, R152, UR5, !P5 ;  /* 0x0000000598007c0c */ /* 0x000fe2000efc1270 */
[----:B------:R-:W-:-:S12]  /*3de90*/  ULDC UR5, c[0x0][0x228] ;  /* 0x00008a0000057ab9 */ /* 0x000fd80000000800 */
        /* <DEDUP_REMOVED lines=9> */
[----:B------:R-:W-:Y:S01]  /*3df30*/  ISETP.LT.AND P5, PT, R155, UR6, !P5 ;  /* 0x000000069b007c0c */ /* 0x000fe2000efa1270 */
[----:B------:R-:W-:Y:S01]  /*3df40*/  ULDC UR5, c[0x0][0x22c] ;  /* 0x00008b0000057ab9 */ /* 0x000fe20000000800 */
[----:B------:R-:W-:-:S09]  /*3df50*/  ULDC UR6, c[0x0][0x228] ;  /* 0x00008a0000067ab9 */ /* 0x000fd20000000800 */
[----:B------:R1:W-:Y:S02]  /*3df60*/  @P6 STG.E desc[UR34][R136.64], R147 ;  /* 0x0000009388006986 */ /* 0x0003e4000c101922 */
[----:B-1----:R-:W-:Y:S02]  /*3df70*/  IMAD.WIDE R136, R18, 0x4, R8 ;  /* 0x0000000412887825 */ /* 0x002fe400078e0208 */
[----:B------:R-:W2:Y:S04]  /*3df80*/  LDL.LU R18, [R1+0x1010] ;  /* 0x0010100001127983 */ /* 0x000ea80000300800 */
[----:B------:R-:W2:Y:S01]  /*3df90*/  LDL.LU R147, [R1+0xe44] ;  /* 0x000e440001937983 */ /* 0x000ea20000300800 */
[----:B------:R-:W-:-:S03]  /*3dfa0*/  VIADD R138, R23, 0x9 ;  /* 0x00000009178a7836 */ /* 0x000fc60000000000 */
[----:B---3--:R1:W-:Y:S02]  /*3dfb0*/  @P5 STG.E desc[UR34][R136.64], R15 ;  /* 0x0000000f88005986 */ /* 0x0083e4000c101922 */
[----:B------:R-:W-:Y:S01]  /*3dfc0*/  ISETP.GE.AND P5, PT, R138, UR5, PT ;  /* 0x000000058a007c0c */ /* 0x000fe2000bfa6270 */
[----:B------:R-:W-:-:S03]  /*3dfd0*/  ULDC UR5, c[0x0][0x228] ;  /* 0x00008a0000057ab9 */ /* 0x000fc60000000800 */
[----:B------:R-:W-:Y:S01]  /*3dfe0*/  ISETP.LT.AND P6, PT, R152, UR6, !P5 ;  /* 0x0000000698007c0c */ /* 0x000fe2000efc1270 */
[----:B-1----:R-:W3:Y:S01]  /*3dff0*/  LDL.LU R15, [R1+0xe34] ;  /* 0x000e3400010f7983 */ /* 0x002ee20000300800 */
[----:B----4-:R-:W-:Y:S01]  /*3e000*/  IMAD.WIDE R136, R19, 0x4, R2 ;  /* 0x0000000413887825 */ /* 0x010fe200078e0202 */
[----:B------:R-:W-:-:S10]  /*3e010*/  ULDC UR6, c[0x0][0x228] ;  /* 0x00008a0000067ab9 */ /* 0x000fd40000000800 */
        /* <DEDUP_REMOVED lines=16> */
[----:B------:R-:W4:Y:S04]  /*3e120*/  LDL.LU R20, [R1+0x814] ;  /* 0x0008140001147983 */ /* 0x000f280000300800 */
[----:B--2---:R1:W-:Y:S04]  /*3e130*/  @P5 STG.E desc[UR34][R136.64], R17 ;  /* 0x0000001188005986 */ /* 0x0043e8000c101922 */
[----:B-1----:R-:W2:Y:S01]  /*3e140*/  LDL.LU R17, [R1+0x614] ;  /* 0x0006140001117983 */ /* 0x002ea20000300800 */
[----:B------:R-:W-:Y:S01]  /*3e150*/  ISETP.GE.AND P5, PT, R138, UR5, PT ;  /* 0x000000058a007c0c */ /* 0x000fe2000bfa6270 */
[----:B------:R-:W-:Y:S01]  /*3e160*/  IMAD.WIDE R136, R16, 0x4, R2 ;  /* 0x0000000410887825 */ /* 0x000fe200078e0202 */
[----:B------:R-:W-:-:S02]  /*3e170*/  ULDC UR5, c[0x0][0x228] ;  /* 0x00008a0000057ab9 */ /* 0x000fc40000000800 */
[----:B------:R-:W-:Y:S01]  /*3e180*/  ISETP.LT.AND P6, PT, R152, UR6, !P5 ;  /* 0x0000000698007c0c */ /* 0x000fe2000efc1270 */
[----:B------:R-:W-:Y:S01]  /*3e190*/  VIADD R138, R23, 0xb ;  /* 0x0000000b178a7836 */ /* 0x000fe20000000000 */
[----:B------:R-:W-:-:S11]  /*3e1a0*/  ULDC.64 UR6, c[0x0][0x228] ;  /* 0x00008a0000067ab9 */ /* 0x000fd60000000a00 */
[----:B------:R1:W-:Y:S01]  /*3e1b0*/  @P6 STG.E desc[UR34][R136.64], R147 ;  /* 0x0000009388006986 */ /* 0x0003e2000c101922 */
[----:B------:R-:W-:Y:S01]  /*3e1c0*/  ISETP.LT.AND P6, PT, R154, UR5, !P5 ;  /* 0x000000059a007c0c */ /* 0x000fe2000efc1270 */
[----:B------:R-:W-:Y:S02]  /*3e1d0*/  ULDC UR5, c[0x0][0x228] ;  /* 0x00008a0000057ab9 */ /* 0x000fe40000000800 */
[----:B-1----:R-:W2:Y:S01]  /*3e1e0*/  LDL.LU R147, [R1+0x414] ;  /* 0x0004140001937983 */ /* 0x002ea20000300800 */
[----:B------:R-:W-:-:S09]  /*3e1f0*/  IMAD.WIDE R136, R16, 0x4, R4 ;  /* 0x0000000410887825 */ /* 0x000fd200078e0204 */
[----:B---3--:R1:W-:Y:S01]  /*3e200*/  @P6 STG.E desc[UR34][R136.64], R15 ;  /* 0x0000000f88006986 */ /* 0x0083e2000c101922 */
[----:B------:R-:W-:Y:S01]  /*3e210*/  ISETP.LT.AND P6, PT, R156, UR5, !P5 ;  /* 0x000000059c007c0c */ /* 0x000fe2000efc1270 */
[----:B------:R-:W-:Y:S02]  /*3e220*/  ULDC UR5, c[0x0][0x228] ;  /* 0x00008a0000057ab9 */ /* 0x000fe40000000800 */
[----:B-1----:R-:W3:Y:S01]  /*3e230*/  LDL.LU R15, [R1+0x214] ;  /* 0x00021400010f7983 */ /* 0x002ee20000300800 */
[----:B------:R-:W-:Y:S01]  /*3e240*/  IMAD.WIDE R136, R16, 0x4, R6 ;  /* 0x0000000410887825 */ /* 0x000fe200078e0206 */
[----:B------:R-:W-:Y:S01]  /*3e250*/  ISETP.LT.AND P5, PT, R155, UR5, !P5 ;  /* 0x000000059b007c0c */ /* 0x000fe2000efa1270 */
[----:B------:R-:W-:-:S07]  /*3e260*/  ULDC UR5, c[0x0][0x228] ;  /* 0x00008a0000057ab9 */ /* 0x000fce0000000800 */
[----:B----4-:R1:W-:Y:S02]  /*3e270*/  @P6 STG.E desc[UR34][R136.64], R146 ;  /* 0x0000009288006986 */ /* 0x0103e4000c101922 */
[----:B-1----:R-:W-:Y:S02]  /*3e280*/  IMAD.WIDE R136, R16, 0x4, R8 ;  /* 0x0000000410887825 */ /* 0x002fe400078e0208 */
[----:B------:R-:W4:Y:S04]  /*3e290*/  LDL.LU R16, [R1+0x1018] ;  /* 0x0010180001107983 */ /* 0x000f280000300800 */
[----:B------:R-:W4:Y:S04]  /*3e2a0*/  LDL.LU R146, [R1+0xe48] ;  /* 0x000e480001927983 */ /* 0x000f280000300800 */
[----:B------:R1:W-:Y:S04]  /*3e2b0*/  @P5 STG.E desc[UR34][R136.64], R14 ;  /* 0x0000000e88005986 */ /* 0x0003e8000c101922 */
[----:B-1----:R-:W4:Y:S01]  /*3e2c0*/  LDL.LU R14, [R1+0xe38] ;  /* 0x000e3800010e7983 */ /* 0x002f220000300800 */
[----:B------:R-:W-:-:S04]  /*3e2d0*/  ISETP.GE.AND P5, PT, R138, UR7, PT ;  /* 0x000000078a007c0c */ /* 0x000fc8000bfa6270 */
[----:B------:R-:W-:Y:S01]  /*3e2e0*/  ISETP.LT.AND P6, PT, R152, UR5, !P5 ;  /* 0x0000000598007c0c */ /* 0x000fe2000efc1270 */
[----:B------:R-:W-:Y:S01]  /*3e2f0*/  IMAD.WIDE R136, R18, 0x4, R2 ;  /* 0x0000000412887825 */ /* 0x000fe200078e0202 */
        /* <DEDUP_REMOVED lines=11> */
[----:B------:R-:W-:Y:S01]  /*3e3b0*/  ULDC.64 UR6, c[0x0][0x228] ;  /* 0x00008a0000067ab9 */ /* 0x000fe20000000a00 */
[----:B------:R-:W-:-:S09]  /*3e3c0*/  ULDC UR5, c[0x0][0x228] ;  /* 0x00008a0000057ab9 */ /* 0x000fd20000000800 */
[----:B------:R1:W-:Y:S02]  /*3e3d0*/  @P6 STG.E desc[UR34][R136.64], R147 ;  /* 0x0000009388006986 */ /* 0x0003e4000c101922 */
[----:B-1----:R-:W-:Y:S02]  /*3e3e0*/  IMAD.WIDE R136, R18, 0x4, R8 ;  /* 0x0000000412887825 */ /* 0x002fe400078e0208 */
[----:B------:R-:W2:Y:S04]  /*3e3f0*/  LDL.LU R18, [R1+0x101c] ;  /* 0x00101c0001127983 */ /* 0x000ea80000300800 */
[----:B------:R-:W2:Y:S01]  /*3e400*/  LDL.LU R147, [R1+0x818] ;  /* 0x0008180001937983 */ /* 0x000ea20000300800 */
[----:B------:R-:W-:-:S03]  /*3e410*/  VIADD R138, R23, 0xc ;  /* 0x0000000c178a7836 */ /* 0x000fc60000000000 */
[----:B---3--:R1:W-:Y:S02]  /*3e420*/  @P5 STG.E desc[UR34][R136.64], R15 ;  /* 0x0000000f88005986 */ /* 0x0083e4000c101922 */
[----:B------:R-:W-:-:S04]  /*3e430*/  ISETP.GE.AND P5, PT, R138, UR7, PT ;  /* 0x000000078a007c0c */ /* 0x000fc8000bfa6270 */
[----:B------:R-:W-:Y:S01]  /*3e440*/  ISETP.LT.AND P6, PT, R152, UR5, !P5 ;  /* 0x0000000598007c0c */ /* 0x000fe2000efc1270 */
[----:B------:R-:W-:Y:S01]  /*3e450*/  ULDC UR5, c[0x0][0x228] ;  /* 0x00008a0000057ab9 */ /* 0x000fe20000000800 */
[----:B-1----:R-:W3:Y:S01]  /*3e460*/  LDL.LU R15, [R1+0x618] ;  /* 0x00061800010f7983 */ /* 0x002ee20000300800 */
[----:B------:R-:W-:-:S10]  /*3e470*/  IMAD.WIDE R136, R19, 0x4, R2 ;  /* 0x0000000413887825 */ /* 0x000fd400078e0202 */
[----:B----4-:R1:W-:Y:S01]  /*3e480*/  @P6 STG.E desc[UR34][R136.64], R146 ;  /* 0x0000009288006986 */ /* 0x0103e2000c101922 */
        /* <DEDUP_REMOVED lines=8> */
[----:B------:R-:W-:Y:S01]  /*3e510*/  ISETP.LT.AND P5, PT, R155, UR6, !P5 ;  /* 0x000000069b007c0c */ /* 0x000fe2000efa1270 */
[----:B------:R-:W-:Y:S01]  /*3e520*/  ULDC UR5, c[0x0][0x22c] ;  /* 0x00008b0000057ab9 */ /* 0x000fe20000000800 */
[----:B------:R-:W-:-:S09]  /*3e530*/  ULDC UR6, c[0x0][0x228] ;  /* 0x00008a0000067ab9 */ /* 0x000fd20000000800 */
[----:B------:R1:W-:Y:S02]  /*3e540*/  @P6 STG.E desc[UR34][R136.64], R20 ;  /* 0x0000001488006986 */ /* 0x0003e4000c101922 */
[----:B-1----:R-:W-:Y:S02]  /*3e550*/  IMAD.WIDE R136, R19, 0x4, R8 ;  /* 0x0000000413887825 */ /* 0x002fe400078e0208 */
[----:B------:R-:W4:Y:S04]  /*3e560*/  LDL.LU R19, [R1+0x1020] ;  /* 0x0010200001137983 */ /* 0x000f280000300800 */
[----:B------:R-:W4:Y:S04]  /*3e570*/  LDL.LU R20, [R1+0xe4c] ;  /* 0x000e4c0001147983 */ /* 0x000f280000300800 */
[----:B--2---:R1:W-:Y:S04]  /*3e580*/  @P5 STG.E desc[UR34][R136.64], R17 ;  /* 0x0000001188005986 */ /* 0x0043e8000c101922 */
[----:B-1----:R-:W2:Y:S01]  /*3e590*/  LDL.LU R17, [R1+0xe3c] ;  /* 0x000e3c0001117983 */ /* 0x002ea20000300800 */
[----:B------:R-:W-:-:S05]  /*3e5a0*/  VIADD R138, R23, 0xd ;  /* 0x0000000d178a7836 */ /* 0x000fca0000000000 */
[----:B------:R-:W-:Y:S01]  /*3e5b0*/  ISETP.GE.AND P5, PT, R138, UR5, PT ;  /* 0x000000058a007c0c */ /* 0x000fe2000bfa6270 */
[----:B------:R-:W-:Y:S01]  /*3e5c0*/  IMAD.WIDE R136, R16, 0x4, R2 ;  /* 0x0000000410887825 */ /* 0x000fe200078e0202 */
[----:B------:R-:W-:Y:S02]  /*3e5d0*/  ULDC UR5, c[0x0][0x228] ;  /* 0x00008a0000057ab9 */ /* 0x000fe40000000800 */
[----:B------:R-:W-:Y:S01]  /*3e5e0*/  ISETP.LT.AND P6, PT, R152, UR6, !P5 ;  /* 0x0000000698007c0c */ /* 0x000fe2000efc1270 */
[----:B------:R-:W-:Y:S01]  /*3e5f0*/  VIADD R138, R23, 0xe ;  /* 0x0000000e178a7836 */ /* 0x000fe20000000000 */
[----:B------:R-:W-:-:S11]  /*3e600*/  ULDC UR6, c[0x0][0x228] ;  /* 0x00008a0000067ab9 */ /* 0x000fd60000000800 */
        /* <DEDUP_REMOVED lines=32> */
[----:B------:R-:W-:Y:S01]  /*3e810*/  ULDC UR5, c[0x0][0x228] ;  /* 0x00008a0000057ab9 */ /* 0x000fe20000000800 */
[----:B------:R-:W2:Y:S01]  /*3e820*/  LDL.LU R146, [R1+0x1024] ;  /* 0x0010240001927983 */ /* 0x000ea20000300800 */
[----:B------:R-:W-:Y:S01]  /*3e830*/  ISETP.LT.AND P5, PT, R155, UR5, !P5 ;  /* 0x000000059b007c0c */ /* 0x000fe2000efa1270 */
[----:B------:R-:W-:-:S08]  /*3e840*/  ULDC UR5, c[0x0][0x228] ;  /* 0x00008a0000057ab9 */ /* 0x000fd00000000800 */
[----:B------:R1:W-:Y:S02]  /*3e850*/  @P6 STG.E desc[UR34][R136.64], R147 ;  /* 0x0000009388006986 */ /* 0x0003e4000c101922 */
[----:B-1----:R-:W-:Y:S02]  /*3e860*/  IMAD.WIDE R136, R18, 0x4, R8 ;  /* 0x0000000412887825 */ /* 0x002fe400078e0208 */
[----:B------:R-:W2:Y:S04]  /*3e870*/  LDL.LU R18, [R1+0xe60] ;  /* 0x000e600001127983 */ /* 0x000ea80000300800 */
[----:B---3--:R1:W-:Y:S01]  /*3e880*/  @P5 STG.E desc[UR34][R136.64], R15 ;  /* 0x0000000f88005986 */ /* 0x0083e2000c101922 */
[----:B------:R-:W-:-:S04]  /*3e890*/  ISETP.GE.AND P5, PT, R138, UR7, PT ;  /* 0x000000078a007c0c */ /* 0x000fc8000bfa6270 */
[----:B------:R-:W-:Y:S01]  /*3e8a0*/  ISETP.LT.AND P6, PT, R152, UR5, !P5 ;  /* 0x0000000598007c0c */ /* 0x000fe2000efc1270 */
[----:B------:R-:W-:Y:S01]  /*3e8b0*/  ULDC UR5, c[0x0][0x228] ;  /* 0x00008a0000057ab9 */ /* 0x000fe20000000800 */
[----:B-1----:R-:W3:Y:S01]  /*3e8c0*/  LDL.LU R15, [R1+0xe50] ;  /* 0x000e5000010f7983 */ /* 0x002ee20000300800 */
[----:B------:R-:W-:-:S03]  /*3e8d0*/  IMAD.WIDE R136, R19, 0x4, R2 ;  /* 0x0000000413887825 */ /* 0x000fc600078e0202 */
[----:B------:R-:W3:Y:S07]  /*3e8e0*/  LDL.LU R147, [R1+0xc10] ;  /* 0x000c100001937983 */ /* 0x000eee0000300800 */
[----:B----4-:R1:W-:Y:S01]  /*3e8f0*/  @P6 STG.E desc[UR34][R136.64], R16 ;  /* 0x0000001088006986 */ /* 0x0103e2000c101922 */
[----:B------:R-:W-:Y:S01]  /*3e900*/  ISETP.LT.AND P6, PT, R154, UR5, !P5 ;  /* 0x000000059a007c0c */ /* 0x000fe2000efc1270 */
[----:B------:R-:W-:Y:S01]  /*3e910*/  ULDC UR5, c[0x0][0x228] ;  /* 0x00008a0000057ab9 */ /* 0x000fe20000000800 */
[----:B-1----:R-:W-:-:S11]  /*3e920*/  IMAD.WIDE R136, R19, 0x4, R4 ;  /* 0x0000000413887825 */ /* 0x002fd600078e0204 */
[----:B------:R1:W-:Y:S04]  /*3e930*/  @P6 STG.E desc[UR34][R136.64], R14 ;  /* 0x0000000e88006986 */ /* 0x0003e8000c101922 */
[----:B-1----:R-:W4:Y:S01]  /*3e940*/  LDL.LU R14, [R1+0x820] ;  /* 0x00082000010e7983 */ /* 0x002f220000300800 */
[----:B------:R-:W-:Y:S01]  /*3e950*/  ISETP.LT.AND P6, PT, R156, UR5, !P5 ;  /* 0x000000059c007c0c */ /* 0x000fe2000efc1270 */
[----:B------:R-:W-:Y:S02]  /*3e960*/  IMAD.WIDE R136, R19, 0x4, R6 ;  /* 0x0000000413887825 */ /* 0x000fe400078e0206 */
[----:B------:R-:W4:Y:S01]  /*3e970*/  LDL.LU R16, [R1+0x1028] ;  /* 0x0010280001107983 */ /* 0x000f220000300800 */
[----:B------:R-:W-:Y:S01]  /*3e980*/  ISETP.LT.AND P5, PT, R155, UR6, !P5 ;  /* 0x000000069b007c0c */ /* 0x000fe2000efa1270 */
[----:B------:R-:W-:Y:S01]  /*3e990*/  VIADD R138, R23, 0x10 ;  /* 0x00000010178a7836 */ /* 0x000fe20000000000 */
[----:B------:R-:W-:Y:S01]  /*3e9a0*/  ULDC.64 UR6, c[0x0][0x228] ;  /* 0x00008a0000067ab9 */ /* 0x000fe20000000a00 */
[----:B------:R-:W-:-:S06]  /*3e9b0*/  ULDC UR5, c[0x0][0x228] ;  /* 0x00008a0000057ab9 */ /* 0x000fcc0000000800 */
        /* <DEDUP_REMOVED lines=10> */
[----:B------:R1:W-:Y:S01]  /*3ea60*/  @P6 STG.E desc[UR34][R136.64], R18 ;  /* 0x0000001288006986 */ /* 0x0003e2000c101922 */
[----:B------:R-:W-:Y:S01]  /*3ea70*/  ISETP.LT.AND P6, PT, R154, UR5, !P5 ;  /* 0x000000059a007c0c */ /* 0x000fe2000efc1270 */
[----:B------:R-:W-:Y:S02]  /*3ea80*/  ULDC UR5, c[0x0][0x228] ;  /* 0x00008a0000057ab9 */ /* 0x000fe40000000800 */
[----:B-1----:R-:W2:Y:S01]  /*3ea90*/  LDL.LU R18, [R1+0x220] ;  /* 0x0002200001127983 */ /* 0x002ea20000300800 */
[----:B------:R-:W-:-:S04]  /*3eaa0*/  IMAD.WIDE R136, R146, 0x4, R4 ;  /* 0x0000000492887825 */ /* 0x000fc800078e0204 */
[----:B------:R-:W-:-:S05]  /*3eab0*/  VIADD R138, R23, 0x11 ;  /* 0x00000011178a7836 */ /* 0x000fca0000000000 */
[----:B---3--:R1:W-:Y:S01]  /*3eac0*/  @P6 STG.E desc[UR34][R136.64], R15 ;  /* 0x0000000f88006986 */ /* 0x0083e2000c101922 */
[----:B------:R-:W-:Y:S01]  /*3ead0*/  ISETP.LT.AND P6, PT, R156, UR5, !P5 ;  /* 0x000000059c007c0c */ /* 0x000fe2000efc1270 */
[----:B------:R-:W-:Y:S02]  /*3eae0*/  ULDC UR5, c[0x0][0x22c] ;  /* 0x00008b0000057ab9 */ /* 0x000fe40000000800 */
[----:B-1----:R-:W3:Y:S01]  /*3eaf0*/  LDL.LU R15, [R1+0x20] ;  /* 0x00002000010f7983 */ /* 0x002ee20000300800 */
[----:B------:R-:W-:-:S09]  /*3eb00*/  IMAD.WIDE R136, R146, 0x4, R6 ;  /* 0x0000000492887825 */ /* 0x000fd200078e0206 */
[----:B------:R1:W-:Y:S01]  /*3eb10*/  @P6 STG.E desc[UR34][R136.64], R147 ;  /* 0x0000009388006986 */ /* 0x0003e2000c101922 */
[----:B------:R-:W-:Y:S01]  /*3eb20*/  ISETP.LT.AND P5, PT, R155, UR6, !P5 ;  /* 0x000000069b007c0c */ /* 0x000fe2000efa1270 */
[----:B------:R-:W-:Y:S01]  /*3eb30*/  ULDC UR6, c[0x0][0x228] ;  /* 0x00008a0000067ab9 */ /* 0x000fe20000000800 */
[----:B-1----:R-:W-:Y:S02]  /*3eb40*/  IMAD.WIDE R136, R146, 0x4, R8 ;  /* 0x0000000492887825 */ /* 0x002fe400078e0208 */
[----:B------:R-:W3:Y:S04]  /*3eb50*/  LDL.LU R146, [R1+0x1030] ;  /* 0x0010300001927983 */ /* 0x000ee80000300800 */
[----:B------:R-:W3:Y:S05]  /*3eb60*/  LDL.LU R147, [R1+0xe64] ;  /* 0x000e640001937983 */ /* 0x000eea0000300800 */
[----:B----4-:R1:W-:Y:S04]  /*3eb70*/  @P5 STG.E desc[UR34][R136.64], R14 ;  /* 0x0000000e88005986 */ /* 0x0103e8000c101922 */
        /* <DEDUP_REMOVED lines=19> */
[----:B------:R1:W-:Y:S02]  /*3ecb0*/  @P6 STG.E desc[UR34][R136.64], R18 ;  /* 0x0000001288006986 */ /* 0x0003e4000c101922 */
[----:B-1----:R-:W-:Y:S02]  /*3ecc0*/  IMAD.WIDE R136, R16, 0x4, R8 ;  /* 0x0000000410887825 */ /* 0x002fe400078e0208 */
[----:B------:R-:W2:Y:S04]  /*3ecd0*/  LDL.LU R16, [R1+0x1034] ;  /* 0x0010340001107983 */ /* 0x000ea80000300800 */
[----:B------:R-:W2:Y:S04]  /*3ece0*/  LDL.LU R18, [R1+0x624] ;  /* 0x0006240001127983 */ /* 0x000ea80000300800 */
[----:B---3--:R1:W-:Y:S01]  /*3ecf0*/  @P5 STG.E desc[UR34][R136.64], R15 ;  /* 0x0000000f88005986 */ /* 0x0083e2000c101922 */
[----:B------:R-:W-:Y:S01]  /*3ed00*/  ISETP.GE.AND P5, PT, R138, UR5, PT ;  /* 0x000000058a007c0c */ /* 0x000fe2000bfa6270 */
[----:B------:R-:W-:-:S03]  /*3ed10*/  ULDC UR5, c[0x0][0x228] ;  /* 0x00008a0000057ab9 */ /* 0x000fc60000000800 */
[----:B------:R-:W-:Y:S01]  /*3ed20*/  ISETP.LT.AND P6, PT, R152, UR6, !P5 ;  /* 0x0000000698007c0c */ /* 0x000fe2000efc1270 */
[----:B-1----:R-:W3:Y:S01]  /*3ed30*/  LDL.LU R15, [R1+0x424] ;  /* 0x00042400010f7983 */ /* 0x002ee20000300800 */
[----:B------:R-:W-:Y:S01]  /*3ed40*/  IMAD.WIDE R136, R19, 0x4, R2 ;  /* 0x0000000413887825 */ /* 0x000fe200078e0202 */
[----:B------:R-:W-:-:S10]  /*3ed50*/  ULDC.64 UR6, c[0x0][0x228] ;  /* 0x00008a0000067ab9 */ /* 0x000fd40000000a00 */
[----:B------:R1:W-:Y:S01]  /*3ed60*/  @P6 STG.E desc[UR34][R136.64], R147 ;  /* 0x0000009388006986 */ /* 0x0003e2000c101922 */
[----:B------:R-:W-:Y:S01]  /*3ed70*/  ISETP.LT.AND P6, PT, R154, UR5, !P5 ;  /* 0x000000059a007c0c */ /* 0x000fe2000efc1270 */
[----:B------:R-:W-:Y:S02]  /*3ed80*/  ULDC UR5, c[0x0][0x228] ;  /* 0x00008a0000057ab9 */ /* 0x000fe40000000800 */
[----:B-1----:R-:W3:Y:S01]  /*3ed90*/  LDL.LU R147, [R1+0x224] ;  /* 0x0002240001937983 */ /* 0x002ee20000300800 */
[----:B------:R-:W-:-:S09]  /*3eda0*/  IMAD.WIDE R136, R19, 0x4, R4 ;  /* 0x0000000413887825 */ /* 0x000fd200078e0204 */
[----:B----4-:R1:W-:Y:S04]  /*3edb0*/  @P6 STG.E desc[UR34][R136.64], R14 ;  /* 0x0000000e88006986 */ /* 0x0103e8000c101922 */
        /* <DEDUP_REMOVED lines=13> */
[----:B------:R-:W-:-:S04]  /*3ee90*/  ISETP.GE.AND P5, PT, R138, UR7, PT ;  /* 0x000000078a007c0c */ /* 0x000fc8000bfa6270 */
[----:B------:R-:W-:Y:S01]  /*3eea0*/  ISETP.LT.AND P6, PT, R152, UR5, !P5 ;  /* 0x0000000598007c0c */ /* 0x000fe2000efc1270 */
[----:B------:R-:W-:Y:S01]  /*3eeb0*/  IMAD.WIDE R136, R146, 0x4, R2 ;  /* 0x0000000492887825 */ /* 0x000fe200078e0202 */
[----:B------:R-:W-:-:S11]  /*3eec0*/  ULDC UR5, c[0x0][0x228] ;  /* 0x00008a0000057ab9 */ /* 0x000fd60000000800 */
        /* <DEDUP_REMOVED lines=10> */
[----:B------:R-:W-:Y:S01]  /*3ef70*/  IMAD.WIDE R136, R146, 0x4, R6 ;  /* 0x0000000492887825 */ /* 0x000fe200078e0206 */
[----:B------:R-:W-:Y:S01]  /*3ef80*/  ISETP.LT.AND P5, PT, R155, UR6, !P5 ;  /* 0x000000069b007c0c */ /* 0x000fe2000efa1270 */
[----:B------:R-:W-:-:S07]  /*3ef90*/  ULDC.64 UR6, c[0x0][0x228] ;  /* 0x00008a0000067ab9 */ /* 0x000fce0000000a00 */
[----:B------:R1:W-:Y:S02]  /*3efa0*/  @P6 STG.E desc[UR34][R136.64], R147 ;  /* 0x0000009388006986 */ /* 0x0003e4000c101922 */
[----:B-1----:R-:W-:Y:S02]  /*3efb0*/  IMAD.WIDE R136, R146, 0x4, R8 ;  /* 0x0000000492887825 */ /* 0x002fe400078e0208 */
[----:B------:R-:W3:Y:S04]  /*3efc0*/  LDL.LU R146, [R1+0x103c] ;  /* 0x00103c0001927983 */ /* 0x000ee80000300800 */
[----:B------:R-:W3:Y:S04]  /*3efd0*/  LDL.LU R147, [R1+0x628] ;  /* 0x0006280001937983 */ /* 0x000ee80000300800 */
[----:B----4-:R1:W-:Y:S04]  /*3efe0*/  @P5 STG.E desc[UR34][R136.64], R14 ;  /* 0x0000000e88005986 */ /* 0x0103e8000c101922 */
        /* <DEDUP_REMOVED lines=16> */
[----:B------:R-:W-:Y:S01]  /*3f0f0*/  ULDC UR6, c[0x0][0x228] ;  /* 0x00008a0000067ab9 */ /* 0x000fe20000000800 */
[----:B------:R-:W-:-:S08]  /*3f100*/  VIADD R138, R23, 0x15 ;  /* 0x00000015178a7836 */ /* 0x000fd00000000000 */
        /* <DEDUP_REMOVED lines=10> */
[----:B------:R-:W-:-:S10]  /*3f1b0*/  ULDC UR6, c[0x0][0x228] ;  /* 0x00008a0000067ab9 */ /* 0x000fd40000000800 */
        /* <DEDUP_REMOVED lines=17> */
[----:B-1----:R-:W2:Y:S04]  /*3f2d0*/  LDL.LU R17, [R1+0x42c] ;  /* 0x00042c0001117983 */ /* 0x002ea80000300800 */
[----:B------:R-:W2:Y:S01]  /*3f2e0*/  LDL.LU R20, [R1+0x22c] ;  /* 0x00022c0001147983 */ /* 0x000ea20000300800 */
        /* <DEDUP_REMOVED lines=8> */
[----:B------:R-:W-:Y:S01]  /*3f370*/  ULDC UR5, c[0x0][0x228] ;  /* 0x00008a0000057ab9 */ /* 0x000fe20000000800 */
[----:B-1----:R-:W-:-:S11]  /*3f380*/  IMAD.WIDE R136, R146, 0x4, R4 ;  /* 0x0000000492887825 */ /* 0x002fd600078e0204 */
[----:B---3--:R1:W-:Y:S01]  /*3f390*/  @P6 STG.E desc[UR34][R136.64], R15 ;  /* 0x0000000f88006986 */ /* 0x0083e2000c101922 */
[----:B------:R-:W-:Y:S01]  /*3f3a0*/  ISETP.LT.AND P6, PT, R156, UR5, !P5 ;  /* 0x000000059c007c0c */ /* 0x000fe2000efc1270 */
[----:B------:R-:W-:Y:S02]  /*3f3b0*/  ULDC UR5, c[0x0][0x228] ;  /* 0x00008a0000057ab9 */ /* 0x000fe40000000800 */
[----:B------:R-:W-:Y:S01]  /*3f3c0*/  ISETP.LT.AND P5, PT, R155, UR5, !P5 ;  /* 0x000000059b007c0c */ /* 0x000fe2000efa1270 */
[----:B------:R-:W-:Y:S01]  /*3f3d0*/  ULDC UR5, c[0x0][0x228] ;  /* 0x00008a0000057ab9 */ /* 0x000fe20000000800 */
[----:B-1----:R-:W3:Y:S01]  /*3f3e0*/  LDL.LU R15, [R1+0x2c] ;  /* 0x00002c00010f7983 */ /* 0x002ee20000300800 */
[----:B------:R-:W-:-:S03]  /*3f3f0*/  IMAD.WIDE R136, R146, 0x4, R6 ;  /* 0x0000000492887825 */ /* 0x000fc600078e0206 */
[----:B------:R-:W3:Y:S04]  /*3f400*/  LDL.LU R18, [R1+0x1044] ;  /* 0x0010440001127983 */ /* 0x000ee80000300800 */
[----:B------:R1:W-:Y:S02]  /*3f410*/  @P6 STG.E desc[UR34][R136.64], R147 ;  /* 0x0000009388006986 */ /* 0x0003e4000c101922 */
[----:B-1----:R-:W-:-:S05]  /*3f420*/  IMAD.WIDE R136, R146, 0x4, R8 ;  /* 0x0000000492887825 */ /* 0x002fca00078e0208 */
[----:B----4-:R1:W-:Y:S04]  /*3f430*/  @P5 STG.E desc[UR34][R136.64], R14 ;  /* 0x0000000e88005986 */ /* 0x0103e8000c101922 */
[----:B-1----:R-:W4:Y:S01]  /*3f440*/  LDL.LU R14, [R1+0xe80] ;  /* 0x000e8000010e7983 */ /* 0x002f220000300800 */
[----:B------:R-:W-:-:S03]  /*3f450*/  ISETP.GE.AND P5, PT, R138, UR7, PT ;  /* 0x000000078a007c0c */ /* 0x000fc6000bfa6270 */
[----:B------:R-:W4:Y:S01]  /*3f460*/  LDL.LU R148, [R1+0xe70] ;  /* 0x000e700001947983 */ /* 0x000f220000300800 */
[----:B------:R-:W-:Y:S01]  /*3f470*/  ISETP.LT.AND P6, PT, R152, UR5, !P5 ;  /* 0x0000000598007c0c */ /* 0x000fe2000efc1270 */
[----:B------:R-:W-:Y:S01]  /*3f480*/  IMAD.WIDE R136, R16, 0x4, R2 ;  /* 0x0000000410887825 */ /* 0x000fe200078e0202 */
[----:B------:R-:W-:Y:S01]  /*3f490*/  ULDC UR5, c[0x0][0x228] ;  /* 0x00008a0000057ab9 */ /* 0x000fe20000000800 */
[----:B------:R-:W4:Y:S10]  /*3f4a0*/  LDL.LU R147, [R1+0xc20] ;  /* 0x000c200001937983 */ /* 0x000f340000300800 */
[----:B------:R1:W-:Y:S01]  /*3f4b0*/  @P6 STG.E desc[UR34][R136.64], R19 ;  /* 0x0000001388006986 */ /* 0x0003e2000c101922 */
[----:B------:R-:W-:Y:S01]  /*3f4c0*/  ISETP.LT.AND P6, PT, R154, UR5, !P5 ;  /* 0x000000059a007c0c */ /* 0x000fe2000efc1270 */
[----:B------:R-:W-:Y:S01]  /*3f4d0*/  ULDC UR5, c[0x0][0x228] ;  /* 0x00008a0000057ab9 */ /* 0x000fe20000000800 */
[----:B-1----:R-:W-:-:S11]  /*3f4e0*/  IMAD.WIDE R136, R16, 0x4, R4 ;  /* 0x0000000410887825 */ /* 0x002fd600078e0204 */
[----:B--2---:R1:W-:Y:S01]  /*3f4f0*/  @P6 STG.E desc[UR34][R136.64], R17 ;  /* 0x0000001188006986 */ /* 0x0043e2000c101922 */
[----:B------:R-:W-:Y:S01]  /*3f500*/  ISETP.LT.AND P6, PT, R156, UR5, !P5 ;  /* 0x000000059c007c0c */ /* 0x000fe2000efc1270 */
[----:B------:R-:W-:Y:S02]  /*3f510*/  VIADD R138, R23, 0x18 ;  /* 0x00000018178a7836 */ /* 0x000fe40000000000 */
[----:B-1----:R-:W2:Y:S01]  /*3f520*/  LDL.LU R17, [R1+0xa20] ;  /* 0x000a200001117983 */ /* 0x002ea20000300800 */
[C---:B------:R-:W-:Y:S01]  /*3f530*/  IMAD.WIDE R136, R16.reuse, 0x4, R6 ;  /* 0x0000000410887825 */ /* 0x040fe200078e0206 */
[----:B------:R-:W-:Y:S02]  /*3f540*/  ULDC UR5, c[0x0][0x228] ;  /* 0x00008a0000057ab9 */ /* 0x000fe40000000800 */
[----:B------:R-:W2:Y:S06]  /*3f550*/  LDL.LU R19, [R1+0x1048] ;  /* 0x0010480001137983 */ /* 0x000eac0000300800 */
[----:B------:R1:W-:Y:S02]  /*3f560*/  @P6 STG.E desc[UR34][R136.64], R20 ;  /* 0x0000001488006986 */ /* 0x0003e4000c101922 */
[----:B-1----:R-:W-:-:S02]  /*3f570*/  IMAD.WIDE R136, R16, 0x4, R8 ;  /* 0x0000000410887825 */ /* 0x002fc400078e0208 */
[----:B------:R-:W2:Y:S01]  /*3f580*/  LDL.LU R16, [R1+0x830] ;  /* 0x0008300001107983 */ /* 0x000ea20000300800 */
[----:B------:R-:W-:Y:S01]  /*3f590*/  ISETP.LT.AND P5, PT, R155, UR6, !P5 ;  /* 0x000000069b007c0c */ /* 0x000fe2000efa1270 */
[----:B------:R-:W-:Y:S02]  /*3f5a0*/  ULDC.64 UR6, c[0x0][0x228] ;  /* 0x00008a0000067ab9 */ /* 0x000fe40000000a00 */
[----:B------:R-:W2:Y:S04]  /*3f5b0*/  LDL.LU R146, [R1+0x630] ;  /* 0x0006300001927983 */ /* 0x000ea80000300800 */
[----:B------:R-:W2:Y:S06]  /*3f5c0*/  LDL.LU R20, [R1+0x430] ;  /* 0x0004300001147983 */ /* 0x000eac0000300800 */
[----:B---3--:R1:W-:Y:S01]  /*3f5d0*/  @P5 STG.E desc[UR34][R136.64], R15 ;  /* 0x0000000f88005986 */ /* 0x0083e2000c101922 */
[----:B------:R-:W-:-:S04]  /*3f5e0*/  ISETP.GE.AND P5, PT, R138, UR7, PT ;  /* 0x000000078a007c0c */ /* 0x000fc8000bfa6270 */
[----:B------:R-:W-:Y:S01]  /*3f5f0*/  ISETP.LT.AND P6, PT, R152, UR5, !P5 ;  /* 0x0000000598007c0c */ /* 0x000fe2000efc1270 */
[----:B------:R-:W-:Y:S01]  /*3f600*/  ULDC UR5, c[0x0][0x228] ;  /* 0x00008a0000057ab9 */ /* 0x000fe20000000800 */
[----:B-1----:R-:W-:Y:S01]  /*3f610*/  IMAD.WIDE R136, R18, 0x4, R2 ;  /* 0x0000000412887825 */ /* 0x002fe200078e0202 */
[----:B------:R-:W3:Y:S10]  /*3f620*/  LDL.LU R15, [R1+0x104c] ;  /* 0x00104c00010f7983 */ /* 0x000ef40000300800 */
[----:B----4-:R1:W-:Y:S04]  /*3f630*/  @P6 STG.E desc[UR34][R136.64], R14 ;  /* 0x0000000e88006986 */ /* 0x0103e8000c101922 */
[----:B-1----:R-:W4:Y:S01]  /*3f640*/  LDL.LU R14, [R1+0x230] ;  /* 0x00023000010e7983 */ /* 0x002f220000300800 */
[----:B------:R-:W-:Y:S01]  /*3f650*/  ISETP.LT.AND P6, PT, R154, UR5, !P5 ;  /* 0x000000059a007c0c */ /* 0x000fe2000efc1270 */
[----:B------:R-:W-:Y:S01]  /*3f660*/  IMAD.WIDE R136, R18, 0x4, R4 ;  /* 0x0000000412887825 */ /* 0x000fe200078e0204 */
[----:B------:R-:W-:-:S11]  /*3f670*/  ULDC UR5, c[0x0][0x228] ;  /* 0x00008a0000057ab9 */ /* 0x000fd60000000800 */
[----:B------:R1:W-:Y:S01]  /*3f680*/  @P6 STG.E desc[UR34][R136.64], R148 ;  /* 0x0000009488006986 */ /* 0x0003e2000c101922 */
[----:B------:R-:W-:Y:S01]  /*3f690*/  ISETP.LT.AND P6, PT, R156, UR5, !P5 ;  /* 0x000000059c007c0c */ /* 0x000fe2000efc1270 */
[----:B------:R-:W-:Y:S01]  /*3f6a0*/  VIADD R138, R23, 0x19 ;  /* 0x00000019178a7836 */ /* 0x000fe20000000000 */
[----:B------:R-:W-:Y:S01]  /*3f6b0*/  ISETP.LT.AND P5, PT, R155, UR6, !P5 ;  /* 0x000000069b007c0c */ /* 0x000fe2000efa1270 */
[----:B------:R-:W-:Y:S01]  /*3f6c0*/  ULDC UR5, c[0x0][0x22c] ;  /* 0x00008b0000057ab9 */ /* 0x000fe20000000800 */
[----:B------:R-:W-:Y:S01]  /*3f6d0*/  ULDC UR6, c[0x0][0x228] ;  /* 0x00008a0000067ab9 */ /* 0x000fe20000000800 */
[----:B-1----:R-:W-:-:S08]  /*3f6e0*/  IMAD.WIDE R136, R18, 0x4, R6 ;  /* 0x0000000412887825 */ /* 0x002fd000078e0206 */
[----:B------:R1:W-:Y:S02]  /*3f6f0*/  @P6 STG.E desc[UR34][R136.64], R147 ;  /* 0x0000009388006986 */ /* 0x0003e4000c101922 */
[----:B-1----:R-:W-:Y:S02]  /*3f700*/  IMAD.WIDE R136, R18, 0x4, R8 ;  /* 0x0000000412887825 */ /* 0x002fe400078e0208 */
[----:B------:R-:W3:Y:S04]  /*3f710*/  LDL.LU R18, [R1+0xe84] ;  /* 0x000e840001127983 */ /* 0x000ee80000300800 */
[----:B--2---:R1:W-:Y:S01]  /*3f720*/  @P5 STG.E desc[UR34][R136.64], R17 ;  /* 0x0000001188005986 */ /* 0x0043e2000c101922 */
[----:B------:R-:W-:Y:S01]  /*3f730*/  ISETP.GE.AND P5, PT, R138, UR5, PT ;  /* 0x000000058a007c0c */ /* 0x000fe2000bfa6270 */
[----:B------:R-:W-:-:S03]  /*3f740*/  ULDC UR5, c[0x0][0x228] ;  /* 0x00008a0000057ab9 */ /* 0x000fc60000000800 */
[----:B------:R-:W-:Y:S01]  /*3f750*/  ISETP.LT.AND P6, PT, R152, UR6, !P5 ;  /* 0x0000000698007c0c */ /* 0x000fe2000efc1270 */
[----:B-1----:R-:W2:Y:S01]  /*3f760*/  LDL.LU R17, [R1+0xe74] ;  /* 0x000e740001117983 */ /* 0x002ea20000300800 */
[----:B------:R-:W-:Y:S01]  /*3f770*/  IMAD.WIDE R136, R19, 0x4, R2 ;  /* 0x0000000413887825 */ /* 0x000fe200078e0202 */
[----:B------:R-:W-:-:S10]  /*3f780*/  ULDC UR6, c[0x0][0x228] ;  /* 0x00008a0000067ab9 */ /* 0x000fd40000000800 */
[----:B------:R1:W-:Y:S04]  /*3f790*/  @P6 STG.E desc[UR34][R136.64], R16 ;  /* 0x0000001088006986 */ /* 0x0003e8000c101922 */
[----:B-1----:R-:W2:Y:S01]  /*3f7a0*/  LDL.LU R16, [R1+0xc24] ;  /* 0x000c240001107983 */ /* 0x002ea20000300800 */
[----:B------:R-:W-:Y:S01]  /*3f7b0*/  ISETP.LT.AND P6, PT, R154, UR5, !P5 ;  /* 0x000000059a007c0c */ /* 0x000fe2000efc1270 */
[----:B------:R-:W-:Y:S01]  /*3f7c0*/  IMAD.WIDE R136, R19, 0x4, R4 ;  /* 0x0000000413887825 */ /* 0x000fe200078e0204 */
[----:B------:R-:W-:Y:S01]  /*3f7d0*/  ULDC UR5, c[0x0][0x228] ;  /* 0x00008a0000057ab9 */ /* 0x000fe20000000800 */
[----:B------:R-:W2:Y:S10]  /*3f7e0*/  LDL.LU R149, [R1+0x1054] ;  /* 0x0010540001957983 */ /* 0x000eb40000300800 */
[----:B------:R1:W-:Y:S01]  /*3f7f0*/  @P6 STG.E desc[UR34][R136.64], R146 ;  /* 0x0000009288006986 */ /* 0x0003e2000c101922 */
[----:B------:R-:W-:Y:S01]  /*3f800*/  ISETP.LT.AND P6, PT, R156, UR5, !P5 ;  /* 0x000000059c007c0c */ /* 0x000fe2000efc1270 */
[----:B------:R-:W-:-:S02]  /*3f810*/  ULDC UR5, c[0x0][0x228] ;  /* 0x00008a0000057ab9 */ /* 0x000fc40000000800 */
[----:B------:R-:W-:Y:S01]  /*3f820*/  ISETP.LT.AND P5, PT, R155, UR5, !P5 ;  /* 0x000000059b007c0c */ /* 0x000fe2000efa1270 */
[----:B------:R-:W-:Y:S01]  /*3f830*/  VIADD R138, R23, 0x1a ;  /* 0x0000001a178a7836 */ /* 0x000fe20000000000 */
[----:B------:R-:W-:Y:S01]  /*3f840*/  ULDC UR5, c[0x0][0x22c] ;  /* 0x00008b0000057ab9 */ /* 0x000fe20000000800 */
[----:B-1----:R-:W-:-:S07]  /*3f850*/  IMAD.WIDE R136, R19, 0x4, R6 ;  /* 0x0000000413887825 */ /* 0x002fce00078e0206 */
[----:B------:R1:W-:Y:S02]  /*3f860*/  @P6 STG.E desc[UR34][R136.64], R20 ;  /* 0x0000001488006986 */ /* 0x0003e4000c101922 */
[----:B-1----:R-:W-:-:S05]  /*3f870*/  IMAD.WIDE R136, R19, 0x4, R8 ;  /* 0x0000000413887825 */ /* 0x002fca00078e0208 */
[----:B----4-:R1:W-:Y:S04]  /*3f880*/  @P5 STG.E desc[UR34][R136.64], R14 ;  /* 0x0000000e88005986 */ /* 0x0103e8000c101922 */
[----:B-1----:R-:W4:Y:S04]  /*3f890*/  LDL.LU R14, [R1+0xa24] ;  /* 0x000a2400010e7983 */ /* 0x002f280000300800 */
[----:B------:R-:W4:Y:S01]  /*3f8a0*/  LDL.LU R144, [R1+0x1050] ;  /* 0x0010500001907983 */ /* 0x000f220000300800 */
[----:B------:R-:W-:Y:S01]  /*3f8b0*/  ISETP.GE.AND P5, PT, R138, UR5, PT ;  /* 0x000000058a007c0c */ /* 0x000fe2000bfa6270 */
[----:B---3--:R-:W-:Y:S01]  /*3f8c0*/  IMAD.WIDE R136, R15, 0x4, R2 ;  /* 0x000000040f887825 */ /* 0x008fe200078e0202 */
[----:B------:R-:W-:Y:S01]  /*3f8d0*/  ULDC UR5, c[0x0][0x228] ;  /* 0x00008a0000057ab9 */ /* 0x000fe20000000800 */
[----:B------:R-:W3:Y:S04]  /*3f8e0*/  LDL.LU R138, [R1+0x834] ;  /* 0x00083400018a7983 */ /* 0x000ee80000300800 */
[----:B------:R-:W3:Y:S04]  /*3f8f0*/  LDL.LU R252, [R1+0x634] ;  /* 0x0006340001fc7983 */ /* 0x000ee80000300800 */
[----:B------:R-:W3:Y:S04]  /*3f900*/  LDL.LU R159, [R1+0x434] ;  /* 0x00043400019f7983 */ /* 0x000ee80000300800 */
[----:B------:R-:W3:Y:S04]  /*3f910*/  LDL.LU R145, [R1+0x234] ;  /* 0x0002340001917983 */ /* 0x000ee80000300800 */
[----:B------:R-:W3:Y:S04]  /*3f920*/  LDL.LU R139, [R1+0xe88] ;  /* 0x000e8800018b7983 */ /* 0x000ee80000300800 */
[----:B------:R-:W3:Y:S01]  /*3f930*/  LDL.LU R153, [R1+0xe78] ;  /* 0x000e780001997983 */ /* 0x000ee20000300800 */
[----:B------:R-:W-:-:S03]  /*3f940*/  ISETP.LT.AND P6, PT, R152, UR6, !P5 ;  /* 0x0000000698007c0c */ /* 0x000fc6000efc1270 */
[----:B------:R-:W3:Y:S04]  /*3f950*/  LDL.LU R151, [R1+0xc28] ;  /* 0x000c280001977983 */ /* 0x000ee80000300800 */
[----:B------:R-:W3:Y:S04]  /*3f960*/  LDL.LU R150, [R1+0xa28] ;  /* 0x000a280001967983 */ /* 0x000ee80000300800 */
[----:B------:R-:W3:Y:S04]  /*3f970*/  LDL.LU R148, [R1+0x838] ;  /* 0x0008380001947983 */ /* 0x000ee80000300800 */
[----:B------:R1:W-:Y:S01]  /*3f980*/  @P6 STG.E desc[UR34][R136.64], R18 ;  /* 0x0000001288006986 */ /* 0x0003e2000c101922 */
[----:B------:R-:W-:Y:S01]  /*3f990*/  ISETP.LT.AND P6, PT, R154, UR5, !P5 ;  /* 0x000000059a007c0c */ /* 0x000fe2000efc1270 */
[----:B------:R-:W-:-:S02]  /*3f9a0*/  ULDC UR5, c[0x0][0x228] ;  /* 0x00008a0000057ab9 */ /* 0x000fc40000000800 */
[----:B------:R-:W3:Y:S04]  /*3f9b0*/  LDL.LU R147, [R1+0x638] ;  /* 0x0006380001937983 */ /* 0x000ee80000300800 */
[----:B------:R-:W3:Y:S04]  /*3f9c0*/  LDL.LU R20, [R1+0x438] ;  /* 0x0004380001147983 */ /* 0x000ee80000300800 */
[----:B------:R-:W3:Y:S01]  /*3f9d0*/  LDL.LU R19, [R1+0x1058] ;  /* 0x0010580001137983 */ /* 0x000ee20000300800 */
[----:B-1----:R-:W-:-:S03]  /*3f9e0*/  IMAD.WIDE R136, R15, 0x4, R4 ;  /* 0x000000040f887825 */ /* 0x002fc600078e0204 */
[----:B------:R-:W3:Y:S04]  /*3f9f0*/  LDL.LU R18, [R1+0x238] ;  /* 0x0002380001127983 */ /* 0x000ee80000300800 */
[----:B--2---:R1:W-:Y:S01]  /*3fa00*/  @P6 STG.E desc[UR34][R136.64], R17 ;  /* 0x0000001188006986 */ /* 0x0043e2000c101922 */
[----:B------:R-:W-:Y:S01]  /*3fa10*/  ISETP.LT.AND P6, PT, R156, UR5, !P5 ;  /* 0x000000059c007c0c */ /* 0x000fe2000efc1270 */
[----:B------:R-:W-:Y:S01]  /*3fa20*/  ULDC UR5, c[0x0][0x228] ;  /* 0x00008a0000057ab9 */ /* 0x000fe20000000800 */
[C---:B-1----:R-:W-:Y:S01]  /*3fa30*/  IMAD.WIDE R136, R15.reuse, 0x4, R6 ;  /* 0x000000040f887825 */ /* 0x042fe200078e0206 */
[----:B------:R-:W2:Y:S10]  /*3fa40*/  LDL.LU R17, [R1+0xe8c] ;  /* 0x000e8c0001117983 */ /* 0x000eb40000300800 */
[----:B------:R1:W-:Y:S02]  /*3fa50*/  @P6 STG.E desc[UR34][R136.64], R16 ;  /* 0x0000001088006986 */ /* 0x0003e4000c101922 */
[----:B-1----:R-:W-:-:S02]  /*3fa60*/  IMAD.WIDE R136, R15, 0x4, R8 ;  /* 0x000000040f887825 */ /* 0x002fc400078e0208 */
[----:B------:R-:W2:Y:S04]  /*3fa70*/  LDL.LU R16, [R1+0xe7c] ;  /* 0x000e7c0001107983 */ /* 0x000ea80000300800 */
[----:B------:R-:W2:Y:S04]  /*3fa80*/  LDL.LU R15, [R1+0xc2c] ;  /* 0x000c2c00010f7983 */ /* 0x000ea80000300800 */
[----:B------:R-:W2:Y:S01]  /*3fa90*/  LDL.LU R146, [R1+0x105c] ;  /* 0x00105c0001927983 */ /* 0x000ea20000300800 */
[----:B------:R-:W-:Y:S01]  /*3faa0*/  ISETP.LT.AND P5, PT, R155, UR5, !P5 ;  /* 0x000000059b007c0c */ /* 0x000fe2000efa1270 */
[----:B------:R-:W-:Y:S01]  /*3fab0*/  ULDC UR5, c[0x0][0x228] ;  /* 0x00008a0000057ab9 */ /* 0x000fe20000000800 */
[----:B------:R-:W-:-:S02]  /*3fac0*/  @P0 LOP3.LUT R21, R21, 0x2000000, RZ, 0xfc, !PT ;  /* 0x0200000015150812 */ /* 0x000fc400078efcff */
[----:B------:R-:W-:Y:S02]  /*3fad0*/  LOP3.LUT P0, RZ, R0, 0x800, RZ, 0xc0, !PT ;  /* 0x0000080000ff7812 */ /* 0x000fe4000780c0ff */
[----:B------:R-:W-:Y:S02]  /*3fae0*/  ISETP.LT.AND P2, PT, R155, UR12, !P4 ;  /* 0x0000000c9b007c0c */ /* 0x000fe4000e741270 */
[----:B------:R-:W-:-:S09]  /*3faf0*/  ISETP.LT.AND P3, PT, R156, UR58, !P4 ;  /* 0x0000003a9c007c0c */ /* 0x000fd2000e761270 */
[----:B------:R-:W-:Y:S02]  /*3fb00*/  @P0 LOP3.LUT R22, R22, 0x80000000, RZ, 0xfc, !PT ;  /* 0x8000000016160812 */ /* 0x000fe400078efcff */
[----:B------:R-:W-:Y:S02]  /*3fb10*/  LOP3.LUT P0, RZ, R0, 0x4, RZ, 0xc0, !PT ;  /* 0x0000000400ff7812 */ /* 0x000fe4000780c0ff */
[----:B------:R-:W-:Y:S02]  /*3fb20*/  LOP3.LUT R158, R158, 0xfffffffe, RZ, 0xc0, !PT ;  /* 0xfffffffe9e9e7812 */ /* 0x000fe400078ec0ff */
[----:B------:R-:W-:-:S09]  /*3fb30*/  ISETP.LT.AND P1, PT, R152, UR44, !P1 ;  /* 0x0000002c98007c0c */ /* 0x000fd2000cf21270 */
[----:B------:R-:W-:Y:S02]  /*3fb40*/  @P0 LOP3.LUT R158, R158, 0x1, RZ, 0xfc, !PT ;  /* 0x000000019e9e0812 */ /* 0x000fe400078efcff */
[----:B------:R-:W-:Y:S02]  /*3fb50*/  LOP3.LUT P0, RZ, R0, 0x2, RZ, 0xc0, !PT ;  /* 0x0000000200ff7812 */ /* 0x000fe4000780c0ff */
[----:B------:R-:W-:-:S11]  /*3fb60*/  LOP3.LUT R158, R158, 0xfffffffd, RZ, 0xc0, !PT ;  /* 0xfffffffd9e9e7812 */ /* 0x000fd600078ec0ff */
[----:B------:R-:W-:Y:S02]  /*3fb70*/  @P0 LOP3.LUT R158, R158, 0x2, RZ, 0xfc, !PT ;  /* 0x000000029e9e0812 */ /* 0x000fe400078efcff */
[C---:B------:R-:W-:Y:S02]  /*3fb80*/  LOP3.LUT P0, RZ, R0.reuse, 0x1, RZ, 0xc0, !PT ;  /* 0x0000000100ff7812 */ /* 0x040fe4000780c0ff */
[----:B------:R-:W-:Y:S01]  /*3fb90*/  LOP3.LUT P6, RZ, R0, 0x400, RZ, 0xc0, !PT ;  /* 0x0000040000ff7812 */ /* 0x000fe200078cc0ff */
[----:B----4-:R1:W-:Y:S01]  /*3fba0*/  @P5 STG.E desc[UR34][R136.64], R14 ;  /* 0x0000000e88005986 */ /* 0x0103e2000c101922 */
[----:B------:R-:W-:Y:S01]  /*3fbb0*/  ISETP.LT.AND P5, PT, R152, UR5, !P4 ;  /* 0x0000000598007c0c */ /* 0x000fe2000e7a1270 */
[----:B------:R-:W-:Y:S02]  /*3fbc0*/  ULDC UR5, c[0x0][0x228] ;  /* 0x00008a0000057ab9 */ /* 0x000fe40000000800 */
[----:B------:R-:W-:Y:S01]  /*3fbd0*/  ISETP.LT.AND P4, PT, R154, UR5, !P4 ;  /* 0x000000059a007c0c */ /* 0x000fe2000e781270 */
[----:B------:R-:W-:Y:S01]  /*3fbe0*/  ULDC UR5, c[0x0][0x22c] ;  /* 0x00008b0000057ab9 */ /* 0x000fe20000000800 */
[C---:B-1----:R-:W-:Y:S01]  /*3fbf0*/  IMAD.WIDE R136, R144.reuse, 0x4, R2 ;  /* 0x0000000490887825 */ /* 0x042fe200078e0202 */
[----:B------:R-:W4:Y:S07]  /*3fc00*/  LDL.LU R14, [R1+0x1418] ;  /* 0x00141800010e7983 */ /* 0x000f2e0000300800 */
[----:B---3--:R1:W-:Y:S02]  /*3fc10*/  @P5 STG.E desc[UR34][R136.64], R138 ;  /* 0x0000008a88005986 */ /* 0x0083e4000c101922 */
[----:B-1----:R-:W-:-:S05]  /*3fc20*/  IMAD.WIDE R136, R144, 0x4, R4 ;  /* 0x0000000490887825 */ /* 0x002fca00078e0204 */
[----:B------:R1:W-:Y:S02]  /*3fc30*/  @P4 STG.E desc[UR34][R136.64], R252 ;  /* 0x000000fc88004986 */ /* 0x0003e4000c101922 */
[----:B-1----:R-:W-:-:S05]  /*3fc40*/  IMAD.WIDE R136, R144, 0x4, R6 ;  /* 0x0000000490887825 */ /* 0x002fca00078e0206 */
[----:B------:R1:W-:Y:S02]  /*3fc50*/  @P3 STG.E desc[UR34][R136.64], R159 ;  /* 0x0000009f88003986 */ /* 0x0003e4000c101922 */
[----:B-1----:R-:W-:-:S05]  /*3fc60*/  IMAD.WIDE R136, R144, 0x4, R8 ;  /* 0x0000000490887825 */ /* 0x002fca00078e0208 */
[----:B------:R1:W-:Y:S02]  /*3fc70*/  @P2 STG.E desc[UR34][R136.64], R145 ;  /* 0x0000009188002986 */ /* 0x0003e4000c101922 */
[----:B-1----:R-:W-:-:S05]  /*3fc80*/  IMAD.WIDE R136, R149, 0x4, R2 ;  /* 0x0000000495887825 */ /* 0x002fca00078e0202 */
[----:B------:R1:W-:Y:S02]  /*3fc90*/  @P1 STG.E desc[UR34][R136.64], R139 ;  /* 0x0000008b88001986 */ /* 0x0003e4000c101922 */
[----:B-1----:R-:W-:-:S05]  /*3fca0*/  IMAD.WIDE R136, R149, 0x4, R4 ;  /* 0x0000000495887825 */ /* 0x002fca00078e0204 */
[----:B------:R1:W-:Y:S01]  /*3fcb0*/  @P0 STG.E desc[UR34][R136.64], R153 ;  /* 0x0000009988000986 */ /* 0x0003e2000c101922 */
[----:B------:R-:W-:Y:S01]  /*3fcc0*/  LOP3.LUT P0, RZ, R158, 0x2, RZ, 0xc0, !PT ;  /* 0x000000029eff7812 */ /* 0x000fe2000780c0ff */
[----:B-1----:R-:W-:-:S12]  /*3fcd0*/  IMAD.WIDE R136, R149, 0x4, R6 ;  /* 0x0000000495887825 */ /* 0x002fd800078e0206 */
[----:B------:R1:W-:Y:S01]  /*3fce0*/  @P0 STG.E desc[UR34][R136.64], R151 ;  /* 0x0000009788000986 */ /* 0x0003e2000c101922 */
[----:B------:R-:W-:Y:S02]  /*3fcf0*/  LOP3.LUT P0, RZ, R158, 0x1, RZ, 0xc0, !PT ;  /* 0x000000019eff7812 */ /* 0x000fe4000780c0ff */
[C---:B------:R-:W-:Y:S02]  /*3fd00*/  LOP3.LUT P1, RZ, R0.reuse, 0x8, RZ, 0xc0, !PT ;  /* 0x0000000800ff7812 */ /* 0x040fe4000782c0ff */
[----:B------:R-:W-:Y:S01]  /*3fd10*/  LOP3.LUT P2, RZ, R0, 0x10, RZ, 0xc0, !PT ;  /* 0x0000001000ff7812 */ /* 0x000fe2000784c0ff */
[----:B-1----:R-:W-:-:S08]  /*3fd20*/  IMAD.WIDE R136, R149, 0x4, R8 ;  /* 0x0000000495887825 */ /* 0x002fd000078e0208 */
[----:B------:R1:W-:Y:S01]  /*3fd30*/  @P0 STG.E desc[UR34][R136.64], R150 ;  /* 0x0000009688000986 */ /* 0x0003e2000c101922 */
[----:B------:R-:W-:Y:S01]  /*3fd40*/  LOP3.LUT P3, RZ, R0, 0x20, RZ, 0xc0, !PT ;  /* 0x0000002000ff7812 */ /* 0x000fe2000786c0ff */
[----:B-1----:R-:W-:-:S05]  /*3fd50*/  IMAD.WIDE R136, R19, 0x4, R2 ;  /* 0x0000000413887825 */ /* 0x002fca00078e0202 */
[----:B------:R1:W-:Y:S01]  /*3fd60*/  @P1 STG.E desc[UR34][R136.64], R148 ;  /* 0x0000009488001986 */ /* 0x0003e2000c101922 */
[----:B------:R-:W-:Y:S01]  /*3fd70*/  LOP3.LUT P4, RZ, R0, 0x100, RZ, 0xc0, !PT ;  /* 0x0000010000ff7812 */ /* 0x000fe2000788c0ff */
[----:B-1----:R-:W-:-:S05]  /*3fd80*/  IMAD.WIDE R136, R19, 0x4, R4 ;  /* 0x0000000413887825 */ /* 0x002fca00078e0204 */
[----:B------:R1:W-:Y:S01]  /*3fd90*/  @P2 STG.E desc[UR34][R136.64], R147 ;  /* 0x0000009388002986 */ /* 0x0003e2000c101922 */
[----:B------:R-:W-:Y:S01]  /*3fda0*/  LOP3.LUT P5, RZ, R0, 0x200, RZ, 0xc0, !PT ;  /* 0x0000020000ff7812 */ /* 0x000fe200078ac0ff */
[----:B-1----:R-:W-:-:S05]  /*3fdb0*/  IMAD.WIDE R136, R19, 0x4, R6 ;  /* 0x0000000413887825 */ /* 0x002fca00078e0206 */
[----:B------:R1:W-:Y:S02]  /*3fdc0*/  @P3 STG.E desc[UR34][R136.64], R20 ;  /* 0x0000001488003986 */ /* 0x0003e4000c101922 */
[----:B-1----:R-:W-:Y:S02]  /*3fdd0*/  IMAD.WIDE R136, R19, 0x4, R8 ;  /* 0x0000000413887825 */ /* 0x002fe400078e0208 */
[----:B------:R-:W3:Y:S04]  /*3fde0*/  LDL.LU R20, [R1+0xa2c] ;  /* 0x000a2c0001147983 */ /* 0x000ee80000300800 */
[----:B------:R2:W-:Y:S04]  /*3fdf0*/  @P4 STG.E desc[UR34][R136.64], R18 ;  /* 0x0000001288004986 */ /* 0x0005e8000c101922 */
[----:B------:R-:W4:Y:S01]  /*3fe00*/  LDL.LU R19, [R1+0x83c] ;  /* 0x00083c0001137983 */ /* 0x000f220000300800 */
[----:B--2---:R-:W-:-:S03]  /*3fe10*/  IMAD.WIDE R136, R146, 0x4, R2 ;  /* 0x0000000492887825 */ /* 0x004fc600078e0202 */
[----:B------:R-:W2:Y:S04]  /*3fe20*/  LDL.LU R18, [R1+0x63c] ;  /* 0x00063c0001127983 */ /* 0x000ea80000300800 */
[----:B------:R1:W-:Y:S02]  /*3fe30*/  @P5 STG.E desc[UR34][R136.64], R17 ;  /* 0x0000001188005986 */ /* 0x0003e4000c101922 */
[----:B-1----:R-:W-:Y:S02]  /*3fe40*/  IMAD.WIDE R136, R146, 0x4, R4 ;  /* 0x0000000492887825 */ /* 0x002fe400078e0204 */
[----:B------:R-:W2:Y:S04]  /*3fe50*/  LDL.LU R17, [R1+0x43c] ;  /* 0x00043c0001117983 */ /* 0x000ea80000300800 */
[----:B------:R1:W-:Y:S04]  /*3fe60*/  @P6 STG.E desc[UR34][R136.64], R16 ;  /* 0x0000001088006986 */ /* 0x0003e8000c101922 */
[----:B-1----:R-:W4:Y:S01]  /*3fe70*/  LDL.LU R16, [R1+0x1060] ;  /* 0x0010600001107983 */ /* 0x002f220000300800 */
[----:B------:R-:W-:Y:S01]  /*3fe80*/  LOP3.LUT P0, RZ, R22, 0x80000000, RZ, 0xc0, !PT ;  /* 0x8000000016ff7812 */ /* 0x000fe2000780c0ff */
[----:B------:R-:W-:-:S12]  /*3fe90*/  IMAD.WIDE R136, R146, 0x4, R6 ;  /* 0x0000000492887825 */ /* 0x000fd800078e0206 */
[----:B------:R1:W-:Y:S04]  /*3fea0*/  @P0 STG.E desc[UR34][R136.64], R15 ;  /* 0x0000000f88000986 */ /* 0x0003e8000c101922 */
[----:B-1----:R-:W2:Y:S04]  /*3feb0*/  LDL.LU R15, [R1+0x23c] ;  /* 0x00023c00010f7983 */ /* 0x002ea80000300800 */
[----:B------:R-:W2:Y:S04]  /*3fec0*/  LDL.LU R145, [R1+0x1064] ;  /* 0x0010640001917983 */ /* 0x000ea80000300800 */
[----:B------:R-:W2:Y:S04]  /*3fed0*/  LDL.LU R252, [R1+0xe90] ;  /* 0x000e900001fc7983 */ /* 0x000ea80000300800 */
[----:B------:R-:W2:Y:S01]  /*3fee0*/  LDL.LU R159, [R1+0xc30] ;  /* 0x000c3000019f7983 */ /* 0x000ea20000300800 */
[----:B------:R-:W-:-:S03]  /*3fef0*/  LOP3.LUT P1, RZ, R0, 0x1000000, RZ, 0xc0, !PT ;  /* 0x0100000000ff7812 */ /* 0x000fc6000782c0ff */
[----:B------:R-:W2:Y:S01]  /*3ff00*/  LDL.LU R144, [R1+0xa30] ;  /* 0x000a300001907983 */ /* 0x000ea20000300800 */
[----:B------:R-:W-:-:S03]  /*3ff10*/  LOP3.LUT R22, R22, 0xff7fffff, RZ, 0xc0, !PT ;  /* 0xff7fffff16167812 */ /* 0x000fc600078ec0ff */
[----:B------:R-:W2:Y:S04]  /*3ff20*/  LDL.LU R139, [R1+0x840] ;  /* 0x00084000018b7983 */ /* 0x000ea80000300800 */
[----:B------:R-:W2:Y:S02]  /*3ff30*/  LDL.LU R150, [R1+0x1068] ;  /* 0x0010680001967983 */ /* 0x000ea40000300800 */
[----:B------:R-:W-:Y:S02]  /*3ff40*/  @P1 LOP3.LUT R22, R22, 0x800000, RZ, 0xfc, !PT ;  /* 0x0080000016161812 */ /* 0x000fe400078efcff */
[----:B------:R-:W-:Y:S01]  /*3ff50*/  LOP3.LUT P1, RZ, R0, 0x800000, RZ, 0xc0, !PT ;  /* 0x0080000000ff7812 */ /* 0x000fe2000782c0ff */
[----:B------:R-:W2:Y:S01]  /*3ff60*/  LDL.LU R153, [R1+0x640] ;  /* 0x0006400001997983 */ /* 0x000ea20000300800 */
[----:B------:R-:W-:-:S03]  /*3ff70*/  LOP3.LUT R22, R22, 0xfeffffff, RZ, 0xc0, !PT ;  /* 0xfeffffff16167812 */ /* 0x000fc600078ec0ff */
[----:B------:R-:W2:Y:S01]  /*3ff80*/  LDL.LU R151, [R1+0x440] ;  /* 0x0004400001977983 */ /* 0x000ea20000300800 */
[C---:B------:R-:W-:Y:S02]  /*3ff90*/  LOP3.LUT P4, RZ, R0.reuse, 0x1000, RZ, 0xc0, !PT ;  /* 0x0000100000ff7812 */ /* 0x040fe4000788c0ff */
[----:B------:R-:W-:Y:S01]  /*3ffa0*/  LOP3.LUT P5, RZ, R0, 0x2000, RZ, 0xc0, !PT ;  /* 0x0000200000ff7812 */ /* 0x000fe200078ac0ff */
[----:B------:R-:W2:Y:S04]  /*3ffb0*/  LDL.LU R149, [R1+0x240] ;  /* 0x0002400001957983 */ /* 0x000ea80000300800 */
[----:B------:R-:W-:Y:S02]  /*3ffc0*/  @P1 LOP3.LUT R22, R22, 0x1000000, RZ, 0xfc, !PT ;  /* 0x0100000016161812 */ /* 0x000fe400078efcff */
[----:B------:R-:W-:-:S02]  /*3ffd0*/  LOP3.LUT P1, RZ, R0, 0x400000, RZ, 0xc0, !PT ;  /* 0x0040000000ff7812 */ /* 0x000fc4000782c0ff */
[----:B------:R-:W-:-:S11]  /*3ffe0*/  LOP3.LUT R22, R22, 0xfdffffff, RZ, 0xc0, !PT ;  /* 0xfdffffff16167812 */ /* 0x000fd600078ec0ff */
[----:B------:R-:W-:Y:S02]  /*3fff0*/  @P1 LOP3.LUT R22, R22, 0x2000000, RZ, 0xfc, !PT ;  /* 0x0200000016161812 */ /* 0x000fe400078efcff */
[----:B------:R-:W-:Y:S02]  /*40000*/  LOP3.LUT P1, RZ, R0, 0x200000, RZ, 0xc0, !PT ;  /* 0x0020000000ff7812 */ /* 0x000fe4000782c0ff */
[----:B------:R-:W-:Y:S01]  /*40010*/  LOP3.LUT R22, R22, 0xfbffffff, RZ, 0xc0, !PT ;  /* 0xfbffffff16167812 */ /* 0x000fe200078ec0ff */
[----:B------:R-:W-:-:S10]  /*40020*/  IMAD.WIDE R136, R146, 0x4, R8 ;  /* 0x0000000492887825 */ /* 0x000fd400078e0208 */
[----:B------:R-:W-:Y:S02]  /*40030*/  @P1 LOP3.LUT R22, R22, 0x4000000, RZ, 0xfc, !PT ;  /* 0x0400000016161812 */ /* 0x000fe400078efcff */
[----:B------:R-:W-:Y:S02]  /*40040*/  LOP3.LUT P1, RZ, R0, 0x100000, RZ, 0xc0, !PT ;  /* 0x0010000000ff7812 */ /* 0x000fe4000782c0ff */
[----:B------:R-:W-:-:S11]  /*40050*/  LOP3.LUT R22, R22, 0xf7ffffff, RZ, 0xc0, !PT ;  /* 0xf7ffffff16167812 */ /* 0x000fd600078ec0ff */
[----:B------:R-:W-:Y:S02]  /*40060*/  @P1 LOP3.LUT R22, R22, 0x8000000, RZ, 0xfc, !PT ;  /* 0x0800000016161812 */ /* 0x000fe400078efcff */
[----:B------:R-:W-:Y:S02]  /*40070*/  LOP3.LUT P1, RZ, R0, 0x80000, RZ, 0xc0, !PT ;  /* 0x0008000000ff7812 */ /* 0x000fe4000782c0ff */
[----:B------:R-:W-:-:S11]  /*40080*/  LOP3.LUT R22, R22, 0xefffffff, RZ, 0xc0, !PT ;  /* 0xefffffff16167812 */ /* 0x000fd600078ec0ff */
[----:B------:R-:W-:Y:S02]  /*40090*/  @P1 LOP3.LUT R22, R22, 0x10000000, RZ, 0xfc, !PT ;  /* 0x1000000016161812 */ /* 0x000fe400078efcff */
[----:B------:R-:W-:Y:S02]  /*400a0*/  LOP3.LUT P1, RZ, R0, 0x40000, RZ, 0xc0, !PT ;  /* 0x0004000000ff7812 */ /* 0x000fe4000782c0ff */
[----:B------:R-:W-:Y:S02]  /*400b0*/  LOP3.LUT R22, R22, 0xdfffffff, RZ, 0xc0, !PT ;  /* 0xdfffffff16167812 */ /* 0x000fe400078ec0ff */
[----:B------:R-:W-:-:S09]  /*400c0*/  LOP3.LUT P6, RZ, R0, 0x4000, RZ, 0xc0, !PT ;  /* 0x0000400000ff7812 */ /* 0x000fd200078cc0ff */
[----:B------:R-:W-:Y:S02]  /*400d0*/  @P1 LOP3.LUT R22, R22, 0x20000000, RZ, 0xfc, !PT ;  /* 0x2000000016161812 */ /* 0x000fe400078efcff */
[C---:B------:R-:W-:Y:S02]  /*400e0*/  LOP3.LUT P1, RZ, R0.reuse, 0x20000, RZ, 0xc0, !PT ;  /* 0x0002000000ff7812 */ /* 0x040fe4000782c0ff */
[----:B------:R-:W-:Y:S02]  /*400f0*/  LOP3.LUT P0, RZ, R0, 0x8000, RZ, 0xc0, !PT ;  /* 0x0000800000ff7812 */ /* 0x000fe4000780c0ff */
[----:B------:R-:W-:-:S09]  /*40100*/  LOP3.LUT R22, R22, 0xbfffffff, RZ, 0xc0, !PT ;  /* 0xbfffffff16167812 */ /* 0x000fd200078ec0ff */
[----:B------:R-:W-:Y:S02]  /*40110*/  @P1 LOP3.LUT R22, R22, 0x40000000, RZ, 0xfc, !PT ;  /* 0x4000000016161812 */ /* 0x000fe400078efcff */
[----:B------:R-:W-:Y:S01]  /*40120*/  LOP3.LUT P1, RZ, R0, 0x10000, RZ, 0xc0, !PT ;  /* 0x0001000000ff7812 */ /* 0x000fe2000782c0ff */
[----:B---3--:R4:W-:Y:S02]  /*40130*/  @P4 STG.E desc[UR34][R136.64], R20 ;  /* 0x0000001488004986 */ /* 0x0089e4000c101922 */
[----:B----4-:R-:W-:-:S05]  /*40140*/  IMAD.WIDE R136, R16, 0x4, R2 ;  /* 0x0000000410887825 */ /* 0x010fca00078e0202 */
[----:B------:R1:W-:Y:S04]  /*40150*/  @P5 STG.E desc[UR34][R136.64], R19 ;  /* 0x0000001388005986 */ /* 0x0003e8000c101922 */
[----:B-1----:R-:W3:Y:S04]  /*40160*/  LDL.LU R19, [R1+0x106c] ;  /* 0x00106c0001137983 */ /* 0x002ee80000300800 */
[----:B------:R-:W4:Y:S04]  /*40170*/  LDL.LU R148, [R1+0x40] ;  /* 0x0000400001947983 */ /* 0x000f280000300800 */
[----:B------:R-:W3:Y:S04]  /*40180*/  LDL.LU R147, [R1+0xe94] ;  /* 0x000e940001937983 */ /* 0x000ee80000300800 */
[----:B------:R-:W3:Y:S01]  /*40190*/  LDL.LU R146, [R1+0xc34] ;  /* 0x000c340001927983 */ /* 0x000ee20000300800 */
[----:B------:R-:W-:-:S03]  /*401a0*/  IMAD.WIDE R136, R16, 0x4, R4 ;  /* 0x0000000410887825 */ /* 0x000fc600078e0204 */
[----:B------:R-:W3:Y:S04]  /*401b0*/  LDL.LU R20, [R1+0xa34] ;  /* 0x000a340001147983 */ /* 0x000ee80000300800 */
[----:B--2---:R1:W-:Y:S02]  /*401c0*/  @P6 STG.E desc[UR34][R136.64], R18 ;  /* 0x0000001288006986 */ /* 0x0043e4000c101922 */
[----:B-1----:R-:W-:-:S05]  /*401d0*/  IMAD.WIDE R136, R16, 0x4, R6 ;  /* 0x0000000410887825 */ /* 0x002fca00078e0206 */
[----:B------:R1:W-:Y:S02]  /*401e0*/  @P0 STG.E desc[UR34][R136.64], R17 ;  /* 0x0000001188000986 */ /* 0x0003e4000c101922 */
[----:B-1----:R-:W-:Y:S02]  /*401f0*/  IMAD.WIDE R136, R16, 0x4, R8 ;  /* 0x0000000410887825 */ /* 0x002fe400078e0208 */
[----:B------:R-:W2:Y:S04]  /*40200*/  LDL.LU R17, [R1+0x844] ;  /* 0x0008440001117983 */ /* 0x000ea80000300800 */
[----:B------:R1:W-:Y:S04]  /*40210*/  @P1 STG.E desc[UR34][R136.64], R15 ;  /* 0x0000000f88001986 */ /* 0x0003e8000c101922 */
[----:B------:R-:W2:Y:S04]  /*40220*/  LDL.LU R16, [R1+0x644] ;  /* 0x0006440001107983 */ /* 0x000ea80000300800 */
[----:B-1----:R-:W2:Y:S04]  /*40230*/  LDL.LU R15, [R1+0x444] ;  /* 0x00044400010f7983 */ /* 0x002ea80000300800 */
[----:B------:R-:W2:Y:S01]  /*40240*/  LDL.LU R18, [R1+0x1070] ;  /* 0x0010700001127983 */ /* 0x000ea20000300800 */
[----:B------:R-:W-:Y:S01]  /*40250*/  LOP3.LUT P1, RZ, R22, 0x40000000, RZ, 0xc0, !PT ;  /* 0x4000000016ff7812 */ /* 0x000fe2000782c0ff */
[----:B------:R-:W-:-:S12]  /*40260*/  IMAD.WIDE R136, R145, 0x4, R2 ;  /* 0x0000000491887825 */ /* 0x000fd800078e0202 */
[----:B------:R1:W-:Y:S01]  /*40270*/  @P1 STG.E desc[UR34][R136.64], R252 ;  /* 0x000000fc88001986 */ /* 0x0003e2000c101922 */
[----:B------:R-:W-:Y:S01]  /*40280*/  LOP3.LUT P1, RZ, R22, 0x20000000, RZ, 0xc0, !PT ;  /* 0x2000000016ff7812 */ /* 0x000fe2000782c0ff */
[----:B-1----:R-:W-:-:S12]  /*40290*/  IMAD.WIDE R136, R145, 0x4, R4 ;  /* 0x0000000491887825 */ /* 0x002fd800078e0204 */
        /* <DEDUP_REMOVED lines=8> */
[----:B-1----:R-:W-:Y:S01]  /*40320*/  IMAD.WIDE R136, R150, 0x4, R2 ;  /* 0x0000000496887825 */ /* 0x002fe200078e0202 */
[----:B------:R-:W-:Y:S01]  /*40330*/  LOP3.LUT P2, RZ, R0, 0x2000000, RZ, 0xc0, !PT ;  /* 0x0200000000ff7812 */ /* 0x000fe2000784c0ff */
[----:B------:R-:W2:Y:S10]  /*40340*/  LDL.LU R139, [R1+0x1078] ;  /* 0x00107800018b7983 */ /* 0x000eb40000300800 */
[----:B------:R1:W-:Y:S01]  /*40350*/  @P1 STG.E desc[UR34][R136.64], R153 ;  /* 0x0000009988001986 */ /* 0x0003e2000c101922 */
[----:B------:R-:W-:Y:S01]  /*40360*/  LOP3.LUT P1, RZ, R22, 0x2000000, RZ, 0xc0, !PT ;  /* 0x0200000016ff7812 */ /* 0x000fe2000782c0ff */
[----:B-1----:R-:W-:-:S12]  /*40370*/  IMAD.WIDE R136, R150, 0x4, R4 ;  /* 0x0000000496887825 */ /* 0x002fd800078e0204 */
[----:B------:R1:W-:Y:S01]  /*40380*/  @P1 STG.E desc[UR34][R136.64], R151 ;  /* 0x0000009788001986 */ /* 0x0003e2000c101922 */
[----:B------:R-:W-:Y:S01]  /*40390*/  LOP3.LUT P1, RZ, R22, 0x1000000, RZ, 0xc0, !PT ;  /* 0x0100000016ff7812 */ /* 0x000fe2000782c0ff */
[----:B-1----:R-:W-:-:S12]  /*403a0*/  IMAD.WIDE R136, R150, 0x4, R6 ;  /* 0x0000000496887825 */ /* 0x002fd800078e0206 */
[----:B------:R1:W-:Y:S01]  /*403b0*/  @P1 STG.E desc[UR34][R136.64], R149 ;  /* 0x0000009588001986 */ /* 0x0003e2000c101922 */
[----:B------:R-:W-:Y:S02]  /*403c0*/  LOP3.LUT P1, RZ, R22, 0x800000, RZ, 0xc0, !PT ;  /* 0x0080000016ff7812 */ /* 0x000fe4000782c0ff */
[----:B------:R-:W-:Y:S01]  /*403d0*/  LOP3.LUT P3, RZ, R0, 0x4000000, RZ, 0xc0, !PT ;  /* 0x0400000000ff7812 */ /* 0x000fe2000786c0ff */
[----:B-1----:R-:W-:Y:S01]  /*403e0*/  IMAD.WIDE R136, R150, 0x4, R8 ;  /* 0x0000000496887825 */ /* 0x002fe200078e0208 */
[C---:B------:R-:W-:Y:S02]  /*403f0*/  LOP3.LUT P4, RZ, R0.reuse, 0x8000000, RZ, 0xc0, !PT ;  /* 0x0800000000ff7812 */ /* 0x040fe4000788c0ff */
[C---:B------:R-:W-:Y:S02]  /*40400*/  LOP3.LUT P5, RZ, R0.reuse, 0x10000000, RZ, 0xc0, !PT ;  /* 0x1000000000ff7812 */ /* 0x040fe400078ac0ff */
[C---:B------:R-:W-:Y:S02]  /*40410*/  LOP3.LUT P6, RZ, R0.reuse, 0x20000000, RZ, 0xc0, !PT ;  /* 0x2000000000ff7812 */ /* 0x040fe400078cc0ff */
[----:B------:R-:W-:-:S03]  /*40420*/  LOP3.LUT P0, RZ, R0, 0x40000000, RZ, 0xc0, !PT ;  /* 0x4000000000ff7812 */ /* 0x000fc6000780c0ff */
[----:B----4-:R3:W-:Y:S02]  /*40430*/  @P1 STG.E desc[UR34][R136.64], R148 ;  /* 0x0000009488001986 */ /* 0x0107e4000c101922 */
[----:B---3--:R-:W-:-:S05]  /*40440*/  IMAD.WIDE R136, R19, 0x4, R2 ;  /* 0x0000000413887825 */ /* 0x008fca00078e0202 */
[----:B------:R1:W-:Y:S02]  /*40450*/  @P2 STG.E desc[UR34][R136.64], R147 ;  /* 0x0000009388002986 */ /* 0x0003e4000c101922 */
[----:B-1----:R-:W-:-:S05]  /*40460*/  IMAD.WIDE R136, R19, 0x4, R4 ;  /* 0x0000000413887825 */ /* 0x002fca00078e0204 */
[----:B------:R1:W-:Y:S04]  /*40470*/  @P3 STG.E desc[UR34][R136.64], R146 ;  /* 0x0000009288003986 */ /* 0x0003e8000c101922 */
[----:B-1----:R-:W3:Y:S01]  /*40480*/  LDL.LU R146, [R1+0x244] ;  /* 0x0002440001927983 */ /* 0x002ee20000300800 */
[----:B------:R-:W-:-:S05]  /*40490*/  IMAD.WIDE R136, R19, 0x4, R6 ;  /* 0x0000000413887825 */ /* 0x000fca00078e0206 */
[----:B------:R1:W-:Y:S02]  /*404a0*/  @P4 STG.E desc[UR34][R136.64], R20 ;  /* 0x0000001488004986 */ /* 0x0003e4000c101922 */
[----:B-1----:R-:W-:Y:S02]  /*404b0*/  IMAD.WIDE R136, R19, 0x4, R8 ;  /* 0x0000000413887825 */ /* 0x002fe400078e0208 */
[----:B------:R-:W4:Y:S04]  /*404c0*/  LDL.LU R20, [R1+0x44] ;  /* 0x0000440001147983 */ /* 0x000f280000300800 */
[----:B--2---:R1:W-:Y:S04]  /*404d0*/  @P5 STG.E desc[UR34][R136.64], R17 ;  /* 0x0000001188005986 */ /* 0x0043e8000c101922 */
[----:B------:R-:W2:Y:S01]  /*404e0*/  LDL.LU R19, [R1+0xe98] ;  /* 0x000e980001137983 */ /* 0x000ea20000300800 */
[----:B-1----:R-:W-:-:S03]  /*404f0*/  IMAD.WIDE R136, R18, 0x4, R2 ;  /* 0x0000000412887825 */ /* 0x002fc600078e0202 */
[----:B------:R-:W2:Y:S04]  /*40500*/  LDL.LU R17, [R1+0xc38] ;  /* 0x000c380001117983 */ /* 0x000ea80000300800 */
[----:B------:R1:W-:Y:S02]  /*40510*/  @P6 STG.E desc[UR34][R136.64], R16 ;  /* 0x0000001088006986 */ /* 0x0003e4000c101922 */
[----:B-1----:R-:W-:Y:S02]  /*40520*/  IMAD.WIDE R136, R18, 0x4, R4 ;  /* 0x0000000412887825 */ /* 0x002fe400078e0204 */
[----:B------:R-:W2:Y:S04]  /*40530*/  LDL.LU R16, [R1+0xa38] ;  /* 0x000a380001107983 */ /* 0x000ea80000300800 */
[----:B------:R1:W-:Y:S04]  /*40540*/  @P0 STG.E desc[UR34][R136.64], R15 ;  /* 0x0000000f88000986 */ /* 0x0003e8000c101922 */
[----:B-1----:R-:W2:Y:S01]  /*40550*/  LDL.LU R15, [R1+0x1074] ;  /* 0x00107400010f7983 */ /* 0x002ea20000300800 */
        /* <DEDUP_REMOVED lines=8> */
[----:B------:R-:W-:-:S02]  /*405e0*/  LOP3.LUT R22, R22, 0xfffeffff, RZ, 0xc0, !PT ;  /* 0xfffeffff16167812 */ /* 0x000fc400078ec0ff */
[----:B------:R-:W-:Y:S01]  /*405f0*/  LOP3.LUT P4, RZ, R0, 0x80000000, RZ, 0xc0, !PT ;  /* 0x8000000000ff7812 */ /* 0x000fe2000788c0ff */
[----:B------:R-:W-:Y:S01]  /*40600*/  IMAD.WIDE R136, R18, 0x4, R6 ;  /* 0x0000000412887825 */ /* 0x000fe200078e0206 */
[----:B------:R-:W2:Y:S04]  /*40610*/  LDL.LU R151, [R1+0xe9c] ;  /* 0x000e9c0001977983 */ /* 0x000ea80000300800 */
[----:B------:R-:W2:Y:S03]  /*40620*/  LDL.LU R149, [R1+0xc3c] ;  /* 0x000c3c0001957983 */ /* 0x000ea60000300800 */
[----:B------:R-:W-:Y:S01]  /*40630*/  @P1 LOP3.LUT R22, R22, 0x10000, RZ, 0xfc, !PT ;  /* 0x0001000016161812 */ /* 0x000fe200078efcff */
[----:B------:R-:W2:Y:S01]  /*40640*/  LDL.LU R150, [R1+0xa3c] ;  /* 0x000a3c0001967983 */ /* 0x000ea20000300800 */
[----:B------:R-:W-:-:S02]  /*40650*/  LOP3.LUT P1, RZ, R10, 0x200, RZ, 0xc0, !PT ;  /* 0x000002000aff7812 */ /* 0x000fc4000782c0ff */
[----:B------:R-:W-:Y:S01]  /*40660*/  LOP3.LUT R22, R22, 0xfffdffff, RZ, 0xc0, !PT ;  /* 0xfffdffff16167812 */ /* 0x000fe200078ec0ff */
[----:B------:R-:W2:Y:S04]  /*40670*/  LDL.LU R148, [R1+0x107c] ;  /* 0x00107c0001947983 */ /* 0x000ea80000300800 */
[----:B------:R-:W2:Y:S06]  /*40680*/  LDL.LU R147, [R1+0x84c] ;  /* 0x00084c0001937983 */ /* 0x000eac0000300800 */
[----:B------:R-:W-:-:S02]  /*40690*/  @P1 LOP3.LUT R22, R22, 0x20000, RZ, 0xfc, !PT ;  /* 0x0002000016161812 */ /* 0x000fc400078efcff */
[----:B------:R-:W-:Y:S02]  /*406a0*/  LOP3.LUT P1, RZ, R10, 0x100, RZ, 0xc0, !PT ;  /* 0x000001000aff7812 */ /* 0x000fe4000782c0ff */
[----:B------:R-:W-:-:S11]  /*406b0*/  LOP3.LUT R22, R22, 0xfffbffff, RZ, 0xc0, !PT ;  /* 0xfffbffff16167812 */ /* 0x000fd600078ec0ff */
        /* <DEDUP_REMOVED lines=9> */
[C---:B------:R-:W-:Y:S02]  /*40750*/  LOP3.LUT P5, RZ, R10.reuse, 0x1, RZ, 0xc0, !PT ;  /* 0x000000010aff7812 */ /* 0x040fe400078ac0ff */
[----:B------:R-:W-:-:S07]  /*40760*/  LOP3.LUT P6, RZ, R10, 0x2, RZ, 0xc0, !PT ;  /* 0x000000020aff7812 */ /* 0x000fce00078cc0ff */
[----:B------:R-:W-:Y:S02]  /*40770*/  @P1 LOP3.LUT R22, R22, 0x200000, RZ, 0xfc, !PT ;  /* 0x0020000016161812 */ /* 0x000fe400078efcff */
[C---:B------:R-:W-:Y:S02]  /*40780*/  LOP3.LUT P1, RZ, R10.reuse, 0x10, RZ, 0xc0, !PT ;  /* 0x000000100aff7812 */ /* 0x040fe4000782c0ff */
[----:B------:R-:W-:Y:S02]  /*40790*/  LOP3.LUT P0, RZ, R10, 0x4, RZ, 0xc0, !PT ;  /* 0x000000040aff7812 */ /* 0x000fe4000780c0ff */
[----:B------:R-:W-:-:S09]  /*407a0*/  LOP3.LUT R22, R22, 0xffbfffff, RZ, 0xc0, !PT ;  /* 0xffbfffff16167812 */ /* 0x000fd200078ec0ff */
[----:B------:R-:W-:Y:S02]  /*407b0*/  @P1 LOP3.LUT R22, R22, 0x400000, RZ, 0xfc, !PT ;  /* 0x0040000016161812 */ /* 0x000fe400078efcff */
[----:B------:R-:W-:Y:S01]  /*407c0*/  LOP3.LUT P1, RZ, R10, 0x8, RZ, 0xc0, !PT ;  /* 0x000000080aff7812 */ /* 0x000fe2000782c0ff */
[----:B---3--:R1:W-:Y:S02]  /*407d0*/  @P4 STG.E desc[UR34][R136.64], R146 ;  /* 0x0000009288004986 */ /* 0x0083e4000c101922 */
[----:B-1----:R-:W-:Y:S02]  /*407e0*/  IMAD.WIDE R136, R18, 0x4, R8 ;  /* 0x0000000412887825 */ /* 0x002fe400078e0208 */
[----:B------:R-:W3:Y:S04]  /*407f0*/  LDL.LU R18, [R1+0x1080] ;  /* 0x0010800001127983 */ /* 0x000ee80000300800 */
[----:B------:R-:W3:Y:S04]  /*40800*/  LDL.LU R153, [R1+0x48] ;  /* 0x0000480001997983 */ /* 0x000ee80000300800 */
[----:B----4-:R1:W-:Y:S04]  /*40810*/  @P5 STG.E desc[UR34][R136.64], R20 ;  /* 0x0000001488005986 */ /* 0x0103e8000c101922 */
[----:B------:R-:W4:Y:S04]  /*40820*/  LDL.LU R146, [R1+0x64c] ;  /* 0x00064c0001927983 */ /* 0x000f280000300800 */
[----:B-1----:R-:W4:Y:S01]  /*40830*/  LDL.LU R20, [R1+0x44c] ;  /* 0x00044c0001147983 */ /* 0x002f220000300800 */
[----:B--2---:R-:W-:-:S05]  /*40840*/  IMAD.WIDE R136, R15, 0x4, R2 ;  /* 0x000000040f887825 */ /* 0x004fca00078e0202 */
[----:B------:R1:W-:Y:S02]  /*40850*/  @P6 STG.E desc[UR34][R136.64], R19 ;  /* 0x0000001388006986 */ /* 0x0003e4000c101922 */
[C---:B-1----:R-:W-:Y:S02]  /*40860*/  IMAD.WIDE R136, R15.reuse, 0x4, R4 ;  /* 0x000000040f887825 */ /* 0x042fe400078e0204 */
[----:B------:R-:W2:Y:S04]  /*40870*/  LDL.LU R19, [R1+0x24c] ;  /* 0x00024c0001137983 */ /* 0x000ea80000300800 */
[----:B------:R1:W-:Y:S02]  /*40880*/  @P0 STG.E desc[UR34][R136.64], R17 ;  /* 0x0000001188000986 */ /* 0x0003e4000c101922 */
[----:B-1----:R-:W-:-:S05]  /*40890*/  IMAD.WIDE R136, R15, 0x4, R6 ;  /* 0x000000040f887825 */ /* 0x002fca00078e0206 */
[----:B------:R1:W-:Y:S02]  /*408a0*/  @P1 STG.E desc[UR34][R136.64], R16 ;  /* 0x0000001088001986 */ /* 0x0003e4000c101922 */
[----:B-1----:R-:W-:Y:S02]  /*408b0*/  IMAD.WIDE R136, R15, 0x4, R8 ;  /* 0x000000040f887825 */ /* 0x002fe400078e0208 */
[----:B------:R-:W2:Y:S04]  /*408c0*/  LDL.LU R16, [R1+0x4c] ;  /* 0x00004c0001107983 */ /* 0x000ea80000300800 */
[----:B------:R-:W2:Y:S04]  /*408d0*/  LDL.LU R15, [R1+0xea0] ;  /* 0x000ea000010f7983 */ /* 0x000ea80000300800 */
[----:B------:R-:W2:Y:S01]  /*408e0*/  LDL.LU R17, [R1+0x1084] ;  /* 0x0010840001117983 */ /* 0x000ea20000300800 */
[----:B------:R-:W-:-:S13]  /*408f0*/  LOP3.LUT P1, RZ, R22, 0x400000, RZ, 0xc0, !PT ;  /* 0x0040000016ff7812 */ /* 0x000fda000782c0ff */
        /* <DEDUP_REMOVED lines=12> */
[C---:B------:R-:W-:Y:S02]  /*409c0*/  LOP3.LUT P2, RZ, R10.reuse, 0x1000, RZ, 0xc0, !PT ;  /* 0x000010000aff7812 */ /* 0x040fe4000784c0ff */
[C---:B------:R-:W-:Y:S02]  /*409d0*/  LOP3.LUT P3, RZ, R10.reuse, 0x2000, RZ, 0xc0, !PT ;  /* 0x000020000aff7812 */ /* 0x040fe4000786c0ff */
[C---:B------:R-:W-:Y:S02]  /*409e0*/  LOP3.LUT P4, RZ, R10.reuse, 0x4000, RZ, 0xc0, !PT ;  /* 0x000040000aff7812 */ /* 0x040fe4000788c0ff */
[C---:B------:R-:W-:Y:S02]  /*409f0*/  LOP3.LUT P5, RZ, R10.reuse, 0x8000, RZ, 0xc0, !PT ;  /* 0x000080000aff7812 */ /* 0x040fe400078ac0ff */
[----:B------:R-:W-:-:S02]  /*40a00*/  LOP3.LUT P6, RZ, R10, 0x10000, RZ, 0xc0, !PT ;  /* 0x000100000aff7812 */ /* 0x000fc400078cc0ff */
[----:B------:R-:W-:Y:S01]  /*40a10*/  LOP3.LUT P0, RZ, R10, 0x20000, RZ, 0xc0, !PT ;  /* 0x000200000aff7812 */ /* 0x000fe2000780c0ff */
[----:B---3--:R1:W-:Y:S01]  /*40a20*/  @P1 STG.E desc[UR34][R136.64], R153 ;  /* 0x0000009988001986 */ /* 0x0083e2000c101922 */
[----:B------:R-:W-:Y:S01]  /*40a30*/  LOP3.LUT P1, RZ, R22, 0x20000, RZ, 0xc0, !PT ;  /* 0x0002000016ff7812 */ /* 0x000fe2000782c0ff */
[----:B-1----:R-:W-:Y:S02]  /*40a40*/  IMAD.WIDE R136, R148, 0x4, R2 ;  /* 0x0000000494887825 */ /* 0x002fe400078e0202 */
[----:B------:R-:W3:Y:S10]  /*40a50*/  LDL.LU R153, [R1+0x108c] ;  /* 0x00108c0001997983 */ /* 0x000ef40000300800 */
[----:B------:R1:W-:Y:S01]  /*40a60*/  @P1 STG.E desc[UR34][R136.64], R151 ;  /* 0x0000009788001986 */ /* 0x0003e2000c101922 */
[----:B------:R-:W-:Y:S01]  /*40a70*/  LOP3.LUT P1, RZ, R22, 0x10000, RZ, 0xc0, !PT ;  /* 0x0001000016ff7812 */ /* 0x000fe2000782c0ff */
[----:B-1----:R-:W-:-:S12]  /*40a80*/  IMAD.WIDE R136, R148, 0x4, R4 ;  /* 0x0000000494887825 */ /* 0x002fd800078e0204 */
[----:B------:R1:W-:Y:S01]  /*40a90*/  @P1 STG.E desc[UR34][R136.64], R149 ;  /* 0x0000009588001986 */ /* 0x0003e2000c101922 */
[----:B------:R-:W-:Y:S01]  /*40aa0*/  LOP3.LUT P1, RZ, R22, 0x8000, RZ, 0xc0, !PT ;  /* 0x0000800016ff7812 */ /* 0x000fe2000782c0ff */
[----:B-1----:R-:W-:-:S12]  /*40ab0*/  IMAD.WIDE R136, R148, 0x4, R6 ;  /* 0x0000000494887825 */ /* 0x002fd800078e0206 */
[----:B------:R1:W-:Y:S02]  /*40ac0*/  @P1 STG.E desc[UR34][R136.64], R150 ;  /* 0x0000009688001986 */ /* 0x0003e4000c101922 */
[----:B-1----:R-:W-:-:S05]  /*40ad0*/  IMAD.WIDE R136, R148, 0x4, R8 ;  /* 0x0000000494887825 */ /* 0x002fca00078e0208 */
[----:B------:R1:W-:Y:S02]  /*40ae0*/  @P2 STG.E desc[UR34][R136.64], R147 ;  /* 0x0000009388002986 */ /* 0x0003e4000c101922 */
[----:B-1----:R-:W-:-:S05]  /*40af0*/  IMAD.WIDE R136, R18, 0x4, R2 ;  /* 0x0000000412887825 */ /* 0x002fca00078e0202 */
[----:B----4-:R1:W-:Y:S02]  /*40b00*/  @P3 STG.E desc[UR34][R136.64], R146 ;  /* 0x0000009288003986 */ /* 0x0103e4000c101922 */
[----:B-1----:R-:W-:-:S05]  /*40b10*/  IMAD.WIDE R136, R18, 0x4, R4 ;  /* 0x0000000412887825 */ /* 0x002fca00078e0204 */
[----:B------:R1:W-:Y:S02]  /*40b20*/  @P4 STG.E desc[UR34][R136.64], R20 ;  /* 0x0000001488004986 */ /* 0x0003e4000c101922 */
[----:B-1----:R-:W-:-:S05]  /*40b30*/  IMAD.WIDE R136, R18, 0x4, R6 ;  /* 0x0000000412887825 */ /* 0x002fca00078e0206 */
[----:B--2---:R1:W-:Y:S02]  /*40b40*/  @P5 STG.E desc[UR34][R136.64], R19 ;  /* 0x0000001388005986 */ /* 0x0043e4000c101922 */
[----:B-1----:R-:W-:Y:S02]  /*40b50*/  IMAD.WIDE R136, R18, 0x4, R8 ;  /* 0x0000000412887825 */ /* 0x002fe400078e0208 */
[----:B------:R-:W2:Y:S04]  /*40b60*/  LDL.LU R19, [R1+0xc40] ;  /* 0x000c400001137983 */ /* 0x000ea80000300800 */
[----:B------:R1:W-:Y:S04]  /*40b70*/  @P6 STG.E desc[UR34][R136.64], R16 ;  /* 0x0000001088006986 */ /* 0x0003e8000c101922 */
[----:B------:R-:W4:Y:S01]  /*40b80*/  LDL.LU R18, [R1+0xa40] ;  /* 0x000a400001127983 */ /* 0x000f220000300800 */
[----:B-1----:R-:W-:-:S05]  /*40b90*/  IMAD.WIDE R136, R17, 0x4, R2 ;  /* 0x0000000411887825 */ /* 0x002fca00078e0202 */
[----:B------:R1:W-:Y:S04]  /*40ba0*/  @P0 STG.E desc[UR34][R136.64], R15 ;  /* 0x0000000f88000986 */ /* 0x0003e8000c101922 */
[----:B-1----:R-:W3:Y:S04]  /*40bb0*/  LDL.LU R15, [R1+0x850] ;  /* 0x00085000010f7983 */ /* 0x002ee80000300800 */
[----:B------:R-:W3:Y:S04]  /*40bc0*/  LDL.LU R158, [R1+0x650] ;  /* 0x00065000019e7983 */ /* 0x000ee80000300800 */
[----:B------:R-:W3:Y:S04]  /*40bd0*/  LDL.LU R138, [R1+0x450] ;  /* 0x00045000018a7983 */ /* 0x000ee80000300800 */
[----:B------:R-:W3:Y:S04]  /*40be0*/  LDL.LU R16, [R1+0x1088] ;  /* 0x0010880001107983 */ /* 0x000ee80000300800 */
[----:B------:R-:W3:Y:S01]  /*40bf0*/  LDL.LU R252, [R1+0x250] ;  /* 0x0002500001fc7983 */ /* 0x000ee20000300800 */
[----:B------:R-:W-:-:S02]  /*40c00*/  LOP3.LUT P1, RZ, R10, 0x40000000, RZ, 0xc0, !PT ;  /* 0x400000000aff7812 */ /* 0x000fc4000782c0ff */
[----:B------:R-:W-:Y:S01]  /*40c10*/  LOP3.LUT R22, R22, 0xffffff7f, RZ, 0xc0, !PT ;  /* 0xffffff7f16167812 */ /* 0x000fe200078ec0ff */
[----:B------:R-:W3:Y:S04]  /*40c20*/  LDL.LU R159, [R1+0x50] ;  /* 0x00005000019f7983 */ /* 0x000ee80000300800 */
[----:B------:R-:W3:Y:S04]  /*40c30*/  LDL.LU R144, [R1+0xea4] ;  /* 0x000ea40001907983 */ /* 0x000ee80000300800 */
[----:B------:R-:W3:Y:S02]  /*40c40*/  LDL.LU R145, [R1+0xc44] ;  /* 0x000c440001917983 */ /* 0x000ee40000300800 */
[----:B------:R-:W-:-:S02]  /*40c50*/  @P1 LOP3.LUT R22, R22, 0x80, RZ, 0xfc, !PT ;  /* 0x0000008016161812 */ /* 0x000fc400078efcff */
[----:B------:R-:W-:Y:S01]  /*40c60*/  LOP3.LUT P1, RZ, R10, 0x20000000, RZ, 0xc0, !PT ;  /* 0x200000000aff7812 */ /* 0x000fe2000782c0ff */
[----:B------:R-:W3:Y:S01]  /*40c70*/  LDL.LU R139, [R1+0xa44] ;  /* 0x000a4400018b7983 */ /* 0x000ee20000300800 */
[----:B------:R-:W-:-:S03]  /*40c80*/  LOP3.LUT R22, R22, 0xfffffeff, RZ, 0xc0, !PT ;  /* 0xfffffeff16167812 */ /* 0x000fc600078ec0ff */
[----:B------:R-:W3:Y:S04]  /*40c90*/  LDL.LU R151, [R1+0x854] ;  /* 0x0008540001977983 */ /* 0x000ee80000300800 */
[----:B------:R-:W3:Y:S04]  /*40ca0*/  LDL.LU R149, [R1+0x654] ;  /* 0x0006540001957983 */ /* 0x000ee80000300800 */
[----:B------:R-:W-:Y:S01]  /*40cb0*/  @P1 LOP3.LUT R22, R22, 0x100, RZ, 0xfc, !PT ;  /* 0x0000010016161812 */ /* 0x000fe200078efcff */
[----:B------:R-:W3:Y:S01]  /*40cc0*/  LDL.LU R150, [R1+0x454] ;  /* 0x0004540001967983 */ /* 0x000ee20000300800 */
[----:B------:R-:W-:-:S02]  /*40cd0*/  LOP3.LUT P1, RZ, R10, 0x10000000, RZ, 0xc0, !PT ;  /* 0x100000000aff7812 */ /* 0x000fc4000782c0ff */
[----:B------:R-:W-:Y:S01]  /*40ce0*/  LOP3.LUT R22, R22, 0xfffffdff, RZ, 0xc0, !PT ;  /* 0xfffffdff16167812 */ /* 0x000fe200078ec0ff */
[----:B------:R-:W3:Y:S01]  /*40cf0*/  LDL.LU R148, [R1+0x254] ;  /* 0x0002540001947983 */ /* 0x000ee20000300800 */
[----:B------:R-:W-:-:S03]  /*40d00*/  LOP3.LUT P4, RZ, R10, 0x40000, RZ, 0xc0, !PT ;  /* 0x000400000aff7812 */ /* 0x000fc6000788c0ff */
[----:B------:R-:W3:Y:S01]  /*40d10*/  LDL.LU R147, [R1+0x1090] ;  /* 0x0010900001937983 */ /* 0x000ee20000300800 */
[C---:B------:R-:W-:Y:S01]  /*40d20*/  LOP3.LUT P5, RZ, R10.reuse, 0x80000, RZ, 0xc0, !PT ;  /* 0x000800000aff7812 */ /* 0x040fe200078ac0ff */
[----:B------:R-:W-:Y:S01]  /*40d30*/  IMAD.WIDE R136, R17, 0x4, R4 ;  /* 0x0000000411887825 */ /* 0x000fe200078e0204 */
[----:B------:R-:W-:Y:S01]  /*40d40*/  LOP3.LUT P6, RZ, R10, 0x100000, RZ, 0xc0, !PT ;  /* 0x001000000aff7812 */ /* 0x000fe200078cc0ff */
[----:B------:R-:W3:Y:S02]  /*40d50*/  LDL.LU R146, [R1+0x54] ;  /* 0x0000540001927983 */ /* 0x000ee40000300800 */
[----:B------:R-:W-:Y:S02]  /*40d60*/  @P1 LOP3.LUT R22, R22, 0x200, RZ, 0xfc, !PT ;  /* 0x0000020016161812 */ /* 0x000fe400078efcff */
[----:B------:R-:W-:Y:S01]  /*40d70*/  LOP3.LUT P1, RZ, R10, 0x8000000, RZ, 0xc0, !PT ;  /* 0x080000000aff7812 */ /* 0x000fe2000782c0ff */
[----:B------:R-:W3:Y:S01]  /*40d80*/  LDL.LU R20, [R1+0xea8] ;  /* 0x000ea80001147983 */ /* 0x000ee20000300800 */
        /* <DEDUP_REMOVED lines=12> */
[----:B------:R-:W-:Y:S02]  /*40e50*/  LOP3.LUT P1, RZ, R10, 0x800000, RZ, 0xc0, !PT ;  /* 0x008000000aff7812 */ /* 0x000fe4000782c0ff */
[----:B------:R-:W-:-:S11]  /*40e60*/  LOP3.LUT R22, R22, 0xffffbfff, RZ, 0xc0, !PT ;  /* 0xffffbfff16167812 */ /* 0x000fd600078ec0ff */
[----:B------:R-:W-:Y:S02]  /*40e70*/  @P1 LOP3.LUT R22, R22, 0x4000, RZ, 0xfc, !PT ;  /* 0x0000400016161812 */ /* 0x000fe400078efcff */
[----:B------:R-:W-:Y:S01]  /*40e80*/  LOP3.LUT P1, RZ, R10, 0x400000, RZ, 0xc0, !PT ;  /* 0x004000000aff7812 */ /* 0x000fe2000782c0ff */
[----:B--2---:R1:W-:Y:S02]  /*40e90*/  @P4 STG.E desc[UR34][R136.64], R19 ;  /* 0x0000001388004986 */ /* 0x0043e4000c101922 */
[C---:B-1----:R-:W-:Y:S02]  /*40ea0*/  IMAD.WIDE R136, R17.reuse, 0x4, R6 ;  /* 0x0000000411887825 */ /* 0x042fe400078e0206 */
[----:B------:R-:W2:Y:S04]  /*40eb0*/  LDL.LU R19, [R1+0xc48] ;  /* 0x000c480001137983 */ /* 0x000ea80000300800 */
[----:B----4-:R1:W-:Y:S02]  /*40ec0*/  @P5 STG.E desc[UR34][R136.64], R18 ;  /* 0x0000001288005986 */ /* 0x0103e4000c101922 */
[----:B-1----:R-:W-:-:S02]  /*40ed0*/  IMAD.WIDE R136, R17, 0x4, R8 ;  /* 0x0000000411887825 */ /* 0x002fc400078e0208 */
[----:B------:R-:W4:Y:S04]  /*40ee0*/  LDL.LU R18, [R1+0xa48] ;  /* 0x000a480001127983 */ /* 0x000f280000300800 */
[----:B---3--:R1:W-:Y:S04]  /*40ef0*/  @P6 STG.E desc[UR34][R136.64], R15 ;  /* 0x0000000f88006986 */ /* 0x0083e8000c101922 */
[----:B------:R-:W3:Y:S01]  /*40f00*/  LDL.LU R17, [R1+0x1094] ;  /* 0x0010940001117983 */ /* 0x000ee20000300800 */
[----:B-1----:R-:W-:-:S03]  /*40f10*/  IMAD.WIDE R136, R16, 0x4, R2 ;  /* 0x0000000410887825 */ /* 0x002fc600078e0202 */
[----:B------:R-:W4:Y:S04]  /*40f20*/  LDL.LU R15, [R1+0x1414] ;  /* 0x00141400010f7983 */ /* 0x000f280000300800 */
[----:B------:R1:W-:Y:S02]  /*40f30*/  @P0 STG.E desc[UR34][R136.64], R158 ;  /* 0x0000009e88000986 */ /* 0x0003e4000c101922 */
[----:B-1----:R-:W-:-:S05]  /*40f40*/  IMAD.WIDE R136, R16, 0x4, R4 ;  /* 0x0000000410887825 */ /* 0x002fca00078e0204 */
[----:B------:R1:W-:Y:S01]  /*40f50*/  @P1 STG.E desc[UR34][R136.64], R138 ;  /* 0x0000008a88001986 */ /* 0x0003e2000c101922 */
[----:B------:R-:W-:Y:S01]  /*40f60*/  LOP3.LUT P1, RZ, R22, 0x4000, RZ, 0xc0, !PT ;  /* 0x0000400016ff7812 */ /* 0x000fe2000782c0ff */
[----:B-1----:R-:W-:-:S12]  /*40f70*/  IMAD.WIDE R136, R16, 0x4, R6 ;  /* 0x0000000410887825 */ /* 0x002fd800078e0206 */
[----:B------:R1:W-:Y:S02]  /*40f80*/  @P1 STG.E desc[UR34][R136.64], R252 ;  /* 0x000000fc88001986 */ /* 0x0003e4000c101922 */
[----:B-1----:R-:W-:Y:S02]  /*40f90*/  IMAD.WIDE R136, R16, 0x4, R8 ;  /* 0x0000000410887825 */ /* 0x002fe400078e0208 */
[----:B------:R-:W4:Y:S01]  /*40fa0*/  LDL.LU R16, [R1+0x858] ;  /* 0x0008580001107983 */ /* 0x000f220000300800 */
        /* <DEDUP_REMOVED lines=17> */
[----:B------:R-:W4:Y:S10]  /*410c0*/  LDL.LU R151, [R1+0x10a0] ;  /* 0x0010a00001977983 */ /* 0x000f340000300800 */
[----:B------:R1:W-:Y:S01]  /*410d0*/  @P1 STG.E desc[UR34][R136.64], R149 ;  /* 0x0000009588001986 */ /* 0x0003e2000c101922 */
[----:B------:R-:W-:-:S02]  /*410e0*/  LOP3.LUT P1, RZ, R22, 0x80, RZ, 0xc0, !PT ;  /* 0x0000008016ff7812 */ /* 0x000fc4000782c0ff */
[----:B------:R-:W-:Y:S01]  /*410f0*/  LOP3.LUT P3, RZ, R11, 0x1, RZ, 0xc0, !PT ;  /* 0x000000010bff7812 */ /* 0x000fe2000786c0ff */
[----:B-1----:R-:W-:-:S10]  /*41100*/  IMAD.WIDE R136, R147, 0x4, R4 ;  /* 0x0000000493887825 */ /* 0x002fd400078e0204 */
[----:B------:R1:W-:Y:S01]  /*41110*/  @P1 STG.E desc[UR34][R136.64], R150 ;  /* 0x0000009688001986 */ /* 0x0003e2000c101922 */
[----:B------:R-:W-:Y:S01]  /*41120*/  LOP3.LUT P4, RZ, R11, 0x2, RZ, 0xc0, !PT ;  /* 0x000000020bff7812 */ /* 0x000fe2000788c0ff */
[----:B-1----:R-:W-:-:S05]  /*41130*/  IMAD.WIDE R136, R147, 0x4, R6 ;  /* 0x0000000493887825 */ /* 0x002fca00078e0206 */
[----:B------:R1:W-:Y:S01]  /*41140*/  @P2 STG.E desc[UR34][R136.64], R148 ;  /* 0x0000009488002986 */ /* 0x0003e2000c101922 */
[----:B------:R-:W-:Y:S01]  /*41150*/  LOP3.LUT P5, RZ, R11, 0x4, RZ, 0xc0, !PT ;  /* 0x000000040bff7812 */ /* 0x000fe200078ac0ff */
[----:B-1----:R-:W-:-:S05]  /*41160*/  IMAD.WIDE R136, R147, 0x4, R8 ;  /* 0x0000000493887825 */ /* 0x002fca00078e0208 */
[----:B------:R3:W-:Y:S01]  /*41170*/  @P3 STG.E desc[UR34][R136.64], R146 ;  /* 0x0000009288003986 */ /* 0x0007e2000c101922 */
[C---:B------:R-:W-:Y:S02]  /*41180*/  LOP3.LUT P6, RZ, R11.reuse, 0x8, RZ, 0xc0, !PT ;  /* 0x000000080bff7812 */ /* 0x040fe400078cc0ff */
[----:B------:R-:W-:Y:S01]  /*41190*/  LOP3.LUT P0, RZ, R11, 0x10, RZ, 0xc0, !PT ;  /* 0x000000100bff7812 */ /* 0x000fe2000780c0ff */
[----:B---3--:R-:W-:-:S05]  /*411a0*/  IMAD.WIDE R136, R17, 0x4, R2 ;  /* 0x0000000411887825 */ /* 0x008fca00078e0202 */
[----:B------:R1:W-:Y:S02]  /*411b0*/  @P4 STG.E desc[UR34][R136.64], R20 ;  /* 0x0000001488004986 */ /* 0x0003e4000c101922 */
[----:B-1----:R-:W-:-:S05]  /*411c0*/  IMAD.WIDE R136, R17, 0x4, R4 ;  /* 0x0000000411887825 */ /* 0x002fca00078e0204 */
[----:B--2---:R1:W-:Y:S02]  /*411d0*/  @P5 STG.E desc[UR34][R136.64], R19 ;  /* 0x0000001388005986 */ /* 0x0043e4000c101922 */
[----:B-1----:R-:W-:-:S05]  /*411e0*/  IMAD.WIDE R136, R17, 0x4, R6 ;  /* 0x0000000411887825 */ /* 0x002fca00078e0206 */
[----:B----4-:R1:W-:Y:S02]  /*411f0*/  @P6 STG.E desc[UR34][R136.64], R18 ;  /* 0x0000001288006986 */ /* 0x0103e4000c101922 */
[----:B-1----:R-:W-:-:S05]  /*41200*/  IMAD.WIDE R136, R17, 0x4, R8 ;  /* 0x0000000411887825 */ /* 0x002fca00078e0208 */
[----:B------:R1:W-:Y:S04]  /*41210*/  @P0 STG.E desc[UR34][R136.64], R16 ;  /* 0x0000001088000986 */ /* 0x0003e8000c101922 */
[----:B-1----:R-:W2:Y:S04]  /*41220*/  LDL.LU R16, [R1+0x658] ;  /* 0x0006580001107983 */ /* 0x002ea80000300800 */
[----:B------:R-:W3:Y:S04]  /*41230*/  LDL.LU R147, [R1+0x458] ;  /* 0x0004580001937983 */ /* 0x000ee80000300800 */
[----:B------:R-:W4:Y:S04]  /*41240*/  LDL.LU R146, [R1+0x258] ;  /* 0x0002580001927983 */ /* 0x000f280000300800 */
[----:B------:R-:W2:Y:S04]  /*41250*/  LDL.LU R20, [R1+0x1098] ;  /* 0x0010980001147983 */ /* 0x000ea80000300800 */
[----:B------:R-:W4:Y:S04]  /*41260*/  LDL.LU R19, [R1+0x58] ;  /* 0x0000580001137983 */ /* 0x000f280000300800 */
[----:B------:R-:W4:Y:S04]  /*41270*/  LDL.LU R18, [R1+0xeac] ;  /* 0x000eac0001127983 */ /* 0x000f280000300800 */
[----:B------:R-:W4:Y:S04]  /*41280*/  LDL.LU R17, [R1+0xc4c] ;  /* 0x000c4c0001117983 */ /* 0x000f280000300800 */
[----:B------:R-:W4:Y:S01]  /*41290*/  LDL.LU R159, [R1+0x109c] ;  /* 0x00109c00019f7983 */ /* 0x000f220000300800 */
[----:B------:R-:W-:-:S02]  /*412a0*/  LOP3.LUT P4, RZ, R11, 0x20, RZ, 0xc0, !PT ;  /* 0x000000200bff7812 */ /* 0x000fc4000788c0ff */
        /* <DEDUP_REMOVED lines=13> */
[----:B------:R-:W-:Y:S01]  /*41380*/  LOP3.LUT R22, R22, 0xfffffff7, RZ, 0xc0, !PT ;  /* 0xfffffff716167812 */ /* 0x000fe200078ec0ff */
[----:B--2---:R-:W-:-:S05]  /*41390*/  IMAD.WIDE R136, R20, 0x4, R2 ;  /* 0x0000000414887825 */ /* 0x004fca00078e0202 */
[----:B------:R1:W-:Y:S04]  /*413a0*/  @P4 STG.E desc[UR34][R136.64], R16 ;  /* 0x0000001088004986 */ /* 0x0003e8000c101922 */
[----:B-1----:R-:W2:Y:S04]  /*413b0*/  LDL.LU R16, [R1+0xa4c] ;  /* 0x000a4c0001107983 */ /* 0x002ea80000300800 */
[----:B------:R-:W2:Y:S04]  /*413c0*/  LDL.LU R144, [R1+0x85c] ;  /* 0x00085c0001907983 */ /* 0x000ea80000300800 */
[----:B------:R-:W2:Y:S01]  /*413d0*/  LDL.LU R145, [R1+0x65c] ;  /* 0x00065c0001917983 */ /* 0x000ea20000300800 */
[----:B------:R-:W-:-:S02]  /*413e0*/  @P1 LOP3.LUT R22, R22, 0x8, RZ, 0xfc, !PT ;  /* 0x0000000816161812 */ /* 0x000fc400078efcff */
[C---:B------:R-:W-:Y:S01]  /*413f0*/  LOP3.LUT P1, RZ, R11.reuse, 0x1000, RZ, 0xc0, !PT ;  /* 0x000010000bff7812 */ /* 0x040fe2000782c0ff */
[----:B------:R-:W2:Y:S01]  /*41400*/  LDL.LU R139, [R1+0x45c] ;  /* 0x00045c00018b7983 */ /* 0x000ea20000300800 */
[----:B------:R-:W-:Y:S02]  /*41410*/  LOP3.LUT R22, R22, 0xffffffef, RZ, 0xc0, !PT ;  /* 0xffffffef16167812 */ /* 0x000fe400078ec0ff */
[C---:B------:R-:W-:Y:S01]  /*41420*/  LOP3.LUT P5, RZ, R11.reuse, 0x40, RZ, 0xc0, !PT ;  /* 0x000000400bff7812 */ /* 0x040fe200078ac0ff */
[----:B------:R-:W2:Y:S01]  /*41430*/  LDL.LU R153, [R1+0x25c] ;  /* 0x00025c0001997983 */ /* 0x000ea20000300800 */
[----:B------:R-:W-:-:S07]  /*41440*/  LOP3.LUT P6, RZ, R11, 0x80, RZ, 0xc0, !PT ;  /* 0x000000800bff7812 */ /* 0x000fce00078cc0ff */
[----:B------:R-:W-:Y:S02]  /*41450*/  @P1 LOP3.LUT R22, R22, 0x10, RZ, 0xfc, !PT ;  /* 0x0000001016161812 */ /* 0x000fe400078efcff */
[----:B------:R-:W-:Y:S01]  /*41460*/  LOP3.LUT P1, RZ, R11, 0x800, RZ, 0xc0, !PT ;  /* 0x000008000bff7812 */ /* 0x000fe2000782c0ff */
[----:B------:R-:W-:Y:S01]  /*41470*/  IMAD.WIDE R136, R20, 0x4, R4 ;  /* 0x0000000414887825 */ /* 0x000fe200078e0204 */
[----:B------:R-:W-:-:S04]  /*41480*/  LOP3.LUT R22, R22, 0xffffffdf, RZ, 0xc0, !PT ;  /* 0xffffffdf16167812 */ /* 0x000fc800078ec0ff */
[----:B---3--:R1:W-:Y:S07]  /*41490*/  @P5 STG.E desc[UR34][R136.64], R147 ;  /* 0x0000009388005986 */ /* 0x0083ee000c101922 */
[----:B------:R-:W-:Y:S02]  /*414a0*/  @P1 LOP3.LUT R22, R22, 0x20, RZ, 0xfc, !PT ;  /* 0x0000002016161812 */ /* 0x000fe400078efcff */
[C---:B------:R-:W-:Y:S01]  /*414b0*/  LOP3.LUT P1, RZ, R11.reuse, 0x400, RZ, 0xc0, !PT ;  /* 0x000004000bff7812 */ /* 0x040fe2000782c0ff */
[----:B-1----:R-:W-:Y:S01]  /*414c0*/  IMAD.WIDE R136, R20, 0x4, R6 ;  /* 0x0000000414887825 */ /* 0x002fe200078e0206 */
[----:B------:R-:W-:-:S04]  /*414d0*/  LOP3.LUT P0, RZ, R11, 0x100, RZ, 0xc0, !PT ;  /* 0x000001000bff7812 */ /* 0x000fc8000780c0ff */
[----:B----4-:R1:W-:Y:S01]  /*414e0*/  @P6 STG.E desc[UR34][R136.64], R146 ;  /* 0x0000009288006986 */ /* 0x0103e2000c101922 */
[----:B------:R-:W-:-:S03]  /*414f0*/  LOP3.LUT R22, R22, 0xffffffbf, RZ, 0xc0, !PT ;  /* 0xffffffbf16167812 */ /* 0x000fc600078ec0ff */
[----:B-1----:R-:W3:Y:S04]  /*41500*/  LDL.LU R146, [R1+0x10a4] ;  /* 0x0010a40001927983 */ /* 0x002ee80000300800 */
[----:B------:R-:W4:Y:S01]  /*41510*/  LDL.LU R149, [R1+0x5c] ;  /* 0x00005c0001957983 */ /* 0x000f220000300800 */
[----:B------:R-:W-:Y:S02]  /*41520*/  @P1 LOP3.LUT R22, R22, 0x40, RZ, 0xfc, !PT ;  /* 0x0000004016161812 */ /* 0x000fe400078efcff */
[----:B------:R-:W-:Y:S01]  /*41530*/  LOP3.LUT P1, RZ, R11, 0x200, RZ, 0xc0, !PT ;  /* 0x000002000bff7812 */ /* 0x000fe2000782c0ff */
[----:B------:R-:W-:Y:S01]  /*41540*/  IMAD.WIDE R136, R20, 0x4, R8 ;  /* 0x0000000414887825 */ /* 0x000fe200078e0208 */
[----:B------:R-:W3:Y:S04]  /*41550*/  LDL.LU R150, [R1+0xec0] ;  /* 0x000ec00001967983 */ /* 0x000ee80000300800 */
[----:B------:R1:W-:Y:S04]  /*41560*/  @P0 STG.E desc[UR34][R136.64], R19 ;  /* 0x0000001388000986 */ /* 0x0003e8000c101922 */
[----:B------:R-:W3:Y:S04]  /*41570*/  LDL.LU R148, [R1+0xeb0] ;  /* 0x000eb00001947983 */ /* 0x000ee80000300800 */
[----:B------:R-:W3:Y:S01]  /*41580*/  LDL.LU R147, [R1+0xc50] ;  /* 0x000c500001937983 */ /* 0x000ee20000300800 */
[----:B-1----:R-:W-:-:S03]  /*41590*/  IMAD.WIDE R136, R159, 0x4, R2 ;  /* 0x000000049f887825 */ /* 0x002fc600078e0202 */
[----:B------:R-:W3:Y:S04]  /*415a0*/  LDL.LU R20, [R1+0xa50] ;  /* 0x000a500001147983 */ /* 0x000ee80000300800 */
[----:B------:R1:W-:Y:S01]  /*415b0*/  @P1 STG.E desc[UR34][R136.64], R18 ;  /* 0x0000001288001986 */ /* 0x0003e2000c101922 */
[----:B------:R-:W-:-:S03]  /*415c0*/  LOP3.LUT P1, RZ, R22, 0x40, RZ, 0xc0, !PT ;  /* 0x0000004016ff7812 */ /* 0x000fc6000782c0ff */
[----:B------:R-:W3:Y:S01]  /*415d0*/  LDL.LU R19, [R1+0x10a8] ;  /* 0x0010a80001137983 */ /* 0x000ee20000300800 */
[----:B-1----:R-:W-:-:S03]  /*415e0*/  IMAD.WIDE R136, R159, 0x4, R4 ;  /* 0x000000049f887825 */ /* 0x002fc600078e0204 */
[----:B------:R-:W3:Y:S06]  /*415f0*/  LDL.LU R18, [R1+0x860] ;  /* 0x0008600001127983 */ /* 0x000eec0000300800 */
[----:B------:R1:W-:Y:S01]  /*41600*/  @P1 STG.E desc[UR34][R136.64], R17 ;  /* 0x0000001188001986 */ /* 0x0003e2000c101922 */
[----:B------:R-:W-:-:S03]  /*41610*/  LOP3.LUT P1, RZ, R22, 0x20, RZ, 0xc0, !PT ;  /* 0x0000002016ff7812 */ /* 0x000fc6000782c0ff */
[----:B-1----:R-:W3:Y:S01]  /*41620*/  LDL.LU R17, [R1+0x660] ;  /* 0x0006600001117983 */ /* 0x002ee20000300800 */
[----:B------:R-:W-:-:S09]  /*41630*/  IMAD.WIDE R136, R159, 0x4, R6 ;  /* 0x000000049f887825 */ /* 0x000fd200078e0206 */
[----:B--2---:R1:W-:Y:S04]  /*41640*/  @P1 STG.E desc[UR34][R136.64], R16 ;  /* 0x0000001088001986 */ /* 0x0043e8000c101922 */
[----:B-1----:R-:W2:Y:S01]  /*41650*/  LDL.LU R16, [R1+0x460] ;  /* 0x0004600001107983 */ /* 0x002ea20000300800 */
        /* <DEDUP_REMOVED lines=14> */
[----:B----4-:R3:W-:Y:S01]  /*41740*/  @P1 STG.E desc[UR34][R136.64], R149 ;  /* 0x0000009588001986 */ /* 0x0107e2000c101922 */
[----:B------:R-:W-:Y:S02]  /*41750*/  LOP3.LUT P1, RZ, R10, 0x80000000, RZ, 0xc0, !PT ;  /* 0x800000000aff7812 */ /* 0x000fe4000782c0ff */
[C---:B------:R-:W-:Y:S02]  /*41760*/  LOP3.LUT P2, RZ, R11.reuse, 0x40000, RZ, 0xc0, !PT ;  /* 0x000400000bff7812 */ /* 0x040fe4000784c0ff */
[----:B------:R-:W-:Y:S01]  /*41770*/  LOP3.LUT P3, RZ, R11, 0x80000, RZ, 0xc0, !PT ;  /* 0x000800000bff7812 */ /* 0x000fe2000786c0ff */
[----:B---3--:R-:W-:-:S08]  /*41780*/  IMAD.WIDE R136, R146, 0x4, R2 ;  /* 0x0000000492887825 */ /* 0x008fd000078e0202 */
[----:B------:R1:W-:Y:S01]  /*41790*/  @P1 STG.E desc[UR34][R136.64], R150 ;  /* 0x0000009688001986 */ /* 0x0003e2000c101922 */
[----:B------:R-:W-:Y:S01]  /*417a0*/  LOP3.LUT P4, RZ, R11, 0x100000, RZ, 0xc0, !PT ;  /* 0x001000000bff7812 */ /* 0x000fe2000788c0ff */
[----:B-1----:R-:W-:-:S05]  /*417b0*/  IMAD.WIDE R136, R146, 0x4, R4 ;  /* 0x0000000492887825 */ /* 0x002fca00078e0204 */
[----:B------:R1:W-:Y:S01]  /*417c0*/  @P2 STG.E desc[UR34][R136.64], R148 ;  /* 0x0000009488002986 */ /* 0x0003e2000c101922 */
[----:B------:R-:W-:Y:S01]  /*417d0*/  LOP3.LUT P5, RZ, R11, 0x200000, RZ, 0xc0, !PT ;  /* 0x002000000bff7812 */ /* 0x000fe200078ac0ff */
[----:B-1----:R-:W-:-:S05]  /*417e0*/  IMAD.WIDE R136, R146, 0x4, R6 ;  /* 0x0000000492887825 */ /* 0x002fca00078e0206 */
[----:B------:R1:W-:Y:S01]  /*417f0*/  @P3 STG.E desc[UR34][R136.64], R147 ;  /* 0x0000009388003986 */ /* 0x0003e2000c101922 */
[C---:B------:R-:W-:Y:S01]  /*41800*/  LOP3.LUT P6, RZ, R11.reuse, 0x400000, RZ, 0xc0, !PT ;  /* 0x004000000bff7812 */ /* 0x040fe200078cc0ff */
[----:B-1----:R-:W-:Y:S01]  /*41810*/  IMAD.WIDE R136, R146, 0x4, R8 ;  /* 0x0000000492887825 */ /* 0x002fe200078e0208 */
[----:B------:R-:W-:Y:S01]  /*41820*/  LOP3.LUT P0, RZ, R11, 0x800000, RZ, 0xc0, !PT ;  /* 0x008000000bff7812 */ /* 0x000fe2000780c0ff */
[----:B------:R-:W3:Y:S04]  /*41830*/  LDL.LU R146, [R1+0x260] ;  /* 0x0002600001927983 */ /* 0x000ee80000300800 */
[----:B------:R1:W-:Y:S02]  /*41840*/  @P4 STG.E desc[UR34][R136.64], R20 ;  /* 0x0000001488004986 */ /* 0x0003e4000c101922 */
[----:B-1----:R-:W-:-:S02]  /*41850*/  IMAD.WIDE R136, R19, 0x4, R2 ;  /* 0x0000000413887825 */ /* 0x002fc400078e0202 */
[----:B------:R-:W4:Y:S04]  /*41860*/  LDL.LU R20, [R1+0xec4] ;  /* 0x000ec40001147983 */ /* 0x000f280000300800 */
[----:B------:R1:W-:Y:S02]  /*41870*/  @P5 STG.E desc[UR34][R136.64], R18 ;  /* 0x0000001288005986 */ /* 0x0003e4000c101922 */
[C---:B-1----:R-:W-:Y:S02]  /*41880*/  IMAD.WIDE R136, R19.reuse, 0x4, R4 ;  /* 0x0000000413887825 */ /* 0x042fe400078e0204 */
[----:B------:R-:W4:Y:S04]  /*41890*/  LDL.LU R18, [R1+0xeb4] ;  /* 0x000eb40001127983 */ /* 0x000f280000300800 */
[----:B------:R1:W-:Y:S02]  /*418a0*/  @P6 STG.E desc[UR34][R136.64], R17 ;  /* 0x0000001188006986 */ /* 0x0003e4000c101922 */
[----:B-1----:R-:W-:-:S02]  /*418b0*/  IMAD.WIDE R136, R19, 0x4, R6 ;  /* 0x0000000413887825 */ /* 0x002fc400078e0206 */
[----:B------:R-:W4:Y:S04]  /*418c0*/  LDL.LU R17, [R1+0xc54] ;  /* 0x000c540001117983 */ /* 0x000f280000300800 */
[----:B--2---:R1:W-:Y:S04]  /*418d0*/  @P0 STG.E desc[UR34][R136.64], R16 ;  /* 0x0000001088000986 */ /* 0x0043e8000c101922 */
[----:B-1----:R-:W2:Y:S04]  /*418e0*/  LDL.LU R16, [R1+0x10ac] ;  /* 0x0010ac0001107983 */ /* 0x002ea80000300800 */
[----:B------:R-:W4:Y:S01]  /*418f0*/  LDL.LU R158, [R1+0xa54] ;  /* 0x000a5400019e7983 */ /* 0x000f220000300800 */
[----:B------:R-:W-:-:S03]  /*41900*/  IMAD.WIDE R136, R19, 0x4, R8 ;  /* 0x0000000413887825 */ /* 0x000fc600078e0208 */
        /* <DEDUP_REMOVED lines=9> */
[----:B------:R-:W4:Y:S01]  /*419a0*/  LDL.LU R151, [R1+0xc58] ;  /* 0x000c580001977983 */ /* 0x000f220000300800 */
[----:B------:R-:W-:-:S02]  /*419b0*/  LOP3.LUT P4, RZ, R11, 0x1000000, RZ, 0xc0, !PT ;  /* 0x010000000bff7812 */ /* 0x000fc4000788c0ff */
[C---:B------:R-:W-:Y:S01]  /*419c0*/  LOP3.LUT P5, RZ, R11.reuse, 0x2000000, RZ, 0xc0, !PT ;  /* 0x020000000bff7812 */ /* 0x040fe200078ac0ff */
[----:B------:R-:W4:Y:S01]  /*419d0*/  LDL.LU R150, [R1+0xa58] ;  /* 0x000a580001967983 */ /* 0x000f220000300800 */
[----:B------:R-:W-:-:S03]  /*419e0*/  LOP3.LUT P6, RZ, R11, 0x4000000, RZ, 0xc0, !PT ;  /* 0x040000000bff7812 */ /* 0x000fc600078cc0ff */
[----:B------:R-:W4:Y:S01]  /*419f0*/  LDL.LU R148, [R1+0x868] ;  /* 0x0008680001947983 */ /* 0x000f220000300800 */
[----:B------:R-:W-:Y:S02]  /*41a00*/  LOP3.LUT P0, RZ, R11, 0x8000000, RZ, 0xc0, !PT ;  /* 0x080000000bff7812 */ /* 0x000fe4000780c0ff */
[----:B------:R-:W-:Y:S02]  /*41a10*/  LOP3.LUT P1, RZ, R12, 0x10, RZ, 0xc0, !PT ;  /* 0x000000100cff7812 */ /* 0x000fe4000782c0ff */
[----:B------:R-:W-:Y:S01]  /*41a20*/  LOP3.LUT R10, R10, 0xff7fffff, RZ, 0xc0, !PT ;  /* 0xff7fffff0a0a7812 */ /* 0x000fe200078ec0ff */
[----:B---3--:R1:W-:Y:S04]  /*41a30*/  @P4 STG.E desc[UR34][R136.64], R146 ;  /* 0x0000009288004986 */ /* 0x0083e8000c101922 */
[----:B-1----:R-:W3:Y:S06]  /*41a40*/  LDL.LU R146, [R1+0x668] ;  /* 0x0006680001927983 */ /* 0x002eec0000300800 */
        /* <DEDUP_REMOVED lines=10> */
[----:B----4-:R1:W-:Y:S02]  /*41af0*/  @P5 STG.E desc[UR34][R136.64], R20 ;  /* 0x0000001488005986 */ /* 0x0103e4000c101922 */
[C---:B-1----:R-:W-:Y:S02]  /*41b00*/  IMAD.WIDE R136, R16.reuse, 0x4, R4 ;  /* 0x0000000410887825 */ /* 0x042fe400078e0204 */
[----:B------:R-:W2:Y:S04]  /*41b10*/  LDL.LU R20, [R1+0x468] ;  /* 0x0004680001147983 */ /* 0x000ea80000300800 */
[----:B------:R1:W-:Y:S02]  /*41b20*/  @P6 STG.E desc[UR34][R136.64], R18 ;  /* 0x0000001288006986 */ /* 0x0003e4000c101922 */
[----:B-1----:R-:W-:-:S02]  /*41b30*/  IMAD.WIDE R136, R16, 0x4, R6 ;  /* 0x0000000410887825 */ /* 0x002fc400078e0206 */
[----:B------:R-:W4:Y:S04]  /*41b40*/  LDL.LU R18, [R1+0x268] ;  /* 0x0002680001127983 */ /* 0x000f280000300800 */
[----:B------:R1:W-:Y:S02]  /*41b50*/  @P0 STG.E desc[UR34][R136.64], R17 ;  /* 0x0000001188000986 */ /* 0x0003e4000c101922 */
[----:B-1----:R-:W-:Y:S02]  /*41b60*/  IMAD.WIDE R136, R16, 0x4, R8 ;  /* 0x0000000410887825 */ /* 0x002fe400078e0208 */
[----:B------:R-:W4:Y:S04]  /*41b70*/  LDL.LU R17, [R1+0xecc] ;  /* 0x000ecc0001117983 */ /* 0x000f280000300800 */
[----:B------:R-:W4:Y:S04]  /*41b80*/  LDL.LU R16, [R1+0xebc] ;  /* 0x000ebc0001107983 */ /* 0x000f280000300800 */
[----:B------:R-:W4:Y:S01]  /*41b90*/  LDL.LU R147, [R1+0x10c0] ;  /* 0x0010c00001937983 */ /* 0x000f220000300800 */
        /* <DEDUP_REMOVED lines=44> */
[C---:B------:R-:W-:Y:S01]  /*41e60*/  LOP3.LUT P5, RZ, R12.reuse, 0x100, RZ, 0xc0, !PT ;  /* 0x000001000cff7812 */ /* 0x040fe200078ac0ff */
[C---:B-1----:R-:W-:Y:S01]  /*41e70*/  IMAD.WIDE R136, R19.reuse, 0x4, R4 ;  /* 0x0000000413887825 */ /* 0x042fe200078e0204 */
[----:B------:R-:W-:Y:S01]  /*41e80*/  LOP3.LUT P6, RZ, R12, 0x200, RZ, 0xc0, !PT ;  /* 0x000002000cff7812 */ /* 0x000fe200078cc0ff */
[----:B------:R-:W4:Y:S04]  /*41e90*/  LDL.LU R148, [R1+0xc5c] ;  /* 0x000c5c0001947983 */ /* 0x000f280000300800 */
[----:B---3--:R1:W-:Y:S02]  /*41ea0*/  @P3 STG.E desc[UR34][R136.64], R146 ;  /* 0x0000009288003986 */ /* 0x0083e4000c101922 */
[----:B-1----:R-:W-:-:S02]  /*41eb0*/  IMAD.WIDE R136, R19, 0x4, R6 ;  /* 0x0000000413887825 */ /* 0x002fc400078e0206 */
[----:B------:R-:W3:Y:S04]  /*41ec0*/  LDL.LU R146, [R1+0xa5c] ;  /* 0x000a5c0001927983 */ /* 0x000ee80000300800 */
[----:B--2---:R1:W-:Y:S02]  /*41ed0*/  @P4 STG.E desc[UR34][R136.64], R20 ;  /* 0x0000001488004986 */ /* 0x0043e4000c101922 */
[----:B-1----:R-:W-:Y:S02]  /*41ee0*/  IMAD.WIDE R136, R19, 0x4, R8 ;  /* 0x0000000413887825 */ /* 0x002fe400078e0208 */
[----:B------:R-:W2:Y:S04]  /*41ef0*/  LDL.LU R20, [R1+0x86c] ;  /* 0x00086c0001147983 */ /* 0x000ea80000300800 */
[----:B----4-:R1:W-:Y:S04]  /*41f00*/  @P5 STG.E desc[UR34][R136.64], R18 ;  /* 0x0000001288005986 */ /* 0x0103e8000c101922 */
[----:B------:R-:W4:Y:S04]  /*41f10*/  LDL.LU R19, [R1+0x66c] ;  /* 0x00066c0001137983 */ /* 0x000f280000300800 */
[----:B-1----:R-:W4:Y:S01]  /*41f20*/  LDL.LU R18, [R1+0x46c] ;  /* 0x00046c0001127983 */ /* 0x002f220000300800 */
[----:B------:R-:W-:-:S05]  /*41f30*/  IMAD.WIDE R136, R147, 0x4, R2 ;  /* 0x0000000493887825 */ /* 0x000fca00078e0202 */
[----:B------:R1:W-:Y:S04]  /*41f40*/  @P6 STG.E desc[UR34][R136.64], R17 ;  /* 0x0000001188006986 */ /* 0x0003e8000c101922 */
[----:B-1----:R-:W2:Y:S01]  /*41f50*/  LDL.LU R17, [R1+0x10c4] ;  /* 0x0010c40001117983 */ /* 0x002ea20000300800 */
[----:B------:R-:W-:Y:S01]  /*41f60*/  LOP3.LUT P0, RZ, R12, 0x400, RZ, 0xc0, !PT ;  /* 0x000004000cff7812 */ /* 0x000fe2000780c0ff */
[----:B------:R-:W-:-:S12]  /*41f70*/  IMAD.WIDE R136, R147, 0x4, R4 ;  /* 0x0000000493887825 */ /* 0x000fd800078e0204 */
[----:B------:R1:W-:Y:S04]  /*41f80*/  @P0 STG.E desc[UR34][R136.64], R16 ;  /* 0x0000001088000986 */ /* 0x0003e8000c101922 */
[----:B-1----:R-:W4:Y:S01]  /*41f90*/  LDL.LU R16, [R1+0x26c] ;  /* 0x00026c0001107983 */ /* 0x002f220000300800 */
[----:B------:R-:W-:-:S03]  /*41fa0*/  LOP3.LUT P1, RZ, R12, 0x800000, RZ, 0xc0, !PT ;  /* 0x008000000cff7812 */ /* 0x000fc6000782c0ff */
[----:B------:R-:W4:Y:S01]  /*41fb0*/  LDL.LU R145, [R1+0x10c8] ;  /* 0x0010c80001917983 */ /* 0x000f220000300800 */
[----:B------:R-:W-:-:S03]  /*41fc0*/  LOP3.LUT R10, R10, 0xffff7fff, RZ, 0xc0, !PT ;  /* 0xffff7fff0a0a7812 */ /* 0x000fc600078ec0ff */
[----:B------:R-:W4:Y:S04]  /*41fd0*/  LDL.LU R252, [R1+0xed0] ;  /* 0x000ed00001fc7983 */ /* 0x000f280000300800 */
[----:B------:R-:W4:Y:S02]  /*41fe0*/  LDL.LU R159, [R1+0xc60] ;  /* 0x000c6000019f7983 */ /* 0x000f240000300800 */
[----:B------:R-:W-:Y:S02]  /*41ff0*/  @P1 LOP3.LUT R10, R10, 0x8000, RZ, 0xfc, !PT ;  /* 0x000080000a0a1812 */ /* 0x000fe400078efcff */
[----:B------:R-:W-:Y:S01]  /*42000*/  LOP3.LUT P1, RZ, R12, 0x400000, RZ, 0xc0, !PT ;  /* 0x004000000cff7812 */ /* 0x000fe2000782c0ff */
[----:B------:R-:W4:Y:S01]  /*42010*/  LDL.LU R144, [R1+0xa60] ;  /* 0x000a600001907983 */ /* 0x000f220000300800 */
[----:B------:R-:W-:-:S03]  /*42020*/  LOP3.LUT R10, R10, 0xfffeffff, RZ, 0xc0, !PT ;  /* 0xfffeffff0a0a7812 */ /* 0x000fc600078ec0ff */
[----:B------:R-:W4:Y:S01]  /*42030*/  LDL.LU R139, [R1+0x870] ;  /* 0x00087000018b7983 */ /* 0x000f220000300800 */
[----:B------:R-:W-:-:S03]  /*42040*/  LOP3.LUT P4, RZ, R12, 0x800, RZ, 0xc0, !PT ;  /* 0x000008000cff7812 */ /* 0x000fc6000788c0ff */
[----:B------:R-:W4:Y:S04]  /*42050*/  LDL.LU R150, [R1+0x10cc] ;  /* 0x0010cc0001967983 */ /* 0x000f280000300800 */
[----:B------:R-:W-:Y:S01]  /*42060*/  @P1 LOP3.LUT R10, R10, 0x10000, RZ, 0xfc, !PT ;  /* 0x000100000a0a1812 */ /* 0x000fe200078efcff */
[----:B------:R-:W4:Y:S01]  /*42070*/  LDL.LU R153, [R1+0x670] ;  /* 0x0006700001997983 */ /* 0x000f220000300800 */
[----:B------:R-:W-:Y:S02]  /*42080*/  LOP3.LUT P1, RZ, R12, 0x200000, RZ, 0xc0, !PT ;  /* 0x002000000cff7812 */ /* 0x000fe4000782c0ff */
[----:B------:R-:W-:Y:S02]  /*42090*/  LOP3.LUT R10, R10, 0xfffdffff, RZ, 0xc0, !PT ;  /* 0xfffdffff0a0a7812 */ /* 0x000fe400078ec0ff */
[C---:B------:R-:W-:Y:S01]  /*420a0*/  LOP3.LUT P5, RZ, R12.reuse, 0x1000, RZ, 0xc0, !PT ;  /* 0x000010000cff7812 */ /* 0x040fe200078ac0ff */
[----:B------:R-:W-:Y:S01]  /*420b0*/  IMAD.WIDE R136, R147, 0x4, R6 ;  /* 0x0000000493887825 */ /* 0x000fe200078e0206 */
[----:B------:R-:W-:Y:S01]  /*420c0*/  LOP3.LUT P6, RZ, R12, 0x2000, RZ, 0xc0, !PT ;  /* 0x000020000cff7812 */ /* 0x000fe200078cc0ff */
[----:B------:R-:W4:Y:S06]  /*420d0*/  LDL.LU R151, [R1+0x470] ;  /* 0x0004700001977983 */ /* 0x000f2c0000300800 */
        /* <DEDUP_REMOVED lines=14> */
[----:B------:R-:W-:Y:S02]  /*421c0*/  LOP3.LUT P1, RZ, R12, 0x10000, RZ, 0xc0, !PT ;  /* 0x000100000cff7812 */ /* 0x000fe4000782c0ff */
[----:B------:R-:W-:-:S11]  /*421d0*/  LOP3.LUT R10, R10, 0xffbfffff, RZ, 0xc0, !PT ;  /* 0xffbfffff0a0a7812 */ /* 0x000fd600078ec0ff */
[----:B------:R-:W-:Y:S02]  /*421e0*/  @P1 LOP3.LUT R10, R10, 0x400000, RZ, 0xfc, !PT ;  /* 0x004000000a0a1812 */ /* 0x000fe400078efcff */
[----:B------:R-:W-:Y:S01]  /*421f0*/  LOP3.LUT P1, RZ, R12, 0x8000, RZ, 0xc0, !PT ;  /* 0x000080000cff7812 */ /* 0x000fe2000782c0ff */
[----:B------:R1:W-:Y:S02]  /*42200*/  @P4 STG.E desc[UR34][R136.64], R148 ;  /* 0x0000009488004986 */ /* 0x0003e4000c101922 */
[----:B-1----:R-:W-:-:S05]  /*42210*/  IMAD.WIDE R136, R147, 0x4, R8 ;  /* 0x0000000493887825 */ /* 0x002fca00078e0208 */
[----:B---3--:R2:W-:Y:S02]  /*42220*/  @P5 STG.E desc[UR34][R136.64], R146 ;  /* 0x0000009288005986 */ /* 0x0085e4000c101922 */
[----:B--2---:R-:W-:-:S05]  /*42230*/  IMAD.WIDE R136, R17, 0x4, R2 ;  /* 0x0000000411887825 */ /* 0x004fca00078e0202 */
[----:B------:R1:W-:Y:S02]  /*42240*/  @P6 STG.E desc[UR34][R136.64], R20 ;  /* 0x0000001488006986 */ /* 0x0003e4000c101922 */
[----:B-1----:R-:W-:-:S05]  /*42250*/  IMAD.WIDE R136, R17, 0x4, R4 ;  /* 0x0000000411887825 */ /* 0x002fca00078e0204 */
[----:B----4-:R1:W-:Y:S04]  /*42260*/  @P0 STG.E desc[UR34][R136.64], R19 ;  /* 0x0000001388000986 */ /* 0x0103e8000c101922 */
[----:B-1----:R-:W2:Y:S04]  /*42270*/  LDL.LU R19, [R1+0x10d0] ;  /* 0x0010d00001137983 */ /* 0x002ea80000300800 */
[----:B------:R-:W3:Y:S04]  /*42280*/  LDL.LU R149, [R1+0x270] ;  /* 0x0002700001957983 */ /* 0x000ee80000300800 */
[----:B------:R-:W4:Y:S04]  /*42290*/  LDL.LU R148, [R1+0x70] ;  /* 0x0000700001947983 */ /* 0x000f280000300800 */
[----:B------:R-:W2:Y:S04]  /*422a0*/  LDL.LU R147, [R1+0xed4] ;  /* 0x000ed40001937983 */ /* 0x000ea80000300800 */
[----:B------:R-:W2:Y:S01]  /*422b0*/  LDL.LU R146, [R1+0xc64] ;  /* 0x000c640001927983 */ /* 0x000ea20000300800 */
[----:B------:R-:W-:-:S03]  /*422c0*/  IMAD.WIDE R136, R17, 0x4, R6 ;  /* 0x0000000411887825 */ /* 0x000fc600078e0206 */
[----:B------:R-:W2:Y:S04]  /*422d0*/  LDL.LU R20, [R1+0xa64] ;  /* 0x000a640001147983 */ /* 0x000ea80000300800 */
[----:B------:R1:W-:Y:S04]  /*422e0*/  @P1 STG.E desc[UR34][R136.64], R18 ;  /* 0x0000001288001986 */ /* 0x0003e8000c101922 */
[----:B-1----:R-:W2:Y:S01]  /*422f0*/  LDL.LU R18, [R1+0x874] ;  /* 0x0008740001127983 */ /* 0x002ea20000300800 */
[----:B------:R-:W-:Y:S01]  /*42300*/  LOP3.LUT P1, RZ, R10, 0x400000, RZ, 0xc0, !PT ;  /* 0x004000000aff7812 */ /* 0x000fe2000782c0ff */
[----:B------:R-:W-:-:S12]  /*42310*/  IMAD.WIDE R136, R17, 0x4, R8 ;  /* 0x0000000411887825 */ /* 0x000fd800078e0208 */
[----:B------:R1:W-:Y:S04]  /*42320*/  @P1 STG.E desc[UR34][R136.64], R16 ;  /* 0x0000001088001986 */ /* 0x0003e8000c101922 */
        /* <DEDUP_REMOVED lines=22> */
[----:B------:R-:W-:-:S02]  /*42490*/  LOP3.LUT P1, RZ, R10, 0x8000, RZ, 0xc0, !PT ;  /* 0x000080000aff7812 */ /* 0x000fc4000782c0ff */
[----:B------:R-:W-:Y:S01]  /*424a0*/  LOP3.LUT P3, RZ, R12, 0x2000000, RZ, 0xc0, !PT ;  /* 0x020000000cff7812 */ /* 0x000fe2000786c0ff */
[----:B-1----:R-:W-:Y:S01]  /*424b0*/  IMAD.WIDE R136, R150, 0x4, R6 ;  /* 0x0000000496887825 */ /* 0x002fe200078e0206 */
[C---:B------:R-:W-:Y:S02]  /*424c0*/  LOP3.LUT P4, RZ, R12.reuse, 0x4000000, RZ, 0xc0, !PT ;  /* 0x040000000cff7812 */ /* 0x040fe4000788c0ff */
[C---:B------:R-:W-:Y:S02]  /*424d0*/  LOP3.LUT P5, RZ, R12.reuse, 0x8000000, RZ, 0xc0, !PT ;  /* 0x080000000cff7812 */ /* 0x040fe400078ac0ff */
[----:B------:R-:W-:-:S05]  /*424e0*/  LOP3.LUT P6, RZ, R12, 0x10000000, RZ, 0xc0, !PT ;  /* 0x100000000cff7812 */ /* 0x000fca00078cc0ff */
[----:B---3--:R1:W-:Y:S02]  /*424f0*/  @P1 STG.E desc[UR34][R136.64], R149 ;  /* 0x0000009588001986 */ /* 0x0083e4000c101922 */
[----:B-1----:R-:W-:-:S05]  /*42500*/  IMAD.WIDE R136, R150, 0x4, R8 ;  /* 0x0000000496887825 */ /* 0x002fca00078e0208 */
[----:B----4-:R2:W-:Y:S02]  /*42510*/  @P2 STG.E desc[UR34][R136.64], R148 ;  /* 0x0000009488002986 */ /* 0x0105e4000c101922 */
[----:B--2---:R-:W-:-:S05]  /*42520*/  IMAD.WIDE R136, R19, 0x4, R2 ;  /* 0x0000000413887825 */ /* 0x004fca00078e0202 */
[----:B------:R1:W-:Y:S02]  /*42530*/  @P3 STG.E desc[UR34][R136.64], R147 ;  /* 0x0000009388003986 */ /* 0x0003e4000c101922 */
[----:B-1----:R-:W-:-:S05]  /*42540*/  IMAD.WIDE R136, R19, 0x4, R4 ;  /* 0x0000000413887825 */ /* 0x002fca00078e0204 */
[----:B------:R1:W-:Y:S02]  /*42550*/  @P4 STG.E desc[UR34][R136.64], R146 ;  /* 0x0000009288004986 */ /* 0x0003e4000c101922 */
[----:B-1----:R-:W-:-:S05]  /*42560*/  IMAD.WIDE R136, R19, 0x4, R6 ;  /* 0x0000000413887825 */ /* 0x002fca00078e0206 */
[----:B------:R1:W-:Y:S02]  /*42570*/  @P5 STG.E desc[UR34][R136.64], R20 ;  /* 0x0000001488005986 */ /* 0x0003e4000c101922 */
[----:B-1----:R-:W-:Y:S02]  /*42580*/  IMAD.WIDE R136, R19, 0x4, R8 ;  /* 0x0000000413887825 */ /* 0x002fe400078e0208 */
[----:B------:R-:W2:Y:S04]  /*42590*/  LDL.LU R19, [R1+0x474] ;  /* 0x0004740001137983 */ /* 0x000ea80000300800 */
[----:B------:R1:W-:Y:S04]  /*425a0*/  @P6 STG.E desc[UR34][R136.64], R18 ;  /* 0x0000001288006986 */ /* 0x0003e8000c101922 */
[----:B-1----:R-:W3:Y:S01]  /*425b0*/  LDL.LU R18, [R1+0x274] ;  /* 0x0002740001127983 */ /* 0x002ee20000300800 */
[----:B------:R-:W-:Y:S01]  /*425c0*/  LOP3.LUT P0, RZ, R12, 0x20000000, RZ, 0xc0, !PT ;  /* 0x200000000cff7812 */ /* 0x000fe2000780c0ff */
[----:B------:R-:W-:-:S02]  /*425d0*/  IMAD.WIDE R136, R17, 0x4, R2 ;  /* 0x0000000411887825 */ /* 0x000fc400078e0202 */
[----:B------:R-:W4:Y:S04]  /*425e0*/  LDL.LU R22, [R1+0x74] ;  /* 0x0000740001167983 */ /* 0x000f280000300800 */
[----:B------:R-:W4:Y:S04]  /*425f0*/  LDL.LU R158, [R1+0xed8] ;  /* 0x000ed800019e7983 */ /* 0x000f280000300800 */
[----:B------:R-:W4:Y:S04]  /*42600*/  LDL.LU R138, [R1+0xc68] ;  /* 0x000c6800018a7983 */ /* 0x000f280000300800 */
[----:B------:R1:W-:Y:S04]  /*42610*/  @P0 STG.E desc[UR34][R136.64], R16 ;  /* 0x0000001088000986 */ /* 0x0003e8000c101922 */
[----:B-1----:R-:W4:Y:S04]  /*42620*/  LDL.LU R16, [R1+0x10d8] ;  /* 0x0010d80001107983 */ /* 0x002f280000300800 */
        /* <DEDUP_REMOVED lines=11> */
[----:B------:R-:W-:Y:S01]  /*426e0*/  LOP3.LUT P5, RZ, R12, 0x80000000, RZ, 0xc0, !PT ;  /* 0x800000000cff7812 */ /* 0x000fe200078ac0ff */
[----:B------:R-:W-:Y:S01]  /*426f0*/  IMAD.WIDE R136, R17, 0x4, R4 ;  /* 0x0000000411887825 */ /* 0x000fe200078e0204 */
[----:B------:R-:W4:Y:S04]  /*42700*/  LDL.LU R146, [R1+0x87c] ;  /* 0x00087c0001927983 */ /* 0x000f280000300800 */
[----:B------:R-:W4:Y:S01]  /*42710*/  LDL.LU R20, [R1+0x67c] ;  /* 0x00067c0001147983 */ /* 0x000f220000300800 */
        /* <DEDUP_REMOVED lines=19> */
[----:B---3--:R1:W-:Y:S02]  /*42850*/  @P5 STG.E desc[UR34][R136.64], R18 ;  /* 0x0000001288005986 */ /* 0x0083e4000c101922 */
[----:B-1----:R-:W-:-:S02]  /*42860*/  IMAD.WIDE R136, R17, 0x4, R8 ;  /* 0x0000000411887825 */ /* 0x002fc400078e0208 */
[----:B------:R-:W3:Y:S04]  /*42870*/  LDL.LU R18, [R1+0x27c] ;  /* 0x00027c0001127983 */ /* 0x000ee80000300800 */
[----:B------:R-:W2:Y:S01]  /*42880*/  LDL.LU R17, [R1+0x10e4] ;  /* 0x0010e40001117983 */ /* 0x000ea20000300800 */
[----:B------:R-:W-:-:S04]  /*42890*/  LOP3.LUT R10, R10, 0xffffefff, RZ, 0xc0, !PT ;  /* 0xffffefff0a0a7812 */ /* 0x000fc800078ec0ff */
[----:B------:R-:W-:Y:S02]  /*428a0*/  @P1 LOP3.LUT R10, R10, 0x1000, RZ, 0xfc, !PT ;  /* 0x000010000a0a1812 */ /* 0x000fe400078efcff */
[C---:B------:R-:W-:Y:S02]  /*428b0*/  LOP3.LUT P1, RZ, R13.reuse, 0x10, RZ, 0xc0, !PT ;  /* 0x000000100dff7812 */ /* 0x040fe4000782c0ff */
[----:B------:R-:W-:Y:S02]  /*428c0*/  LOP3.LUT R10, R10, 0xffffdfff, RZ, 0xc0, !PT ;  /* 0xffffdfff0a0a7812 */ /* 0x000fe400078ec0ff */
[----:B------:R-:W-:-:S09]  /*428d0*/  LOP3.LUT P6, RZ, R13, 0x1, RZ, 0xc0, !PT ;  /* 0x000000010dff7812 */ /* 0x000fd200078cc0ff */
[----:B------:R-:W-:Y:S02]  /*428e0*/  @P1 LOP3.LUT R10, R10, 0x2000, RZ, 0xfc, !PT ;  /* 0x000020000a0a1812 */ /* 0x000fe400078efcff */
[C---:B------:R-:W-:Y:S02]  /*428f0*/  LOP3.LUT P1, RZ, R13.reuse, 0x8, RZ, 0xc0, !PT ;  /* 0x000000080dff7812 */ /* 0x040fe4000782c0ff */
[----:B------:R-:W-:Y:S02]  /*42900*/  LOP3.LUT P0, RZ, R13, 0x2, RZ, 0xc0, !PT ;  /* 0x000000020dff7812 */ /* 0x000fe4000780c0ff */
[----:B------:R-:W-:Y:S01]  /*42910*/  LOP3.LUT R10, R10, 0xffffbfff, RZ, 0xc0, !PT ;  /* 0xffffbfff0a0a7812 */ /* 0x000fe200078ec0ff */
[----:B----4-:R1:W-:Y:S08]  /*42920*/  @P6 STG.E desc[UR34][R136.64], R22 ;  /* 0x0000001688006986 */ /* 0x0103f0000c101922 */
[----:B------:R-:W-:-:S02]  /*42930*/  @P1 LOP3.LUT R10, R10, 0x4000, RZ, 0xfc, !PT ;  /* 0x000040000a0a1812 */ /* 0x000fc400078efcff */
[----:B------:R-:W-:Y:S01]  /*42940*/  LOP3.LUT P1, RZ, R13, 0x4, RZ, 0xc0, !PT ;  /* 0x000000040dff7812 */ /* 0x000fe2000782c0ff */
[----:B-1----:R-:W-:-:S05]  /*42950*/  IMAD.WIDE R136, R16, 0x4, R2 ;  /* 0x0000000410887825 */ /* 0x002fca00078e0202 */
[----:B------:R1:W-:Y:S02]  /*42960*/  @P0 STG.E desc[UR34][R136.64], R158 ;  /* 0x0000009e88000986 */ /* 0x0003e4000c101922 */
[----:B-1----:R-:W-:-:S05]  /*42970*/  IMAD.WIDE R136, R16, 0x4, R4 ;  /* 0x0000000410887825 */ /* 0x002fca00078e0204 */
        /* <DEDUP_REMOVED lines=35> */
[----:B--2---:R-:W-:-:S05]  /*42bb0*/  IMAD.WIDE R136, R17, 0x4, R2 ;  /* 0x0000000411887825 */ /* 0x004fca00078e0202 */
[----:B------:R1:W-:Y:S02]  /*42bc0*/  @P4 STG.E desc[UR34][R136.64], R20 ;  /* 0x0000001488004986 */ /* 0x0003e4000c101922 */
[----:B-1----:R-:W-:-:S05]  /*42bd0*/  IMAD.WIDE R136, R17, 0x4, R4 ;  /* 0x0000000411887825 */ /* 0x002fca00078e0204 */
[----:B------:R1:W-:Y:S02]  /*42be0*/  @P5 STG.E desc[UR34][R136.64], R19 ;  /* 0x0000001388005986 */ /* 0x0003e4000c101922 */
[----:B-1----:R-:W-:-:S05]  /*42bf0*/  IMAD.WIDE R136, R17, 0x4, R6 ;  /* 0x0000000411887825 */ /* 0x002fca00078e0206 */
[----:B---3--:R1:W-:Y:S04]  /*42c00*/  @P6 STG.E desc[UR34][R136.64], R18 ;  /* 0x0000001288006986 */ /* 0x0083e8000c101922 */
[----:B-1----:R-:W2:Y:S04]  /*42c10*/  LDL.LU R18, [R1+0xee0] ;  /* 0x000ee00001127983 */ /* 0x002ea80000300800 */
[----:B------:R-:W3:Y:S04]  /*42c20*/  LDL.LU R146, [R1+0xc70] ;  /* 0x000c700001927983 */ /* 0x000ee80000300800 */
[----:B------:R-:W3:Y:S04]  /*42c30*/  LDL.LU R20, [R1+0xa70] ;  /* 0x000a700001147983 */ /* 0x000ee80000300800 */
[----:B------:R-:W2:Y:S01]  /*42c40*/  LDL.LU R19, [R1+0x10e8] ;  /* 0x0010e80001137983 */ /* 0x000ea20000300800 */
[----:B------:R-:W-:Y:S01]  /*42c50*/  LOP3.LUT P0, RZ, R13, 0x10000, RZ, 0xc0, !PT ;  /* 0x000100000dff7812 */ /* 0x000fe2000780c0ff */
[----:B------:R-:W-:Y:S01]  /*42c60*/  IMAD.WIDE R136, R17, 0x4, R8 ;  /* 0x0000000411887825 */ /* 0x000fe200078e0208 */
[----:B------:R-:W-:-:S11]  /*42c70*/  LOP3.LUT P4, RZ, R13, 0x20000, RZ, 0xc0, !PT ;  /* 0x000200000dff7812 */ /* 0x000fd6000788c0ff */
[----:B----4-:R1:W-:Y:S04]  /*42c80*/  @P0 STG.E desc[UR34][R136.64], R16 ;  /* 0x0000001088000986 */ /* 0x0103e8000c101922 */
[----:B-1----:R-:W4:Y:S04]  /*42c90*/  LDL.LU R16, [R1+0x880] ;  /* 0x0008800001107983 */ /* 0x002f280000300800 */
[----:B------:R-:W4:Y:S04]  /*42ca0*/  LDL.LU R17, [R1+0x680] ;  /* 0x0006800001117983 */ /* 0x000f280000300800 */
[----:B------:R-:W4:Y:S04]  /*42cb0*/  LDL.LU R158, [R1+0x10ec] ;  /* 0x0010ec00019e7983 */ /* 0x000f280000300800 */
[----:B------:R-:W4:Y:S01]  /*42cc0*/  LDL.LU R145, [R1+0x10f0] ;  /* 0x0010f00001917983 */ /* 0x000f220000300800 */
[----:B------:R-:W-:-:S02]  /*42cd0*/  LOP3.LUT P5, RZ, R13, 0x40000, RZ, 0xc0, !PT ;  /* 0x000400000dff7812 */ /* 0x000fc400078ac0ff */
[C---:B------:R-:W-:Y:S02]  /*42ce0*/  LOP3.LUT P6, RZ, R13.reuse, 0x80000, RZ, 0xc0, !PT ;  /* 0x000800000dff7812 */ /* 0x040fe400078cc0ff */
        /* <DEDUP_REMOVED lines=20> */
[----:B------:R-:W2:Y:S01]  /*42e30*/  LDL.LU R150, [R1+0x10f4] ;  /* 0x0010f40001967983 */ /* 0x000ea20000300800 */
[----:B------:R-:W-:-:S03]  /*42e40*/  IMAD.WIDE R136, R19, 0x4, R4 ;  /* 0x0000000413887825 */ /* 0x000fc600078e0204 */
[----:B------:R-:W2:Y:S04]  /*42e50*/  LDL.LU R147, [R1+0x84] ;  /* 0x0000840001937983 */ /* 0x000ea80000300800 */
[----:B---3--:R1:W-:Y:S02]  /*42e60*/  @P5 STG.E desc[UR34][R136.64], R146 ;  /* 0x0000009288005986 */ /* 0x0083e4000c101922 */
[C---:B-1----:R-:W-:Y:S02]  /*42e70*/  IMAD.WIDE R136, R19.reuse, 0x4, R6 ;  /* 0x0000000413887825 */ /* 0x042fe400078e0206 */
[----:B------:R-:W3:Y:S04]  /*42e80*/  LDL.LU R146, [R1+0xee8] ;  /* 0x000ee80001927983 */ /* 0x000ee80000300800 */
[----:B------:R1:W-:Y:S02]  /*42e90*/  @P6 STG.E desc[UR34][R136.64], R20 ;  /* 0x0000001488006986 */ /* 0x0003e4000c101922 */
[----:B-1----:R-:W-:-:S02]  /*42ea0*/  IMAD.WIDE R136, R19, 0x4, R8 ;  /* 0x0000000413887825 */ /* 0x002fc400078e0208 */
[----:B------:R-:W3:Y:S04]  /*42eb0*/  LDL.LU R20, [R1+0xc78] ;  /* 0x000c780001147983 */ /* 0x000ee80000300800 */
[----:B------:R-:W3:Y:S04]  /*42ec0*/  LDL.LU R19, [R1+0xa78] ;  /* 0x000a780001137983 */ /* 0x000ee80000300800 */
[----:B------:R-:W3:Y:S01]  /*42ed0*/  LDL.LU R148, [R1+0x10f8] ;  /* 0x0010f80001947983 */ /* 0x000ee20000300800 */
[----:B------:R-:W-:Y:S02]  /*42ee0*/  @P1 LOP3.LUT R10, R10, 0x2, RZ, 0xfc, !PT ;  /* 0x000000020a0a1812 */ /* 0x000fe400078efcff */
[----:B------:R-:W-:-:S02]  /*42ef0*/  LOP3.LUT P1, RZ, R13, 0x4000000, RZ, 0xc0, !PT ;  /* 0x040000000dff7812 */ /* 0x000fc4000782c0ff */
        /* <DEDUP_REMOVED lines=8> */
[C---:B------:R-:W-:Y:S02]  /*42f80*/  LOP3.LUT P1, RZ, R13.reuse, 0x800000, RZ, 0xc0, !PT ;  /* 0x008000000dff7812 */ /* 0x040fe4000782c0ff */
[----:B------:R-:W-:Y:S02]  /*42f90*/  LOP3.LUT R10, R10, 0xffffffdf, RZ, 0xc0, !PT ;  /* 0xffffffdf0a0a7812 */ /* 0x000fe400078ec0ff */
[----:B------:R-:W-:-:S09]  /*42fa0*/  LOP3.LUT P0, RZ, R13, 0x100000, RZ, 0xc0, !PT ;  /* 0x001000000dff7812 */ /* 0x000fd2000780c0ff */
[----:B------:R-:W-:Y:S02]  /*42fb0*/  @P1 LOP3.LUT R10, R10, 0x20, RZ, 0xfc, !PT ;  /* 0x000000200a0a1812 */ /* 0x000fe400078efcff */
[----:B------:R-:W-:Y:S02]  /*42fc0*/  LOP3.LUT P1, RZ, R13, 0x400000, RZ, 0xc0, !PT ;  /* 0x004000000dff7812 */ /* 0x000fe4000782c0ff */
[----:B------:R-:W-:Y:S01]  /*42fd0*/  LOP3.LUT R10, R10, 0xffffffbf, RZ, 0xc0, !PT ;  /* 0xffffffbf0a0a7812 */ /* 0x000fe200078ec0ff */
[----:B----4-:R1:W-:Y:S10]  /*42fe0*/  @P0 STG.E desc[UR34][R136.64], R16 ;  /* 0x0000001088000986 */ /* 0x0103f4000c101922 */
[----:B------:R-:W-:-:S02]  /*42ff0*/  @P1 LOP3.LUT R10, R10, 0x40, RZ, 0xfc, !PT ;  /* 0x000000400a0a1812 */ /* 0x000fc400078efcff */
[C---:B------:R-:W-:Y:S01]  /*43000*/  LOP3.LUT P1, RZ, R13.reuse, 0x200000, RZ, 0xc0, !PT ;  /* 0x002000000dff7812 */ /* 0x040fe2000782c0ff */
[----:B-1----:R-:W-:Y:S01]  /*43010*/  IMAD.WIDE R136, R158, 0x4, R2 ;  /* 0x000000049e887825 */ /* 0x002fe200078e0202 */
[C---:B------:R-:W-:Y:S01]  /*43020*/  LOP3.LUT P2, RZ, R13.reuse, 0x40000000, RZ, 0xc0, !PT ;  /* 0x400000000dff7812 */ /* 0x040fe2000784c0ff */
[----:B------:R-:W4:Y:S10]  /*43030*/  LDL.LU R16, [R1+0x1410] ;  /* 0x0014100001107983 */ /* 0x000f340000300800 */
[----:B------:R1:W-:Y:S01]  /*43040*/  @P1 STG.E desc[UR34][R136.64], R17 ;  /* 0x0000001188001986 */ /* 0x0003e2000c101922 */
[----:B------:R-:W-:Y:S01]  /*43050*/  LOP3.LUT P1, RZ, R10, 0x40, RZ, 0xc0, !PT ;  /* 0x000000400aff7812 */ /* 0x000fe2000782c0ff */
[----:B-1----:R-:W-:Y:S01]  /*43060*/  IMAD.WIDE R136, R158, 0x4, R4 ;  /* 0x000000049e887825 */ /* 0x002fe200078e0204 */
[----:B------:R-:W-:Y:S01]  /*43070*/  LOP3.LUT P3, RZ, R13, 0x80000000, RZ, 0xc0, !PT ;  /* 0x800000000dff7812 */ /* 0x000fe2000786c0ff */
[----:B------:R-:W4:Y:S01]  /*43080*/  LDL.LU R17, [R1+0x140c] ;  /* 0x00140c0001117983 */ /* 0x000f220000300800 */
[----:B------:R-:W-:-:S09]  /*43090*/  LOP3.LUT P4, RZ, R14, 0x1, RZ, 0xc0, !PT ;  /* 0x000000010eff7812 */ /* 0x000fd2000788c0ff */
[----:B--2---:R1:W-:Y:S01]  /*430a0*/  @P1 STG.E desc[UR34][R136.64], R18 ;  /* 0x0000001288001986 */ /* 0x0043e2000c101922 */
        /* <DEDUP_REMOVED lines=9> */
[C---:B-1----:R-:W-:Y:S01]  /*43140*/  IMAD.WIDE R136, R145.reuse, 0x4, R2 ;  /* 0x0000000491887825 */ /* 0x042fe200078e0202 */
        /* <DEDUP_REMOVED lines=18> */
[----:B------:R1:W-:Y:S01]  /*43270*/  @P3 STG.E desc[UR34][R136.64], R149 ;  /* 0x0000009588003986 */ /* 0x0003e2000c101922 */
[----:B------:R-:W-:Y:S01]  /*43280*/  LOP3.LUT P0, RZ, R14, 0x8, RZ, 0xc0, !PT ;  /* 0x000000080eff7812 */ /* 0x000fe2000780c0ff */
[----:B-1----:R-:W-:-:S05]  /*43290*/  IMAD.WIDE R136, R150, 0x4, R8 ;  /* 0x0000000496887825 */ /* 0x002fca00078e0208 */
[----:B------:R3:W-:Y:S02]  /*432a0*/  @P4 STG.E desc[UR34][R136.64], R147 ;  /* 0x0000009388004986 */ /* 0x0007e4000c101922 */
[----:B---3--:R-:W-:-:S05]  /*432b0*/  IMAD.WIDE R136, R148, 0x4, R2 ;  /* 0x0000000494887825 */ /* 0x008fca00078e0202 */
[----:B------:R1:W-:Y:S02]  /*432c0*/  @P5 STG.E desc[UR34][R136.64], R146 ;  /* 0x0000009288005986 */ /* 0x0003e4000c101922 */
[----:B-1----:R-:W-:-:S05]  /*432d0*/  IMAD.WIDE R136, R148, 0x4, R4 ;  /* 0x0000000494887825 */ /* 0x002fca00078e0204 */
[----:B------:R1:W-:Y:S02]  /*432e0*/  @P6 STG.E desc[UR34][R136.64], R20 ;  /* 0x0000001488006986 */ /* 0x0003e4000c101922 */
[----:B-1----:R-:W-:-:S05]  /*432f0*/  IMAD.WIDE R136, R148, 0x4, R6 ;  /* 0x0000000494887825 */ /* 0x002fca00078e0206 */
[----:B------:R1:W-:Y:S04]  /*43300*/  @P0 STG.E desc[UR34][R136.64], R19 ;  /* 0x0000001388000986 */ /* 0x0003e8000c101922 */
[----:B-1----:R-:W3:Y:S04]  /*43310*/  LDL.LU R19, [R1+0x888] ;  /* 0x0008880001137983 */ /* 0x002ee80000300800 */
[----:B------:R-:W2:Y:S04]  /*43320*/  LDL.LU R151, [R1+0x688] ;  /* 0x0006880001977983 */ /* 0x000ea80000300800 */
[----:B------:R-:W4:Y:S04]  /*43330*/  LDL.LU R149, [R1+0x488] ;  /* 0x0004880001957983 */ /* 0x000f280000300800 */
[----:B------:R-:W4:Y:S04]  /*43340*/  LDL.LU R150, [R1+0x288] ;  /* 0x0002880001967983 */ /* 0x000f280000300800 */
[----:B------:R-:W2:Y:S04]  /*43350*/  LDL.LU R147, [R1+0x10fc] ;  /* 0x0010fc0001937983 */ /* 0x000ea80000300800 */
[----:B------:R-:W4:Y:S01]  /*43360*/  LDL.LU R146, [R1+0x88] ;  /* 0x0000880001927983 */ /* 0x000f220000300800 */
[----:B------:R-:W-:-:S03]  /*43370*/  LOP3.LUT P4, RZ, R14, 0x10, RZ, 0xc0, !PT ;  /* 0x000000100eff7812 */ /* 0x000fc6000788c0ff */
[----:B------:R-:W4:Y:S01]  /*43380*/  LDL.LU R20, [R1+0xeec] ;  /* 0x000eec0001147983 */ /* 0x000f220000300800 */
[----:B------:R-:W-:-:S03]  /*43390*/  IMAD.WIDE R136, R148, 0x4, R8 ;  /* 0x0000000494887825 */ /* 0x000fc600078e0208 */
        /* <DEDUP_REMOVED lines=15> */
[----:B---3--:R1:W-:Y:S04]  /*43490*/  @P4 STG.E desc[UR34][R136.64], R19 ;  /* 0x0000001388004986 */ /* 0x0083e8000c101922 */
[----:B-1----:R-:W3:Y:S04]  /*434a0*/  LDL.LU R19, [R1+0xc7c] ;  /* 0x000c7c0001137983 */ /* 0x002ee80000300800 */
[----:B------:R-:W3:Y:S04]  /*434b0*/  LDL.LU R158, [R1+0xa7c] ;  /* 0x000a7c00019e7983 */ /* 0x000ee80000300800 */
[----:B------:R-:W3:Y:S04]  /*434c0*/  LDL.LU R252, [R1+0x88c] ;  /* 0x00088c0001fc7983 */ /* 0x000ee80000300800 */
[----:B------:R-:W3:Y:S04]  /*434d0*/  LDL.LU R159, [R1+0x68c] ;  /* 0x00068c00019f7983 */ /* 0x000ee80000300800 */
[----:B------:R-:W3:Y:S01]  /*434e0*/  LDL.LU R144, [R1+0x48c] ;  /* 0x00048c0001907983 */ /* 0x000ee20000300800 */
[----:B------:R-:W-:-:S03]  /*434f0*/  LOP3.LUT R11, R11, 0xf7ffffff, RZ, 0xc0, !PT ;  /* 0xf7ffffff0b0b7812 */ /* 0x000fc600078ec0ff */
[----:B------:R-:W3:Y:S01]  /*43500*/  LDL.LU R145, [R1+0x28c] ;  /* 0x00028c0001917983 */ /* 0x000ee20000300800 */
[----:B------:R-:W-:Y:S02]  /*43510*/  @P1 LOP3.LUT R11, R11, 0x8000000, RZ, 0xfc, !PT ;  /* 0x080000000b0b1812 */ /* 0x000fe400078efcff */
[C---:B------:R-:W-:Y:S02]  /*43520*/  LOP3.LUT P1, RZ, R14.reuse, 0x800, RZ, 0xc0, !PT ;  /* 0x000008000eff7812 */ /* 0x040fe4000782c0ff */
[C---:B------:R-:W-:Y:S02]  /*43530*/  LOP3.LUT P5, RZ, R14.reuse, 0x20, RZ, 0xc0, !PT ;  /* 0x000000200eff7812 */ /* 0x040fe400078ac0ff */
[----:B------:R-:W-:Y:S01]  /*43540*/  LOP3.LUT P6, RZ, R14, 0x40, RZ, 0xc0, !PT ;  /* 0x000000400eff7812 */ /* 0x000fe200078cc0ff */
[----:B--2---:R-:W-:Y:S01]  /*43550*/  IMAD.WIDE R136, R147, 0x4, R2 ;  /* 0x0000000493887825 */ /* 0x004fe200078e0202 */
[----:B------:R-:W-:Y:S01]  /*43560*/  LOP3.LUT R11, R11, 0xefffffff, RZ, 0xc0, !PT ;  /* 0xefffffff0b0b7812 */ /* 0x000fe200078ec0ff */
[----:B------:R-:W2:Y:S06]  /*43570*/  LDL.LU R153, [R1+0x8c] ;  /* 0x00008c0001997983 */ /* 0x000eac0000300800 */
[----:B------:R-:W-:-:S02]  /*43580*/  @P1 LOP3.LUT R11, R11, 0x10000000, RZ, 0xfc, !PT ;  /* 0x100000000b0b1812 */ /* 0x000fc400078efcff */
[----:B------:R-:W-:Y:S01]  /*43590*/  LOP3.LUT P1, RZ, R14, 0x400, RZ, 0xc0, !PT ;  /* 0x000004000eff7812 */ /* 0x000fe2000782c0ff */
[----:B------:R1:W-:Y:S01]  /*435a0*/  @P5 STG.E desc[UR34][R136.64], R151 ;  /* 0x0000009788005986 */ /* 0x0003e2000c101922 */
[----:B------:R-:W-:Y:S01]  /*435b0*/  LOP3.LUT R11, R11, 0xdfffffff, RZ, 0xc0, !PT ;  /* 0xdfffffff0b0b7812 */ /* 0x000fe200078ec0ff */
[----:B-1----:R-:W-:Y:S02]  /*435c0*/  IMAD.WIDE R136, R147, 0x4, R4 ;  /* 0x0000000493887825 */ /* 0x002fe400078e0204 */
[----:B------:R-:W2:Y:S08]  /*435d0*/  LDL.LU R151, [R1+0xef0] ;  /* 0x000ef00001977983 */ /* 0x000eb00000300800 */
[----:B------:R-:W-:-:S02]  /*435e0*/  @P1 LOP3.LUT R11, R11, 0x20000000, RZ, 0xfc, !PT ;  /* 0x200000000b0b1812 */ /* 0x000fc400078efcff */
[C---:B------:R-:W-:Y:S01]  /*435f0*/  LOP3.LUT P1, RZ, R14.reuse, 0x200, RZ, 0xc0, !PT ;  /* 0x000002000eff7812 */ /* 0x040fe2000782c0ff */
[----:B----4-:R1:W-:Y:S01]  /*43600*/  @P6 STG.E desc[UR34][R136.64], R149 ;  /* 0x0000009588006986 */ /* 0x0103e2000c101922 */
[----:B------:R-:W-:Y:S02]  /*43610*/  LOP3.LUT P0, RZ, R14, 0x80, RZ, 0xc0, !PT ;  /* 0x000000800eff7812 */ /* 0x000fe4000780c0ff */
[----:B------:R-:W-:Y:S01]  /*43620*/  LOP3.LUT R11, R11, 0xbfffffff, RZ, 0xc0, !PT ;  /* 0xbfffffff0b0b7812 */ /* 0x000fe200078ec0ff */
[----:B-1----:R-:W4:Y:S08]  /*43630*/  LDL.LU R149, [R1+0xc80] ;  /* 0x000c800001957983 */ /* 0x002f300000300800 */
[----:B------:R-:W-:-:S02]  /*43640*/  @P1 LOP3.LUT R11, R11, 0x40000000, RZ, 0xfc, !PT ;  /* 0x400000000b0b1812 */ /* 0x000fc400078efcff */
[----:B------:R-:W-:Y:S01]  /*43650*/  LOP3.LUT P1, RZ, R14, 0x100, RZ, 0xc0, !PT ;  /* 0x000001000eff7812 */ /* 0x000fe2000782c0ff */
[----:B------:R-:W-:-:S05]  /*43660*/  IMAD.WIDE R136, R147, 0x4, R6 ;  /* 0x0000000493887825 */ /* 0x000fca00078e0206 */
[----:B------:R1:W-:Y:S02]  /*43670*/  @P0 STG.E desc[UR34][R136.64], R150 ;  /* 0x0000009688000986 */ /* 0x0003e4000c101922 */
[----:B-1----:R-:W-:Y:S02]  /*43680*/  IMAD.WIDE R136, R147, 0x4, R8 ;  /* 0x0000000493887825 */ /* 0x002fe400078e0208 */
[----:B------:R-:W4:Y:S04]  /*43690*/  LDL.LU R150, [R1+0xa80] ;  /* 0x000a800001967983 */ /* 0x000f280000300800 */
[----:B------:R1:W-:Y:S01]  /*436a0*/  @P1 STG.E desc[UR34][R136.64], R146 ;  /* 0x0000009288001986 */ /* 0x0003e2000c101922 */
[----:B------:R-:W-:-:S03]  /*436b0*/  LOP3.LUT P1, RZ, R11, 0x40000000, RZ, 0xc0, !PT ;  /* 0x400000000bff7812 */ /* 0x000fc6000782c0ff */
[----:B------:R-:W4:Y:S01]  /*436c0*/  LDL.LU R147, [R1+0x890] ;  /* 0x0008900001937983 */ /* 0x000f220000300800 */
[----:B-1----:R-:W-:-:S09]  /*436d0*/  IMAD.WIDE R136, R138, 0x4, R2 ;  /* 0x000000048a887825 */ /* 0x002fd200078e0202 */
[----:B------:R1:W-:Y:S01]  /*436e0*/  @P1 STG.E desc[UR34][R136.64], R20 ;  /* 0x0000001488001986 */ /* 0x0003e2000c101922 */
[----:B------:R-:W-:-:S03]  /*436f0*/  LOP3.LUT P1, RZ, R11, 0x20000000, RZ, 0xc0, !PT ;  /* 0x200000000bff7812 */ /* 0x000fc6000782c0ff */
[----:B-1----:R-:W4:Y:S04]  /*43700*/  LDL.LU R20, [R1+0x690] ;  /* 0x0006900001147983 */ /* 0x002f280000300800 */
[----:B------:R-:W4:Y:S01]  /*43710*/  LDL.LU R146, [R1+0x110c] ;  /* 0x00110c0001927983 */ /* 0x000f220000300800 */
[----:B------:R-:W-:-:S05]  /*43720*/  IMAD.WIDE R136, R138, 0x4, R4 ;  /* 0x000000048a887825 */ /* 0x000fca00078e0204 */
[----:B---3--:R1:W-:Y:S04]  /*43730*/  @P1 STG.E desc[UR34][R136.64], R19 ;  /* 0x0000001388001986 */ /* 0x0083e8000c101922 */
[----:B-1----:R-:W3:Y:S01]  /*43740*/  LDL.LU R19, [R1+0x490] ;  /* 0x0004900001137983 */ /* 0x002ee20000300800 */
[----:B------:R-:W-:Y:S01]  /*43750*/  LOP3.LUT P1, RZ, R11, 0x10000000, RZ, 0xc0, !PT ;  /* 0x100000000bff7812 */ /* 0x000fe2000782c0ff */
[----:B------:R-:W-:-:S12]  /*43760*/  IMAD.WIDE R136, R138, 0x4, R6 ;  /* 0x000000048a887825 */ /* 0x000fd800078e0206 */
[----:B------:R1:W-:Y:S01]  /*43770*/  @P1 STG.E desc[UR34][R136.64], R158 ;  /* 0x0000009e88001986 */ /* 0x0003e2000c101922 */
[----:B------:R-:W-:Y:S01]  /*43780*/  LOP3.LUT P1, RZ, R11, 0x8000000, RZ, 0xc0, !PT ;  /* 0x080000000bff7812 */ /* 0x000fe2000782c0ff */
[----:B-1----:R-:W-:-:S12]  /*43790*/  IMAD.WIDE R136, R138, 0x4, R8 ;  /* 0x000000048a887825 */ /* 0x002fd800078e0208 */
[----:B------:R1:W-:Y:S01]  /*437a0*/  @P1 STG.E desc[UR34][R136.64], R252 ;  /* 0x000000fc88001986 */ /* 0x0003e2000c101922 */
[----:B------:R-:W-:Y:S01]  /*437b0*/  LOP3.LUT P1, RZ, R11, 0x4000000, RZ, 0xc0, !PT ;  /* 0x040000000bff7812 */ /* 0x000fe2000782c0ff */
[----:B-1----:R-:W-:Y:S01]  /*437c0*/  IMAD.WIDE R136, R139, 0x4, R2 ;  /* 0x000000048b887825 */ /* 0x002fe200078e0202 */
[----:B------:R-:W-:Y:S01]  /*437d0*/  LOP3.LUT P2, RZ, R14, 0x20000, RZ, 0xc0, !PT ;  /* 0x000200000eff7812 */ /* 0x000fe2000784c0ff */
[----:B------:R-:W3:Y:S10]  /*437e0*/  LDL.LU R252, [R1+0x1114] ;  /* 0x0011140001fc7983 */ /* 0x000ef40000300800 */
        /* <DEDUP_REMOVED lines=10> */
[----:B--2---:R1:W-:Y:S02]  /*43890*/  @P1 STG.E desc[UR34][R136.64], R153 ;  /* 0x0000009988001986 */ /* 0x0043e4000c101922 */
[----:B-1----:R-:W-:-:S05]  /*438a0*/  IMAD.WIDE R136, R148, 0x4, R2 ;  /* 0x0000000494887825 */ /* 0x002fca00078e0202 */
[----:B------:R1:W-:Y:S02]  /*438b0*/  @P2 STG.E desc[UR34][R136.64], R151 ;  /* 0x0000009788002986 */ /* 0x0003e4000c101922 */
[----:B-1----:R-:W-:-:S05]  /*438c0*/  IMAD.WIDE R136, R148, 0x4, R4 ;  /* 0x0000000494887825 */ /* 0x002fca00078e0204 */
[----:B----4-:R1:W-:Y:S04]  /*438d0*/  @P3 STG.E desc[UR34][R136.64], R149 ;  /* 0x0000009588003986 */ /* 0x0103e8000c101922 */
[----:B-1----:R-:W2:Y:S01]  /*438e0*/  LDL.LU R149, [R1+0x290] ;  /* 0x0002900001957983 */ /* 0x002ea20000300800 */
[C---:B------:R-:W-:Y:S02]  /*438f0*/  LOP3.LUT P4, RZ, R14.reuse, 0x80000, RZ, 0xc0, !PT ;  /* 0x000800000eff7812 */ /* 0x040fe4000788c0ff */
[----:B------:R-:W-:Y:S01]  /*43900*/  LOP3.LUT P5, RZ, R14, 0x100000, RZ, 0xc0, !PT ;  /* 0x001000000eff7812 */ /* 0x000fe200078ac0ff */
[----:B------:R-:W-:Y:S01]  /*43910*/  IMAD.WIDE R136, R148, 0x4, R6 ;  /* 0x0000000494887825 */ /* 0x000fe200078e0206 */
[C---:B------:R-:W-:Y:S02]  /*43920*/  LOP3.LUT P6, RZ, R14.reuse, 0x200000, RZ, 0xc0, !PT ;  /* 0x002000000eff7812 */ /* 0x040fe400078cc0ff */
[----:B------:R-:W-:-:S07]  /*43930*/  LOP3.LUT P0, RZ, R14, 0x400000, RZ, 0xc0, !PT ;  /* 0x004000000eff7812 */ /* 0x000fce000780c0ff */
[----:B------:R1:W-:Y:S02]  /*43940*/  @P4 STG.E desc[UR34][R136.64], R150 ;  /* 0x0000009688004986 */ /* 0x0003e4000c101922 */
[----:B-1----:R-:W-:Y:S02]  /*43950*/  IMAD.WIDE R136, R148, 0x4, R8 ;  /* 0x0000000494887825 */ /* 0x002fe400078e0208 */
[----:B------:R-:W4:Y:S04]  /*43960*/  LDL.LU R150, [R1+0x90] ;  /* 0x0000900001967983 */ /* 0x000f280000300800 */
[----:B------:R1:W-:Y:S04]  /*43970*/  @P5 STG.E desc[UR34][R136.64], R147 ;  /* 0x0000009388005986 */ /* 0x0003e8000c101922 */
[----:B------:R-:W4:Y:S01]  /*43980*/  LDL.LU R148, [R1+0xef4] ;  /* 0x000ef40001947983 */ /* 0x000f220000300800 */
[----:B-1----:R-:W-:-:S03]  /*43990*/  IMAD.WIDE R136, R146, 0x4, R2 ;  /* 0x0000000492887825 */ /* 0x002fc600078e0202 */
[----:B------:R-:W4:Y:S04]  /*439a0*/  LDL.LU R147, [R1+0xc84] ;  /* 0x000c840001937983 */ /* 0x000f280000300800 */
[----:B------:R1:W-:Y:S02]  /*439b0*/  @P6 STG.E desc[UR34][R136.64], R20 ;  /* 0x0000001488006986 */ /* 0x0003e4000c101922 */
[----:B-1----:R-:W-:Y:S02]  /*439c0*/  IMAD.WIDE R136, R146, 0x4, R4 ;  /* 0x0000000492887825 */ /* 0x002fe400078e0204 */
[----:B------:R-:W4:Y:S04]  /*439d0*/  LDL.LU R20, [R1+0xa84] ;  /* 0x000a840001147983 */ /* 0x000f280000300800 */
[----:B---3--:R1:W-:Y:S04]  /*439e0*/  @P0 STG.E desc[UR34][R136.64], R19 ;  /* 0x0000001388000986 */ /* 0x0083e8000c101922 */
[----:B-1----:R-:W3:Y:S01]  /*439f0*/  LDL.LU R19, [R1+0x1110] ;  /* 0x0011100001137983 */ /* 0x002ee20000300800 */
[----:B------:R-:W-:-:S03]  /*43a00*/  LOP3.LUT P1, RZ, R15, 0x8, RZ, 0xc0, !PT ;  /* 0x000000080fff7812 */ /* 0x000fc6000782c0ff */
[----:B------:R-:W3:Y:S01]  /*43a10*/  LDL.LU R10, [R1+0x894] ;  /* 0x00089400010a7983 */ /* 0x000ee20000300800 */
[----:B------:R-:W-:-:S03]  /*43a20*/  LOP3.LUT R11, R11, 0xffff7fff, RZ, 0xc0, !PT ;  /* 0xffff7fff0b0b7812 */ /* 0x000fc600078ec0ff */
[----:B------:R-:W3:Y:S04]  /*43a30*/  LDL.LU R22, [R1+0x694] ;  /* 0x0006940001167983 */ /* 0x000ee80000300800 */
[----:B------:R-:W3:Y:S02]  /*43a40*/  LDL.LU R158, [R1+0x494] ;  /* 0x00049400019e7983 */ /* 0x000ee40000300800 */
[----:B------:R-:W-:Y:S02]  /*43a50*/  @P1 LOP3.LUT R11, R11, 0x8000, RZ, 0xfc, !PT ;  /* 0x000080000b0b1812 */ /* 0x000fe400078efcff */
[----:B------:R-:W-:Y:S01]  /*43a60*/  LOP3.LUT P1, RZ, R15, 0x4, RZ, 0xc0, !PT ;  /* 0x000000040fff7812 */ /* 0x000fe2000782c0ff */
[----:B------:R-:W3:Y:S01]  /*43a70*/  LDL.LU R138, [R1+0x294] ;  /* 0x00029400018a7983 */ /* 0x000ee20000300800 */
[----:B------:R-:W-:-:S02]  /*43a80*/  LOP3.LUT R11, R11, 0xfffeffff, RZ, 0xc0, !PT ;  /* 0xfffeffff0b0b7812 */ /* 0x000fc400078ec0ff */
[----:B------:R-:W-:Y:S01]  /*43a90*/  LOP3.LUT P4, RZ, R14, 0x800000, RZ, 0xc0, !PT ;  /* 0x008000000eff7812 */ /* 0x000fe2000788c0ff */
[----:B------:R-:W-:Y:S01]  /*43aa0*/  IMAD.WIDE R136, R146, 0x4, R6 ;  /* 0x0000000492887825 */ /* 0x000fe200078e0206 */
[----:B------:R-:W3:Y:S04]  /*43ab0*/  LDL.LU R144, [R1+0xef8] ;  /* 0x000ef80001907983 */ /* 0x000ee80000300800 */
[----:B------:R-:W3:Y:S03]  /*43ac0*/  LDL.LU R145, [R1+0xc88] ;  /* 0x000c880001917983 */ /* 0x000ee60000300800 */
[----:B------:R-:W-:Y:S01]  /*43ad0*/  @P1 LOP3.LUT R11, R11, 0x10000, RZ, 0xfc, !PT ;  /* 0x000100000b0b1812 */ /* 0x000fe200078efcff */
[----:B------:R-:W3:Y:S01]  /*43ae0*/  LDL.LU R139, [R1+0xa88] ;  /* 0x000a8800018b7983 */ /* 0x000ee20000300800 */
[----:B------:R-:W-:-:S02]  /*43af0*/  LOP3.LUT P1, RZ, R15, 0x2, RZ, 0xc0, !PT ;  /* 0x000000020fff7812 */ /* 0x000fc4000782c0ff */
[----:B------:R-:W-:Y:S01]  /*43b00*/  LOP3.LUT R11, R11, 0xfffdffff, RZ, 0xc0, !PT ;  /* 0xfffdffff0b0b7812 */ /* 0x000fe200078ec0ff */
[----:B------:R-:W3:Y:S04]  /*43b10*/  LDL.LU R153, [R1+0x1118] ;  /* 0x0011180001997983 */ /* 0x000ee80000300800 */
[----:B------:R-:W3:Y:S06]  /*43b20*/  LDL.LU R151, [R1+0x898] ;  /* 0x0008980001977983 */ /* 0x000eec0000300800 */
        /* <DEDUP_REMOVED lines=12> */
[----:B--2---:R1:W-:Y:S02]  /*43bf0*/  @P4 STG.E desc[UR34][R136.64], R149 ;  /* 0x0000009588004986 */ /* 0x0043e4000c101922 */
[----:B-1----:R-:W-:Y:S02]  /*43c00*/  IMAD.WIDE R136, R146, 0x4, R8 ;  /* 0x0000000492887825 */ /* 0x002fe400078e0208 */
[----:B------:R-:W2:Y:S04]  /*43c10*/  LDL.LU R146, [R1+0x111c] ;  /* 0x00111c0001927983 */ /* 0x000ea80000300800 */
[----:B------:R-:W2:Y:S01]  /*43c20*/  LDL.LU R159, [R1+0x94] ;  /* 0x00009400019f7983 */ /* 0x000ea20000300800 */
[----:B------:R-:W-:-:S02]  /*43c30*/  LOP3.LUT P5, RZ, R14, 0x1000000, RZ, 0xc0, !PT ;  /* 0x010000000eff7812 */ /* 0x000fc400078ac0ff */
[----:B------:R-:W-:Y:S01]  /*43c40*/  @P1 LOP3.LUT R11, R11, 0x200000, RZ, 0xfc, !PT ;  /* 0x002000000b0b1812 */ /* 0x000fe200078efcff */
[----:B------:R-:W2:Y:S01]  /*43c50*/  LDL.LU R149, [R1+0x698] ;  /* 0x0006980001957983 */ /* 0x000ea20000300800 */
[C---:B------:R-:W-:Y:S02]  /*43c60*/  LOP3.LUT P1, RZ, R14.reuse, 0x10000000, RZ, 0xc0, !PT ;  /* 0x100000000eff7812 */ /* 0x040fe4000782c0ff */
[C---:B------:R-:W-:Y:S02]  /*43c70*/  LOP3.LUT P6, RZ, R14.reuse, 0x2000000, RZ, 0xc0, !PT ;  /* 0x020000000eff7812 */ /* 0x040fe400078cc0ff */
[----:B------:R-:W-:Y:S02]  /*43c80*/  LOP3.LUT P0, RZ, R14, 0x4000000, RZ, 0xc0, !PT ;  /* 0x040000000eff7812 */ /* 0x000fe4000780c0ff */
[----:B------:R-:W-:-:S03]  /*43c90*/  LOP3.LUT R11, R11, 0xffbfffff, RZ, 0xc0, !PT ;  /* 0xffbfffff0b0b7812 */ /* 0x000fc600078ec0ff */
[----:B----4-:R3:W-:Y:S04]  /*43ca0*/  @P5 STG.E desc[UR34][R136.64], R150 ;  /* 0x0000009688005986 */ /* 0x0107e8000c101922 */
[----:B------:R-:W-:Y:S02]  /*43cb0*/  @P1 LOP3.LUT R11, R11, 0x400000, RZ, 0xfc, !PT ;  /* 0x004000000b0b1812 */ /* 0x000fe400078efcff */
[----:B------:R-:W-:Y:S01]  /*43cc0*/  LOP3.LUT P1, RZ, R14, 0x8000000, RZ, 0xc0, !PT ;  /* 0x080000000eff7812 */ /* 0x000fe2000782c0ff */
[----:B---3--:R-:W-:-:S05]  /*43cd0*/  IMAD.WIDE R136, R19, 0x4, R2 ;  /* 0x0000000413887825 */ /* 0x008fca00078e0202 */
[----:B------:R1:W-:Y:S02]  /*43ce0*/  @P6 STG.E desc[UR34][R136.64], R148 ;  /* 0x0000009488006986 */ /* 0x0003e4000c101922 */
[C---:B-1----:R-:W-:Y:S02]  /*43cf0*/  IMAD.WIDE R136, R19.reuse, 0x4, R4 ;  /* 0x0000000413887825 */ /* 0x042fe400078e0204 */
[----:B------:R-:W3:Y:S04]  /*43d00*/  LDL.LU R148, [R1+0x498] ;  /* 0x0004980001947983 */ /* 0x000ee80000300800 */
        /* <DEDUP_REMOVED lines=21> */
[----:B--2---:R1:W-:Y:S01]  /*43e60*/  @P1 STG.E desc[UR34][R136.64], R159 ;  /* 0x0000009f88001986 */ /* 0x0043e2000c101922 */
        /* <DEDUP_REMOVED lines=19> */
[----:B------:R-:W-:-:S04]  /*43fa0*/  LOP3.LUT P0, RZ, R15, 0x200, RZ, 0xc0, !PT ;  /* 0x000002000fff7812 */ /* 0x000fc8000780c0ff */
[----:B---3--:R1:W-:Y:S02]  /*43fb0*/  @P4 STG.E desc[UR34][R136.64], R148 ;  /* 0x0000009488004986 */ /* 0x0083e4000c101922 */
[----:B-1----:R-:W-:-:S05]  /*43fc0*/  IMAD.WIDE R136, R146, 0x4, R6 ;  /* 0x0000000492887825 */ /* 0x002fca00078e0206 */
[----:B----4-:R1:W-:Y:S02]  /*43fd0*/  @P5 STG.E desc[UR34][R136.64], R147 ;  /* 0x0000009388005986 */ /* 0x0103e4000c101922 */
[----:B-1----:R-:W-:-:S05]  /*43fe0*/  IMAD.WIDE R136, R146, 0x4, R8 ;  /* 0x0000000492887825 */ /* 0x002fca00078e0208 */
[----:B------:R1:W-:Y:S02]  /*43ff0*/  @P6 STG.E desc[UR34][R136.64], R20 ;  /* 0x0000001488006986 */ /* 0x0003e4000c101922 */
[----:B-1----:R-:W-:-:S05]  /*44000*/  IMAD.WIDE R136, R150, 0x4, R2 ;  /* 0x0000000496887825 */ /* 0x002fca00078e0202 */
[----:B------:R1:W-:Y:S04]  /*44010*/  @P0 STG.E desc[UR34][R136.64], R19 ;  /* 0x0000001388000986 */ /* 0x0003e8000c101922 */
[----:B-1----:R-:W2:Y:S04]  /*44020*/  LDL.LU R19, [R1+0xc8c] ;  /* 0x000c8c0001137983 */ /* 0x002ea80000300800 */
[----:B------:R-:W3:Y:S04]  /*44030*/  LDL.LU R149, [R1+0xa8c] ;  /* 0x000a8c0001957983 */ /* 0x000ee80000300800 */
[----:B------:R-:W4:Y:S04]  /*44040*/  LDL.LU R148, [R1+0x89c] ;  /* 0x00089c0001947983 */ /* 0x000f280000300800 */
[----:B------:R-:W4:Y:S04]  /*44050*/  LDL.LU R20, [R1+0x69c] ;  /* 0x00069c0001147983 */ /* 0x000f280000300800 */
[----:B------:R-:W4:Y:S04]  /*44060*/  LDL.LU R147, [R1+0x49c] ;  /* 0x00049c0001937983 */ /* 0x000f280000300800 */
[----:B------:R-:W4:Y:S04]  /*44070*/  LDL.LU R146, [R1+0x29c] ;  /* 0x00029c0001927983 */ /* 0x000f280000300800 */
[----:B------:R-:W4:Y:S01]  /*44080*/  LDL.LU R158, [R1+0x1124] ;  /* 0x00112400019e7983 */ /* 0x000f220000300800 */
[C---:B------:R-:W-:Y:S01]  /*44090*/  LOP3.LUT P4, RZ, R15.reuse, 0x400, RZ, 0xc0, !PT ;  /* 0x000004000fff7812 */ /* 0x040fe2000788c0ff */
[----:B------:R-:W-:Y:S01]  /*440a0*/  IMAD.WIDE R136, R150, 0x4, R4 ;  /* 0x0000000496887825 */ /* 0x000fe200078e0204 */
        /* <DEDUP_REMOVED lines=24> */
[----:B------:R-:W-:Y:S02]  /*44230*/  LOP3.LUT P1, RZ, R15, 0x8000, RZ, 0xc0, !PT ;  /* 0x000080000fff7812 */ /* 0x000fe4000782c0ff */
[----:B------:R-:W-:-:S11]  /*44240*/  LOP3.LUT R11, R11, 0xffffbfff, RZ, 0xc0, !PT ;  /* 0xffffbfff0b0b7812 */ /* 0x000fd600078ec0ff */
[----:B------:R-:W-:Y:S02]  /*44250*/  @P1 LOP3.LUT R11, R11, 0x4000, RZ, 0xfc, !PT ;  /* 0x000040000b0b1812 */ /* 0x000fe400078efcff */
[----:B------:R-:W-:Y:S01]  /*44260*/  LOP3.LUT P1, RZ, R15, 0x4000, RZ, 0xc0, !PT ;  /* 0x000040000fff7812 */ /* 0x000fe2000782c0ff */
[----:B--2---:R1:W-:Y:S04]  /*44270*/  @P4 STG.E desc[UR34][R136.64], R19 ;  /* 0x0000001388004986 */ /* 0x0043e8000c101922 */
[----:B-1----:R-:W2:Y:S04]  /*44280*/  LDL.LU R19, [R1+0x9c] ;  /* 0x00009c0001137983 */ /* 0x002ea80000300800 */
[----:B------:R-:W2:Y:S04]  /*44290*/  LDL.LU R144, [R1+0x1128] ;  /* 0x0011280001907983 */ /* 0x000ea80000300800 */
[----:B------:R-:W2:Y:S04]  /*442a0*/  LDL.LU R138, [R1+0xf00] ;  /* 0x000f0000018a7983 */ /* 0x000ea80000300800 */
[----:B------:R-:W2:Y:S04]  /*442b0*/  LDL.LU R252, [R1+0xc90] ;  /* 0x000c900001fc7983 */ /* 0x000ea80000300800 */
[----:B------:R-:W2:Y:S01]  /*442c0*/  LDL.LU R159, [R1+0xa90] ;  /* 0x000a9000019f7983 */ /* 0x000ea20000300800 */
[----:B------:R-:W-:-:S03]  /*442d0*/  IMAD.WIDE R136, R150, 0x4, R6 ;  /* 0x0000000496887825 */ /* 0x000fc600078e0206 */
[----:B------:R-:W2:Y:S04]  /*442e0*/  LDL.LU R145, [R1+0x8a0] ;  /* 0x0008a00001917983 */ /* 0x000ea80000300800 */
[----:B---3--:R1:W-:Y:S04]  /*442f0*/  @P5 STG.E desc[UR34][R136.64], R149 ;  /* 0x0000009588005986 */ /* 0x0083e8000c101922 */
[----:B-1----:R-:W3:Y:S04]  /*44300*/  LDL.LU R149, [R1+0x112c] ;  /* 0x00112c0001957983 */ /* 0x002ee80000300800 */
[----:B------:R-:W3:Y:S01]  /*44310*/  LDL.LU R139, [R1+0x6a0] ;  /* 0x0006a000018b7983 */ /* 0x000ee20000300800 */
[----:B------:R-:W-:-:S03]  /*44320*/  IMAD.WIDE R136, R150, 0x4, R8 ;  /* 0x0000000496887825 */ /* 0x000fc600078e0208 */
[----:B------:R-:W3:Y:S04]  /*44330*/  LDL.LU R153, [R1+0x4a0] ;  /* 0x0004a00001997983 */ /* 0x000ee80000300800 */
[----:B----4-:R1:W-:Y:S02]  /*44340*/  @P6 STG.E desc[UR34][R136.64], R148 ;  /* 0x0000009488006986 */ /* 0x0103e4000c101922 */
[----:B-1----:R-:W-:-:S05]  /*44350*/  IMAD.WIDE R136, R158, 0x4, R2 ;  /* 0x000000049e887825 */ /* 0x002fca00078e0202 */
[----:B------:R1:W-:Y:S04]  /*44360*/  @P0 STG.E desc[UR34][R136.64], R20 ;  /* 0x0000001488000986 */ /* 0x0003e8000c101922 */
[----:B-1----:R-:W4:Y:S04]  /*44370*/  LDL.LU R20, [R1+0x1130] ;  /* 0x0011300001147983 */ /* 0x002f280000300800 */
[----:B------:R-:W4:Y:S01]  /*44380*/  LDL.LU R151, [R1+0x2a0] ;  /* 0x0002a00001977983 */ /* 0x000f220000300800 */
[----:B------:R-:W-:-:S03]  /*44390*/  IMAD.WIDE R136, R158, 0x4, R4 ;  /* 0x000000049e887825 */ /* 0x000fc600078e0204 */
[----:B------:R-:W4:Y:S04]  /*443a0*/  LDL.LU R150, [R1+0xa0] ;  /* 0x0000a00001967983 */ /* 0x000f280000300800 */
[----:B------:R1:W-:Y:S01]  /*443b0*/  @P1 STG.E desc[UR34][R136.64], R147 ;  /* 0x0000009388001986 */ /* 0x0003e2000c101922 */
[----:B------:R-:W-:-:S03]  /*443c0*/  LOP3.LUT P1, RZ, R11, 0x4000, RZ, 0xc0, !PT ;  /* 0x000040000bff7812 */ /* 0x000fc6000782c0ff */
[----:B------:R-:W4:Y:S01]  /*443d0*/  LDL.LU R148, [R1+0xf04] ;  /* 0x000f040001947983 */ /* 0x000f220000300800 */
[----:B-1----:R-:W-:-:S03]  /*443e0*/  IMAD.WIDE R136, R158, 0x4, R6 ;  /* 0x000000049e887825 */ /* 0x002fc600078e0206 */
[----:B------:R-:W4:Y:S06]  /*443f0*/  LDL.LU R147, [R1+0xc94] ;  /* 0x000c940001937983 */ /* 0x000f2c0000300800 */
[----:B------:R1:W-:Y:S04]  /*44400*/  @P1 STG.E desc[UR34][R136.64], R146 ;  /* 0x0000009288001986 */ /* 0x0003e8000c101922 */
[----:B-1----:R-:W4:Y:S01]  /*44410*/  LDL.LU R146, [R1+0xa94] ;  /* 0x000a940001927983 */ /* 0x002f220000300800 */
[----:B------:R-:W-:Y:S01]  /*44420*/  LOP3.LUT P1, RZ, R11, 0x2000, RZ, 0xc0, !PT ;  /* 0x000020000bff7812 */ /* 0x000fe2000782c0ff */
[----:B------:R-:W-:Y:S01]  /*44430*/  IMAD.WIDE R136, R158, 0x4, R8 ;  /* 0x000000049e887825 */ /* 0x000fe200078e0208 */
[----:B------:R-:W-:-:S02]  /*44440*/  LOP3.LUT P2, RZ, R15, 0x800000, RZ, 0xc0, !PT ;  /* 0x008000000fff7812 */ /* 0x000fc4000784c0ff */
[C---:B------:R-:W-:Y:S02]  /*44450*/  LOP3.LUT P3, RZ, R15.reuse, 0x1000000, RZ, 0xc0, !PT ;  /* 0x010000000fff7812 */ /* 0x040fe4000786c0ff */
[C---:B------:R-:W-:Y:S02]  /*44460*/  LOP3.LUT P4, RZ, R15.reuse, 0x2000000, RZ, 0xc0, !PT ;  /* 0x020000000fff7812 */ /* 0x040fe4000788c0ff */
[C---:B------:R-:W-:Y:S02]  /*44470*/  LOP3.LUT P5, RZ, R15.reuse, 0x4000000, RZ, 0xc0, !PT ;  /* 0x040000000fff7812 */ /* 0x040fe400078ac0ff */
[----:B------:R-:W-:-:S03]  /*44480*/  LOP3.LUT P6, RZ, R15, 0x8000000, RZ, 0xc0, !PT ;  /* 0x080000000fff7812 */ /* 0x000fc600078cc0ff */
        /* <DEDUP_REMOVED lines=11> */
[C---:B------:R-:W-:Y:S01]  /*44540*/  LOP3.LUT P1, RZ, R11.reuse, 0x200, RZ, 0xc0, !PT ;  /* 0x000002000bff7812 */ /* 0x040fe2000782c0ff */
[----:B-1----:R-:W-:Y:S02]  /*44550*/  IMAD.WIDE R136, R144, 0x4, R8 ;  /* 0x0000000490887825 */ /* 0x002fe400078e0208 */
[----:B------:R-:W2:Y:S10]  /*44560*/  LDL.LU R159, [R1+0x113c] ;  /* 0x00113c00019f7983 */ /* 0x000eb40000300800 */
[----:B------:R3:W-:Y:S01]  /*44570*/  @P1 STG.E desc[UR34][R136.64], R145 ;  /* 0x0000009188001986 */ /* 0x0007e2000c101922 */
[----:B------:R-:W-:Y:S01]  /*44580*/  LOP3.LUT P1, RZ, R11, 0x100, RZ, 0xc0, !PT ;  /* 0x000001000bff7812 */ /* 0x000fe2000782c0ff */
[----:B---3--:R-:W-:-:S12]  /*44590*/  IMAD.WIDE R136, R149, 0x4, R2 ;  /* 0x0000000495887825 */ /* 0x008fd800078e0202 */
[----:B------:R1:W-:Y:S01]  /*445a0*/  @P1 STG.E desc[UR34][R136.64], R139 ;  /* 0x0000008b88001986 */ /* 0x0003e2000c101922 */
[----:B------:R-:W-:Y:S01]  /*445b0*/  LOP3.LUT P1, RZ, R11, 0x80, RZ, 0xc0, !PT ;  /* 0x000000800bff7812 */ /* 0x000fe2000782c0ff */
[----:B-1----:R-:W-:-:S12]  /*445c0*/  IMAD.WIDE R136, R149, 0x4, R4 ;  /* 0x0000000495887825 */ /* 0x002fd800078e0204 */
[----:B------:R1:W-:Y:S02]  /*445d0*/  @P1 STG.E desc[UR34][R136.64], R153 ;  /* 0x0000009988001986 */ /* 0x0003e4000c101922 */
[----:B-1----:R-:W-:-:S05]  /*445e0*/  IMAD.WIDE R136, R149, 0x4, R6 ;  /* 0x0000000495887825 */ /* 0x002fca00078e0206 */
[----:B----4-:R1:W-:Y:S02]  /*445f0*/  @P2 STG.E desc[UR34][R136.64], R151 ;  /* 0x0000009788002986 */ /* 0x0103e4000c101922 */
[----:B-1----:R-:W-:-:S05]  /*44600*/  IMAD.WIDE R136, R149, 0x4, R8 ;  /* 0x0000000495887825 */ /* 0x002fca00078e0208 */
[----:B------:R1:W-:Y:S02]  /*44610*/  @P3 STG.E desc[UR34][R136.64], R150 ;  /* 0x0000009688003986 */ /* 0x0003e4000c101922 */
[C---:B-1----:R-:W-:Y:S02]  /*44620*/  IMAD.WIDE R136, R20.reuse, 0x4, R2 ;  /* 0x0000000414887825 */ /* 0x042fe400078e0202 */
[----:B------:R-:W3:Y:S04]  /*44630*/  LDL.LU R150, [R1+0x6a4] ;  /* 0x0006a40001967983 */ /* 0x000ee80000300800 */
[----:B------:R1:W-:Y:S02]  /*44640*/  @P4 STG.E desc[UR34][R136.64], R148 ;  /* 0x0000009488004986 */ /* 0x0003e4000c101922 */
[----:B-1----:R-:W-:-:S02]  /*44650*/  IMAD.WIDE R136, R20, 0x4, R4 ;  /* 0x0000000414887825 */ /* 0x002fc400078e0204 */
[----:B------:R-:W4:Y:S04]  /*44660*/  LDL.LU R148, [R1+0x4a4] ;  /* 0x0004a40001947983 */ /* 0x000f280000300800 */
[----:B------:R1:W-:Y:S02]  /*44670*/  @P5 STG.E desc[UR34][R136.64], R147 ;  /* 0x0000009388005986 */ /* 0x0003e4000c101922 */
[C---:B-1----:R-:W-:Y:S02]  /*44680*/  IMAD.WIDE R136, R20.reuse, 0x4, R6 ;  /* 0x0000000414887825 */ /* 0x042fe400078e0206 */
[----:B------:R-:W4:Y:S04]  /*44690*/  LDL.LU R147, [R1+0x2a4] ;  /* 0x0002a40001937983 */ /* 0x000f280000300800 */
[----:B------:R1:W-:Y:S04]  /*446a0*/  @P6 STG.E desc[UR34][R136.64], R146 ;  /* 0x0000009288006986 */ /* 0x0003e8000c101922 */
[----:B-1----:R-:W3:Y:S01]  /*446b0*/  LDL.LU R146, [R1+0x1134] ;  /* 0x0011340001927983 */ /* 0x002ee20000300800 */
[----:B------:R-:W-:Y:S01]  /*446c0*/  LOP3.LUT P0, RZ, R15, 0x10000000, RZ, 0xc0, !PT ;  /* 0x100000000fff7812 */ /* 0x000fe2000780c0ff */
[----:B------:R-:W-:-:S12]  /*446d0*/  IMAD.WIDE R136, R20, 0x4, R8 ;  /* 0x0000000414887825 */ /* 0x000fd800078e0208 */
[----:B--2---:R1:W-:Y:S04]  /*446e0*/  @P0 STG.E desc[UR34][R136.64], R19 ;  /* 0x0000001388000986 */ /* 0x0043e8000c101922 */
        /* <DEDUP_REMOVED lines=14> */
[----:B------:R-:W-:-:S02]  /*447d0*/  LOP3.LUT P4, RZ, R15, 0x20000000, RZ, 0xc0, !PT ;  /* 0x200000000fff7812 */ /* 0x000fc4000788c0ff */
[C---:B------:R-:W-:Y:S02]  /*447e0*/  LOP3.LUT P5, RZ, R15.reuse, 0x40000000, RZ, 0xc0, !PT ;  /* 0x400000000fff7812 */ /* 0x040fe400078ac0ff */
[----:B------:R-:W-:Y:S02]  /*447f0*/  LOP3.LUT P6, RZ, R15, 0x80000000, RZ, 0xc0, !PT ;  /* 0x800000000fff7812 */ /* 0x000fe400078cc0ff */
        /* <DEDUP_REMOVED lines=11> */
[----:B------:R-:W-:Y:S01]  /*448b0*/  @P1 LOP3.LUT R11, R11, 0x4, RZ, 0xfc, !PT ;  /* 0x000000040b0b1812 */ /* 0x000fe200078efcff */
[----:B---3--:R-:W-:-:S05]  /*448c0*/  IMAD.WIDE R14, R146, 0x4, R2 ;  /* 0x00000004920e7825 */ /* 0x008fca00078e0202 */
[----:B------:R1:W-:Y:S02]  /*448d0*/  @P4 STG.E desc[UR34][R14.64], R150 ;  /* 0x000000960e004986 */ /* 0x0003e4000c101922 */
[C---:B-1----:R-:W-:Y:S02]  /*448e0*/  IMAD.WIDE R14, R146.reuse, 0x4, R4 ;  /* 0x00000004920e7825 */ /* 0x042fe400078e0204 */
[----:B------:R-:W3:Y:S04]  /*448f0*/  LDL.LU R150, [R1+0x8ac] ;  /* 0x0008ac0001967983 */ /* 0x000ee80000300800 */
[----:B----4-:R1:W-:Y:S02]  /*44900*/  @P5 STG.E desc[UR34][R14.64], R148 ;  /* 0x000000940e005986 */ /* 0x0103e4000c101922 */
[----:B-1----:R-:W-:-:S02]  /*44910*/  IMAD.WIDE R14, R146, 0x4, R6 ;  /* 0x00000004920e7825 */ /* 0x002fc400078e0206 */
[----:B------:R-:W4:Y:S04]  /*44920*/  LDL.LU R148, [R1+0x6ac] ;  /* 0x0006ac0001947983 */ /* 0x000f280000300800 */
[----:B------:R1:W-:Y:S02]  /*44930*/  @P6 STG.E desc[UR34][R14.64], R147 ;  /* 0x000000930e006986 */ /* 0x0003e4000c101922 */
[----:B-1----:R-:W-:Y:S02]  /*44940*/  IMAD.WIDE R14, R146, 0x4, R8 ;  /* 0x00000004920e7825 */ /* 0x002fe400078e0208 */
[----:B------:R-:W4:Y:S04]  /*44950*/  LDL.LU R147, [R1+0x4ac] ;  /* 0x0004ac0001937983 */ /* 0x000f280000300800 */
[----:B------:R-:W4:Y:S04]  /*44960*/  LDL.LU R146, [R1+0x2ac] ;  /* 0x0002ac0001927983 */ /* 0x000f280000300800 */
[----:B------:R-:W4:Y:S01]  /*44970*/  LDL.LU R151, [R1+0x1144] ;  /* 0x0011440001977983 */ /* 0x000f220000300800 */
[----:B------:R-:W-:-:S02]  /*44980*/  LOP3.LUT P1, RZ, R16, 0x20, RZ, 0xc0, !PT ;  /* 0x0000002010ff7812 */ /* 0x000fc4000782c0ff */
        /* <DEDUP_REMOVED lines=14> */
[----:B-1----:R-:W-:Y:S01]  /*44a70*/  IMAD.WIDE R14, R10, 0x4, R2 ;  /* 0x000000040a0e7825 */ /* 0x002fe200078e0202 */
[----:B------:R-:W-:Y:S01]  /*44a80*/  LOP3.LUT P2, RZ, R16, 0x400, RZ, 0xc0, !PT ;  /* 0x0000040010ff7812 */ /* 0x000fe2000784c0ff */
[----:B------:R-:W2:Y:S08]  /*44a90*/  LDL.LU R19, [R1+0x1404] ;  /* 0x0014040001137983 */ /* 0x000eb00000300800 */
[----:B------:R1:W-:Y:S01]  /*44aa0*/  @P1 STG.E desc[UR34][R14.64], R20 ;  /* 0x000000140e001986 */ /* 0x0003e2000c101922 */
[C---:B------:R-:W-:Y:S01]  /*44ab0*/  LOP3.LUT P1, RZ, R11.reuse, 0x40, RZ, 0xc0, !PT ;  /* 0x000000400bff7812 */ /* 0x040fe2000782c0ff */
        /* <DEDUP_REMOVED lines=18> */
[----:B------:R-:W-:Y:S01]  /*44be0*/  @P1 STG.E desc[UR34][R14.64], R252 ;  /* 0x000000fc0e001986 */ /* 0x000fe2000c101922 */
[----:B------:R-:W-:Y:S01]  /*44bf0*/  LOP3.LUT P1, RZ, R11, 0x1, RZ, 0xc0, !PT ;  /* 0x000000010bff7812 */ /* 0x000fe2000782c0ff */
[----:B------:R-:W-:-:S12]  /*44c00*/  IMAD.WIDE R10, R159, 0x4, R8 ;  /* 0x000000049f0a7825 */ /* 0x000fd800078e0208 */
[----:B------:R1:W-:Y:S01]  /*44c10*/  @P1 STG.E desc[UR34][R10.64], R144 ;  /* 0x000000900a001986 */ /* 0x0003e2000c101922 */
[----:B------:R-:W-:Y:S01]  /*44c20*/  LOP3.LUT P1, RZ, R12, 0x80000000, RZ, 0xc0, !PT ;  /* 0x800000000cff7812 */ /* 0x000fe2000782c0ff */
[----:B-1----:R-:W-:-:S12]  /*44c30*/  IMAD.WIDE R10, R149, 0x4, R2 ;  /* 0x00000004950a7825 */ /* 0x002fd800078e0202 */
[----:B------:R1:W-:Y:S02]  /*44c40*/  @P1 STG.E desc[UR34][R10.64], R145 ;  /* 0x000000910a001986 */ /* 0x0003e4000c101922 */
[----:B-1----:R-:W-:-:S05]  /*44c50*/  IMAD.WIDE R10, R149, 0x4, R4 ;  /* 0x00000004950a7825 */ /* 0x002fca00078e0204 */
[----:B------:R1:W-:Y:S02]  /*44c60*/  @P2 STG.E desc[UR34][R10.64], R139 ;  /* 0x0000008b0a002986 */ /* 0x0003e4000c101922 */
[----:B-1----:R-:W-:-:S05]  /*44c70*/  IMAD.WIDE R10, R149, 0x4, R6 ;  /* 0x00000004950a7825 */ /* 0x002fca00078e0206 */
[----:B------:R1:W-:Y:S02]  /*44c80*/  @P3 STG.E desc[UR34][R10.64], R153 ;  /* 0x000000990a003986 */ /* 0x0003e4000c101922 */
[----:B-1----:R-:W-:Y:S02]  /*44c90*/  IMAD.WIDE R10, R149, 0x4, R8 ;  /* 0x00000004950a7825 */ /* 0x002fe400078e0208 */
[----:B------:R-:W2:Y:S01]  /*44ca0*/  LDL.LU R149, [R1+0xac] ;  /* 0x0000ac0001957983 */ /* 0x000ea20000300800 */
[C---:B------:R-:W-:Y:S02]  /*44cb0*/  LOP3.LUT P4, RZ, R16.reuse, 0x1000, RZ, 0xc0, !PT ;  /* 0x0000100010ff7812 */ /* 0x040fe4000788c0ff */
[C---:B------:R-:W-:Y:S02]  /*44cc0*/  LOP3.LUT P5, RZ, R16.reuse, 0x2000, RZ, 0xc0, !PT ;  /* 0x0000200010ff7812 */ /* 0x040fe400078ac0ff */
[C---:B------:R-:W-:Y:S02]  /*44cd0*/  LOP3.LUT P6, RZ, R16.reuse, 0x4000, RZ, 0xc0, !PT ;  /* 0x0000400010ff7812 */ /* 0x040fe400078cc0ff */
[----:B------:R-:W-:-:S07]  /*44ce0*/  LOP3.LUT P0, RZ, R16, 0x8000, RZ, 0xc0, !PT ;  /* 0x0000800010ff7812 */ /* 0x000fce000780c0ff */
[----:B---3--:R1:W-:Y:S04]  /*44cf0*/  @P4 STG.E desc[UR34][R10.64], R150 ;  /* 0x000000960a004986 */ /* 0x0083e8000c101922 */
[----:B-1----:R-:W3:Y:S01]  /*44d00*/  LDL.LU R150, [R1+0xf10] ;  /* 0x000f100001967983 */ /* 0x002ee20000300800 */
[----:B----4-:R-:W-:-:S05]  /*44d10*/  IMAD.WIDE R10, R151, 0x4, R2 ;  /* 0x00000004970a7825 */ /* 0x010fca00078e0202 */
[----:B------:R1:W-:Y:S02]  /*44d20*/  @P5 STG.E desc[UR34][R10.64], R148 ;  /* 0x000000940a005986 */ /* 0x0003e4000c101922 */
[C---:B-1----:R-:W-:Y:S02]  /*44d30*/  IMAD.WIDE R10, R151.reuse, 0x4, R4 ;  /* 0x00000004970a7825 */ /* 0x042fe400078e0204 */
[----:B------:R-:W4:Y:S04]  /*44d40*/  LDL.LU R148, [R1+0xca0] ;  /* 0x000ca00001947983 */ /* 0x000f280000300800 */
[----:B------:R1:W-:Y:S02]  /*44d50*/  @P6 STG.E desc[UR34][R10.64], R147 ;  /* 0x000000930a006986 */ /* 0x0003e4000c101922 */
[----:B-1----:R-:W-:-:S02]  /*44d60*/  IMAD.WIDE R10, R151, 0x4, R6 ;  /* 0x00000004970a7825 */ /* 0x002fc400078e0206 */
[----:B------:R-:W4:Y:S04]  /*44d70*/  LDL.LU R147, [R1+0xaa0] ;  /* 0x000aa00001937983 */ /* 0x000f280000300800 */
[----:B------:R1:W-:Y:S04]  /*44d80*/  @P0 STG.E desc[UR34][R10.64], R146 ;  /* 0x000000920a000986 */ /* 0x0003e8000c101922 */
[----:B-1----:R-:W3:Y:S04]  /*44d90*/  LDL.LU R146, [R1+0x1148] ;  /* 0x0011480001927983 */ /* 0x002ee80000300800 */
[----:B------:R-:W4:Y:S04]  /*44da0*/  LDL.LU R22, [R1+0x114c] ;  /* 0x00114c0001167983 */ /* 0x000f280000300800 */
[----:B------:R-:W4:Y:S04]  /*44db0*/  LDL.LU R14, [R1+0x8b0] ;  /* 0x0008b000010e7983 */ /* 0x000f280000300800 */
[----:B------:R-:W4:Y:S01]  /*44dc0*/  LDL.LU R15, [R1+0x6b0] ;  /* 0x0006b000010f7983 */ /* 0x000f220000300800 */
[----:B------:R-:W-:-:S03]  /*44dd0*/  LOP3.LUT P4, RZ, R16, 0x10000, RZ, 0xc0, !PT ;  /* 0x0001000010ff7812 */ /* 0x000fc6000788c0ff */
[----:B------:R-:W4:Y:S01]  /*44de0*/  LDL.LU R136, [R1+0x4b0] ;  /* 0x0004b00001887983 */ /* 0x000f220000300800 */
[----:B------:R-:W-:-:S03]  /*44df0*/  IMAD.WIDE R10, R151, 0x4, R8 ;  /* 0x00000004970a7825 */ /* 0x000fc600078e0208 */
[----:B------:R-:W4:Y:S01]  /*44e00*/  LDL.LU R144, [R1+0x1150] ;  /* 0x0011500001907983 */ /* 0x000f220000300800 */
[C---:B------:R-:W-:Y:S02]  /*44e10*/  LOP3.LUT P5, RZ, R16.reuse, 0x20000, RZ, 0xc0, !PT ;  /* 0x0002000010ff7812 */ /* 0x040fe400078ac0ff */
[C---:B------:R-:W-:Y:S02]  /*44e20*/  LOP3.LUT P6, RZ, R16.reuse, 0x40000, RZ, 0xc0, !PT ;  /* 0x0004000010ff7812 */ /* 0x040fe400078cc0ff */
[C---:B------:R-:W-:Y:S02]  /*44e30*/  LOP3.LUT P0, RZ, R16.reuse, 0x80000, RZ, 0xc0, !PT ;  /* 0x0008000010ff7812 */ /* 0x040fe4000780c0ff */
[----:B------:R-:W-:Y:S02]  /*44e40*/  LOP3.LUT P1, RZ, R16, 0x10000000, RZ, 0xc0, !PT ;  /* 0x1000000010ff7812 */ /* 0x000fe4000782c0ff */
[----:B------:R-:W-:-:S11]  /*44e50*/  LOP3.LUT R12, R12, 0xff7fffff, RZ, 0xc0, !PT ;  /* 0xff7fffff0c0c7812 */ /* 0x000fd600078ec0ff */
[----:B------:R-:W-:Y:S02]  /*44e60*/  @P1 LOP3.LUT R12, R12, 0x800000, RZ, 0xfc, !PT ;  /* 0x008000000c0c1812 */ /* 0x000fe400078efcff */
[----:B------:R-:W-:Y:S02]  /*44e70*/  LOP3.LUT P1, RZ, R16, 0x8000000, RZ, 0xc0, !PT ;  /* 0x0800000010ff7812 */ /* 0x000fe4000782c0ff */
[----:B------:R-:W-:Y:S01]  /*44e80*/  LOP3.LUT R12, R12, 0xfeffffff, RZ, 0xc0, !PT ;  /* 0xfeffffff0c0c7812 */ /* 0x000fe200078ec0ff */
        /* <DEDUP_REMOVED lines=11> */
[----:B---3--:R-:W-:-:S05]  /*44f40*/  IMAD.WIDE R10, R146, 0x4, R2 ;  /* 0x00000004920a7825 */ /* 0x008fca00078e0202 */
[----:B------:R1:W-:Y:S02]  /*44f50*/  @P5 STG.E desc[UR34][R10.64], R150 ;  /* 0x000000960a005986 */ /* 0x0003e4000c101922 */
[----:B-1----:R-:W-:-:S05]  /*44f60*/  IMAD.WIDE R10, R146, 0x4, R4 ;  /* 0x00000004920a7825 */ /* 0x002fca00078e0204 */
[----:B----4-:R1:W-:Y:S02]  /*44f70*/  @P6 STG.E desc[UR34][R10.64], R148 ;  /* 0x000000940a006986 */ /* 0x0103e4000c101922 */
[C---:B-1----:R-:W-:Y:S02]  /*44f80*/  IMAD.WIDE R10, R146.reuse, 0x4, R6 ;  /* 0x00000004920a7825 */ /* 0x042fe400078e0206 */
[----:B------:R-:W3:Y:S04]  /*44f90*/  LDL.LU R148, [R1+0xb4] ;  /* 0x0000b40001947983 */ /* 0x000ee80000300800 */
[----:B------:R1:W-:Y:S02]  /*44fa0*/  @P0 STG.E desc[UR34][R10.64], R147 ;  /* 0x000000930a000986 */ /* 0x0003e4000c101922 */
[----:B-1----:R-:W-:-:S02]  /*44fb0*/  IMAD.WIDE R10, R146, 0x4, R8 ;  /* 0x00000004920a7825 */ /* 0x002fc400078e0208 */
[----:B------:R-:W4:Y:S04]  /*44fc0*/  LDL.LU R147, [R1+0xf18] ;  /* 0x000f180001937983 */ /* 0x000f280000300800 */
[----:B------:R-:W4:Y:S04]  /*44fd0*/  LDL.LU R146, [R1+0xca8] ;  /* 0x000ca80001927983 */ /* 0x000f280000300800 */
[----:B------:R-:W4:Y:S01]  /*44fe0*/  LDL.LU R150, [R1+0x1158] ;  /* 0x0011580001967983 */ /* 0x000f220000300800 */
        /* <DEDUP_REMOVED lines=59> */
[----:B---3--:R4:W-:Y:S02]  /*453a0*/  @P5 STG.E desc[UR34][R10.64], R148 ;  /* 0x000000940a005986 */ /* 0x0089e4000c101922 */
[----:B----4-:R-:W-:-:S05]  /*453b0*/  IMAD.WIDE R10, R150, 0x4, R2 ;  /* 0x00000004960a7825 */ /* 0x010fca00078e0202 */
[----:B------:R1:W-:Y:S02]  /*453c0*/  @P6 STG.E desc[UR34][R10.64], R147 ;  /* 0x000000930a006986 */ /* 0x0003e4000c101922 */
[----:B-1----:R-:W-:-:S05]  /*453d0*/  IMAD.WIDE R10, R150, 0x4, R4 ;  /* 0x00000004960a7825 */ /* 0x002fca00078e0204 */
[----:B------:R1:W-:Y:S04]  /*453e0*/  @P0 STG.E desc[UR34][R10.64], R146 ;  /* 0x000000920a000986 */ /* 0x0003e8000c101922 */
[----:B-1----:R-:W3:Y:S04]  /*453f0*/  LDL.LU R146, [R1+0xaa8] ;  /* 0x000aa80001927983 */ /* 0x002ee80000300800 */
[----:B------:R-:W4:Y:S04]  /*45400*/  LDL.LU R138, [R1+0x8b8] ;  /* 0x0008b800018a7983 */ /* 0x000f280000300800 */
[----:B------:R-:W2:Y:S04]  /*45410*/  LDL.LU R153, [R1+0x6b8] ;  /* 0x0006b80001997983 */ /* 0x000ea80000300800 */
[----:B------:R-:W2:Y:S04]  /*45420*/  LDL.LU R151, [R1+0x4b8] ;  /* 0x0004b80001977983 */ /* 0x000ea80000300800 */
[----:B------:R-:W2:Y:S04]  /*45430*/  LDL.LU R149, [R1+0x2b8] ;  /* 0x0002b80001957983 */ /* 0x000ea80000300800 */
[----:B------:R-:W2:Y:S01]  /*45440*/  LDL.LU R148, [R1+0x115c] ;  /* 0x00115c0001947983 */ /* 0x000ea20000300800 */
[----:B------:R-:W-:-:S03]  /*45450*/  LOP3.LUT P4, RZ, R17, 0x8, RZ, 0xc0, !PT ;  /* 0x0000000811ff7812 */ /* 0x000fc6000788c0ff */
[----:B------:R-:W2:Y:S01]  /*45460*/  LDL.LU R147, [R1+0xb8] ;  /* 0x0000b80001937983 */ /* 0x000ea20000300800 */
[----:B------:R-:W-:Y:S01]  /*45470*/  IMAD.WIDE R10, R150, 0x4, R6 ;  /* 0x00000004960a7825 */ /* 0x000fe200078e0206 */
        /* <DEDUP_REMOVED lines=15> */
[----:B------:R-:W3:Y:S01]  /*45570*/  LDL.LU R137, [R1+0xcac] ;  /* 0x000cac0001897983 */ /* 0x000ee20000300800 */
[----:B------:R-:W-:-:S02]  /*45580*/  LOP3.LUT R12, R12, 0xfff7ffff, RZ, 0xc0, !PT ;  /* 0xfff7ffff0c0c7812 */ /* 0x000fc400078ec0ff */
[C---:B------:R-:W-:Y:S01]  /*45590*/  LOP3.LUT P5, RZ, R17.reuse, 0x10, RZ, 0xc0, !PT ;  /* 0x0000001011ff7812 */ /* 0x040fe200078ac0ff */
[----:B------:R-:W3:Y:S01]  /*455a0*/  LDL.LU R22, [R1+0xaac] ;  /* 0x000aac0001167983 */ /* 0x000ee20000300800 */
[----:B------:R-:W-:Y:S02]  /*455b0*/  @P1 LOP3.LUT R12, R12, 0x80000, RZ, 0xfc, !PT ;  /* 0x000800000c0c1812 */ /* 0x000fe400078efcff */
[----:B------:R-:W-:Y:S01]  /*455c0*/  LOP3.LUT P1, RZ, R17, 0x400, RZ, 0xc0, !PT ;  /* 0x0000040011ff7812 */ /* 0x000fe2000782c0ff */
[----:B------:R-:W-:Y:S01]  /*455d0*/  IMAD.WIDE R10, R150, 0x4, R8 ;  /* 0x00000004960a7825 */ /* 0x000fe200078e0208 */
[----:B------:R-:W3:Y:S04]  /*455e0*/  LDL.LU R252, [R1+0x6bc] ;  /* 0x0006bc0001fc7983 */ /* 0x000ee80000300800 */
[----:B------:R-:W3:Y:S01]  /*455f0*/  LDL.LU R159, [R1+0x4bc] ;  /* 0x0004bc00019f7983 */ /* 0x000ee20000300800 */
[----:B------:R-:W-:-:S03]  /*45600*/  LOP3.LUT R12, R12, 0xffefffff, RZ, 0xc0, !PT ;  /* 0xffefffff0c0c7812 */ /* 0x000fc600078ec0ff */
[----:B------:R-:W3:Y:S04]  /*45610*/  LDL.LU R144, [R1+0x2bc] ;  /* 0x0002bc0001907983 */ /* 0x000ee80000300800 */
[----:B------:R-:W3:Y:S04]  /*45620*/  LDL.LU R145, [R1+0x1164] ;  /* 0x0011640001917983 */ /* 0x000ee80000300800 */
[----:B------:R-:W3:Y:S04]  /*45630*/  LDL.LU R139, [R1+0xbc] ;  /* 0x0000bc00018b7983 */ /* 0x000ee80000300800 */
[----:B------:R-:W3:Y:S04]  /*45640*/  LDL.LU R150, [R1+0x1168] ;  /* 0x0011680001967983 */ /* 0x000ee80000300800 */
[----:B----4-:R1:W-:Y:S01]  /*45650*/  @P5 STG.E desc[UR34][R10.64], R138 ;  /* 0x0000008a0a005986 */ /* 0x0103e2000c101922 */
[----:B------:R-:W-:-:S02]  /*45660*/  @P1 LOP3.LUT R12, R12, 0x100000, RZ, 0xfc, !PT ;  /* 0x001000000c0c1812 */ /* 0x000fc400078efcff */
[----:B------:R-:W-:Y:S01]  /*45670*/  LOP3.LUT P1, RZ, R17, 0x200, RZ, 0xc0, !PT ;  /* 0x0000020011ff7812 */ /* 0x000fe2000782c0ff */
[----:B-1----:R-:W4:Y:S01]  /*45680*/  LDL.LU R138, [R1+0x8bc] ;  /* 0x0008bc00018a7983 */ /* 0x002f220000300800 */
[----:B------:R-:W-:-:S11]  /*45690*/  LOP3.LUT R12, R12, 0xffdfffff, RZ, 0xc0, !PT ;  /* 0xffdfffff0c0c7812 */ /* 0x000fd600078ec0ff */
[----:B------:R-:W-:Y:S02]  /*456a0*/  @P1 LOP3.LUT R12, R12, 0x200000, RZ, 0xfc, !PT ;  /* 0x002000000c0c1812 */ /* 0x000fe400078efcff */
[C---:B------:R-:W-:Y:S02]  /*456b0*/  LOP3.LUT P1, RZ, R17.reuse, 0x100, RZ, 0xc0, !PT ;  /* 0x0000010011ff7812 */ /* 0x040fe4000782c0ff */
[C---:B------:R-:W-:Y:S02]  /*456c0*/  LOP3.LUT P6, RZ, R17.reuse, 0x20, RZ, 0xc0, !PT ;  /* 0x0000002011ff7812 */ /* 0x040fe400078cc0ff */
[----:B------:R-:W-:Y:S01]  /*456d0*/  LOP3.LUT P0, RZ, R17, 0x40, RZ, 0xc0, !PT ;  /* 0x0000004011ff7812 */ /* 0x000fe2000780c0ff */
[----:B--2---:R-:W-:Y:S01]  /*456e0*/  IMAD.WIDE R10, R148, 0x4, R2 ;  /* 0x00000004940a7825 */ /* 0x004fe200078e0202 */
[----:B------:R-:W-:-:S07]  /*456f0*/  LOP3.LUT R12, R12, 0xffbfffff, RZ, 0xc0, !PT ;  /* 0xffbfffff0c0c7812 */ /* 0x000fce00078ec0ff */
[----:B------:R-:W-:Y:S02]  /*45700*/  @P1 LOP3.LUT R12, R12, 0x400000, RZ, 0xfc, !PT ;  /* 0x004000000c0c1812 */ /* 0x000fe400078efcff */
[----:B------:R-:W-:Y:S01]  /*45710*/  LOP3.LUT P1, RZ, R17, 0x80, RZ, 0xc0, !PT ;  /* 0x0000008011ff7812 */ /* 0x000fe2000782c0ff */
[----:B------:R1:W-:Y:S02]  /*45720*/  @P6 STG.E desc[UR34][R10.64], R153 ;  /* 0x000000990a006986 */ /* 0x0003e4000c101922 */
[C---:B-1----:R-:W-:Y:S02]  /*45730*/  IMAD.WIDE R10, R148.reuse, 0x4, R4 ;  /* 0x00000004940a7825 */ /* 0x042fe400078e0204 */
[----:B------:R-:W2:Y:S04]  /*45740*/  LDL.LU R153, [R1+0xf20] ;  /* 0x000f200001997983 */ /* 0x000ea80000300800 */
[----:B------:R1:W-:Y:S02]  /*45750*/  @P0 STG.E desc[UR34][R10.64], R151 ;  /* 0x000000970a000986 */ /* 0x0003e4000c101922 */
[----:B-1----:R-:W-:-:S02]  /*45760*/  IMAD.WIDE R10, R148, 0x4, R6 ;  /* 0x00000004940a7825 */ /* 0x002fc400078e0206 */
[----:B------:R-:W2:Y:S04]  /*45770*/  LDL.LU R151, [R1+0xcb0] ;  /* 0x000cb00001977983 */ /* 0x000ea80000300800 */
[----:B------:R1:W-:Y:S01]  /*45780*/  @P1 STG.E desc[UR34][R10.64], R149 ;  /* 0x000000950a001986 */ /* 0x0003e2000c101922 */
[----:B------:R-:W-:Y:S01]  /*45790*/  LOP3.LUT P1, RZ, R12, 0x400000, RZ, 0xc0, !PT ;  /* 0x004000000cff7812 */ /* 0x000fe2000782c0ff */
[----:B-1----:R-:W-:Y:S02]  /*457a0*/  IMAD.WIDE R10, R148, 0x4, R8 ;  /* 0x00000004940a7825 */ /* 0x002fe400078e0208 */
[----:B------:R-:W2:Y:S10]  /*457b0*/  LDL.LU R149, [R1+0xab0] ;  /* 0x000ab00001957983 */ /* 0x000eb40000300800 */
[----:B------:R1:W-:Y:S01]  /*457c0*/  @P1 STG.E desc[UR34][R10.64], R147 ;  /* 0x000000930a001986 */ /* 0x0003e2000c101922 */
[----:B------:R-:W-:-:S03]  /*457d0*/  LOP3.LUT P1, RZ, R12, 0x200000, RZ, 0xc0, !PT ;  /* 0x002000000cff7812 */ /* 0x000fc6000782c0ff */
[----:B------:R-:W2:Y:S01]  /*457e0*/  LDL.LU R148, [R1+0x8c0] ;  /* 0x0008c00001947983 */ /* 0x000ea20000300800 */
[----:B-1----:R-:W-:-:S09]  /*457f0*/  IMAD.WIDE R10, R158, 0x4, R2 ;  /* 0x000000049e0a7825 */ /* 0x002fd200078e0202 */
[----:B---3--:R1:W-:Y:S04]  /*45800*/  @P1 STG.E desc[UR34][R10.64], R146 ;  /* 0x000000920a001986 */ /* 0x0083e8000c101922 */
[----:B-1----:R-:W3:Y:S04]  /*45810*/  LDL.LU R146, [R1+0x6c0] ;  /* 0x0006c00001927983 */ /* 0x002ee80000300800 */
[----:B------:R-:W3:Y:S01]  /*45820*/  LDL.LU R147, [R1+0x1170] ;  /* 0x0011700001937983 */ /* 0x000ee20000300800 */
        /* <DEDUP_REMOVED lines=8> */
[----:B----4-:R1:W-:Y:S01]  /*458b0*/  @P1 STG.E desc[UR34][R10.64], R138 ;  /* 0x0000008a0a001986 */ /* 0x0103e2000c101922 */
[----:B------:R-:W-:Y:S01]  /*458c0*/  LOP3.LUT P1, RZ, R12, 0x20000, RZ, 0xc0, !PT ;  /* 0x000200000cff7812 */ /* 0x000fe2000782c0ff */
[----:B-1----:R-:W-:-:S12]  /*458d0*/  IMAD.WIDE R10, R145, 0x4, R2 ;  /* 0x00000004910a7825 */ /* 0x002fd800078e0202 */
[----:B------:R1:W-:Y:S01]  /*458e0*/  @P1 STG.E desc[UR34][R10.64], R252 ;  /* 0x000000fc0a001986 */ /* 0x0003e2000c101922 */
[C---:B------:R-:W-:Y:S01]  /*458f0*/  LOP3.LUT P1, RZ, R12.reuse, 0x10000, RZ, 0xc0, !PT ;  /* 0x000100000cff7812 */ /* 0x040fe2000782c0ff */
        /* <DEDUP_REMOVED lines=13> */
[----:B--2---:R1:W-:Y:S01]  /*459d0*/  @P3 STG.E desc[UR34][R10.64], R153 ;  /* 0x000000990a003986 */ /* 0x0043e2000c101922 */
[----:B------:R-:W-:Y:S01]  /*459e0*/  LOP3.LUT P6, RZ, R17, 0x100000, RZ, 0xc0, !PT ;  /* 0x0010000011ff7812 */ /* 0x000fe200078cc0ff */
[----:B-1----:R-:W-:-:S05]  /*459f0*/  IMAD.WIDE R10, R150, 0x4, R4 ;  /* 0x00000004960a7825 */ /* 0x002fca00078e0204 */
[----:B------:R1:W-:Y:S01]  /*45a00*/  @P4 STG.E desc[UR34][R10.64], R151 ;  /* 0x000000970a004986 */ /* 0x0003e2000c101922 */
[----:B------:R-:W-:Y:S01]  /*45a10*/  LOP3.LUT P0, RZ, R17, 0x200000, RZ, 0xc0, !PT ;  /* 0x0020000011ff7812 */ /* 0x000fe2000780c0ff */
[----:B-1----:R-:W-:-:S05]  /*45a20*/  IMAD.WIDE R10, R150, 0x4, R6 ;  /* 0x00000004960a7825 */ /* 0x002fca00078e0206 */
[----:B------:R1:W-:Y:S02]  /*45a30*/  @P5 STG.E desc[UR34][R10.64], R149 ;  /* 0x000000950a005986 */ /* 0x0003e4000c101922 */
[----:B-1----:R-:W-:Y:S02]  /*45a40*/  IMAD.WIDE R10, R150, 0x4, R8 ;  /* 0x00000004960a7825 */ /* 0x002fe400078e0208 */
[----:B------:R-:W2:Y:S04]  /*45a50*/  LDL.LU R150, [R1+0x4c0] ;  /* 0x0004c00001967983 */ /* 0x000ea80000300800 */
[----:B------:R1:W-:Y:S04]  /*45a60*/  @P6 STG.E desc[UR34][R10.64], R148 ;  /* 0x000000940a006986 */ /* 0x0003e8000c101922 */
[----:B-1----:R-:W4:Y:S04]  /*45a70*/  LDL.LU R148, [R1+0x2c0] ;  /* 0x0002c00001947983 */ /* 0x002f280000300800 */
[----:B------:R-:W4:Y:S04]  /*45a80*/  LDL.LU R16, [R1+0xc0] ;  /* 0x0000c00001107983 */ /* 0x000f280000300800 */
[----:B------:R-:W4:Y:S04]  /*45a90*/  LDL.LU R14, [R1+0xf24] ;  /* 0x000f2400010e7983 */ /* 0x000f280000300800 */
[----:B------:R-:W4:Y:S01]  /*45aa0*/  LDL.LU R15, [R1+0xcb4] ;  /* 0x000cb400010f7983 */ /* 0x000f220000300800 */
[----:B---3--:R-:W-:-:S05]  /*45ab0*/  IMAD.WIDE R10, R147, 0x4, R2 ;  /* 0x00000004930a7825 */ /* 0x008fca00078e0202 */
[----:B------:R1:W-:Y:S04]  /*45ac0*/  @P0 STG.E desc[UR34][R10.64], R146 ;  /* 0x000000920a000986 */ /* 0x0003e8000c101922 */
[----:B-1----:R-:W3:Y:S04]  /*45ad0*/  LDL.LU R146, [R1+0x1174] ;  /* 0x0011740001927983 */ /* 0x002ee80000300800 */
[----:B------:R-:W3:Y:S01]  /*45ae0*/  LDL.LU R136, [R1+0xab4] ;  /* 0x000ab40001887983 */ /* 0x000ee20000300800 */
[----:B------:R-:W-:Y:S02]  /*45af0*/  LOP3.LUT P1, RZ, R18, 0x4, RZ, 0xc0, !PT ;  /* 0x0000000412ff7812 */ /* 0x000fe4000782c0ff */
        /* <DEDUP_REMOVED lines=17> */
[----:B------:R-:W-:Y:S01]  /*45c10*/  LOP3.LUT P5, RZ, R17, 0x800000, RZ, 0xc0, !PT ;  /* 0x0080000011ff7812 */ /* 0x000fe200078ac0ff */
[----:B------:R-:W-:Y:S01]  /*45c20*/  IMAD.WIDE R10, R147, 0x4, R4 ;  /* 0x00000004930a7825 */ /* 0x000fe200078e0204 */
[C---:B------:R-:W-:Y:S01]  /*45c30*/  LOP3.LUT P6, RZ, R17.reuse, 0x1000000, RZ, 0xc0, !PT ;  /* 0x0100000011ff7812 */ /* 0x040fe200078cc0ff */
        /* <DEDUP_REMOVED lines=26> */
[----:B------:R3:W-:Y:S04]  /*45de0*/  @P6 STG.E desc[UR34][R10.64], R16 ;  /* 0x000000100a006986 */ /* 0x0007e8000c101922 */
[----:B------:R-:W2:Y:S01]  /*45df0*/  LDL.LU R147, [R1+0x1180] ;  /* 0x0011800001937983 */ /* 0x000ea20000300800 */
[----:B---3--:R-:W-:-:S05]  /*45e00*/  IMAD.WIDE R10, R146, 0x4, R2 ;  /* 0x00000004920a7825 */ /* 0x008fca00078e0202 */
[----:B------:R1:W-:Y:S02]  /*45e10*/  @P0 STG.E desc[UR34][R10.64], R14 ;  /* 0x0000000e0a000986 */ /* 0x0003e4000c101922 */
[----:B-1----:R-:W-:-:S05]  /*45e20*/  IMAD.WIDE R10, R146, 0x4, R4 ;  /* 0x00000004920a7825 */ /* 0x002fca00078e0204 */
[----:B------:R1:W-:Y:S01]  /*45e30*/  @P1 STG.E desc[UR34][R10.64], R15 ;  /* 0x0000000f0a001986 */ /* 0x0003e2000c101922 */
[----:B------:R-:W-:Y:S01]  /*45e40*/  LOP3.LUT P1, RZ, R12, 0x4000, RZ, 0xc0, !PT ;  /* 0x000040000cff7812 */ /* 0x000fe2000782c0ff */
[----:B-1----:R-:W-:-:S12]  /*45e50*/  IMAD.WIDE R10, R146, 0x4, R6 ;  /* 0x00000004920a7825 */ /* 0x002fd800078e0206 */
[----:B------:R1:W-:Y:S02]  /*45e60*/  @P1 STG.E desc[UR34][R10.64], R136 ;  /* 0x000000880a001986 */ /* 0x0003e4000c101922 */
[----:B-1----:R-:W-:Y:S02]  /*45e70*/  IMAD.WIDE R10, R146, 0x4, R8 ;  /* 0x00000004920a7825 */ /* 0x002fe400078e0208 */
[----:B------:R-:W3:Y:S01]  /*45e80*/  LDL.LU R146, [R1+0xc8] ;  /* 0x0000c80001927983 */ /* 0x000ee20000300800 */
        /* <DEDUP_REMOVED lines=30> */
[----:B------:R1:W-:Y:S01]  /*46070*/  @P4 STG.E desc[UR34][R10.64], R149 ;  /* 0x000000950a004986 */ /* 0x0003e2000c101922 */
[----:B------:R-:W-:Y:S01]  /*46080*/  LOP3.LUT P0, RZ, R18, 0x100, RZ, 0xc0, !PT ;  /* 0x0000010012ff7812 */ /* 0x000fe2000780c0ff */
[----:B-1----:R-:W-:-:S05]  /*46090*/  IMAD.WIDE R10, R147, 0x4, R4 ;  /* 0x00000004930a7825 */ /* 0x002fca00078e0204 */
[----:B------:R1:W-:Y:S02]  /*460a0*/  @P5 STG.E desc[UR34][R10.64], R150 ;  /* 0x000000960a005986 */ /* 0x0003e4000c101922 */
[----:B-1----:R-:W-:-:S05]  /*460b0*/  IMAD.WIDE R10, R147, 0x4, R6 ;  /* 0x00000004930a7825 */ /* 0x002fca00078e0206 */
[----:B----4-:R1:W-:Y:S02]  /*460c0*/  @P6 STG.E desc[UR34][R10.64], R148 ;  /* 0x000000940a006986 */ /* 0x0103e4000c101922 */
[----:B-1----:R-:W-:-:S05]  /*460d0*/  IMAD.WIDE R10, R147, 0x4, R8 ;  /* 0x00000004930a7825 */ /* 0x002fca00078e0208 */
[----:B---3--:R1:W-:Y:S04]  /*460e0*/  @P0 STG.E desc[UR34][R10.64], R146 ;  /* 0x000000920a000986 */ /* 0x0083e8000c101922 */
        /* <DEDUP_REMOVED lines=28> */
[----:B------:R-:W2:Y:S01]  /*462b0*/  LDL.LU R159, [R1+0x118c] ;  /* 0x00118c00019f7983 */ /* 0x000ea20000300800 */
[----:B------:R-:W-:-:S02]  /*462c0*/  @P1 LOP3.LUT R12, R12, 0x8, RZ, 0xfc, !PT ;  /* 0x000000080c0c1812 */ /* 0x000fc400078efcff */
[----:B------:R-:W-:Y:S01]  /*462d0*/  LOP3.LUT P1, RZ, R18, 0x10000, RZ, 0xc0, !PT ;  /* 0x0001000012ff7812 */ /* 0x000fe2000782c0ff */
[----:B------:R-:W2:Y:S01]  /*462e0*/  LDL.LU R138, [R1+0xcc0] ;  /* 0x000cc000018a7983 */ /* 0x000ea20000300800 */
[----:B------:R-:W-:-:S03]  /*462f0*/  LOP3.LUT R12, R12, 0xffffffef, RZ, 0xc0, !PT ;  /* 0xffffffef0c0c7812 */ /* 0x000fc600078ec0ff */
[----:B------:R-:W2:Y:S01]  /*46300*/  LDL.LU R252, [R1+0xac0] ;  /* 0x000ac00001fc7983 */ /* 0x000ea20000300800 */
[C---:B------:R-:W-:Y:S02]  /*46310*/  LOP3.LUT P5, RZ, R18.reuse, 0x400, RZ, 0xc0, !PT ;  /* 0x0000040012ff7812 */ /* 0x040fe400078ac0ff */
[----:B------:R-:W-:Y:S01]  /*46320*/  LOP3.LUT P6, RZ, R18, 0x800, RZ, 0xc0, !PT ;  /* 0x0000080012ff7812 */ /* 0x000fe200078cc0ff */
[----:B------:R-:W-:Y:S01]  /*46330*/  IMAD.WIDE R10, R149, 0x4, R4 ;  /* 0x00000004950a7825 */ /* 0x000fe200078e0204 */
[----:B------:R-:W2:Y:S03]  /*46340*/  LDL.LU R144, [R1+0x8d0] ;  /* 0x0008d00001907983 */ /* 0x000ea60000300800 */
[----:B------:R-:W-:Y:S02]  /*46350*/  @P1 LOP3.LUT R12, R12, 0x10, RZ, 0xfc, !PT ;  /* 0x000000100c0c1812 */ /* 0x000fe400078efcff */
[----:B------:R-:W-:-:S02]  /*46360*/  LOP3.LUT P1, RZ, R18, 0x8000, RZ, 0xc0, !PT ;  /* 0x0000800012ff7812 */ /* 0x000fc4000782c0ff */
[----:B------:R-:W-:Y:S02]  /*46370*/  LOP3.LUT R12, R12, 0xffffffdf, RZ, 0xc0, !PT ;  /* 0xffffffdf0c0c7812 */ /* 0x000fe400078ec0ff */
[----:B------:R-:W-:-:S09]  /*46380*/  LOP3.LUT P0, RZ, R18, 0x1000, RZ, 0xc0, !PT ;  /* 0x0000100012ff7812 */ /* 0x000fd2000780c0ff */
[----:B------:R-:W-:Y:S02]  /*46390*/  @P1 LOP3.LUT R12, R12, 0x20, RZ, 0xfc, !PT ;  /* 0x000000200c0c1812 */ /* 0x000fe400078efcff */
[----:B------:R-:W-:Y:S01]  /*463a0*/  LOP3.LUT P1, RZ, R18, 0x4000, RZ, 0xc0, !PT ;  /* 0x0000400012ff7812 */ /* 0x000fe2000782c0ff */
[----:B---3--:R1:W-:Y:S01]  /*463b0*/  @P5 STG.E desc[UR34][R10.64], R153 ;  /* 0x000000990a005986 */ /* 0x0083e2000c101922 */
[----:B------:R-:W-:Y:S01]  /*463c0*/  LOP3.LUT R12, R12, 0xffffffbf, RZ, 0xc0, !PT ;  /* 0xffffffbf0c0c7812 */ /* 0x000fe200078ec0ff */
[----:B-1----:R-:W-:-:S10]  /*463d0*/  IMAD.WIDE R10, R149, 0x4, R6 ;  /* 0x00000004950a7825 */ /* 0x002fd400078e0206 */
[----:B------:R-:W-:Y:S02]  /*463e0*/  @P1 LOP3.LUT R12, R12, 0x40, RZ, 0xfc, !PT ;  /* 0x000000400c0c1812 */ /* 0x000fe400078efcff */
[----:B------:R-:W-:Y:S01]  /*463f0*/  LOP3.LUT P1, RZ, R18, 0x2000, RZ, 0xc0, !PT ;  /* 0x0000200012ff7812 */ /* 0x000fe2000782c0ff */
[----:B----4-:R1:W-:Y:S04]  /*46400*/  @P6 STG.E desc[UR34][R10.64], R151 ;  /* 0x000000970a006986 */ /* 0x0103e8000c101922 */
[----:B-1----:R-:W3:Y:S01]  /*46410*/  LDL.LU R151, [R1+0x1190] ;  /* 0x0011900001977983 */ /* 0x002ee20000300800 */
[----:B------:R-:W-:-:S03]  /*46420*/  IMAD.WIDE R10, R149, 0x4, R8 ;  /* 0x00000004950a7825 */ /* 0x000fc600078e0208 */
[----:B------:R-:W4:Y:S04]  /*46430*/  LDL.LU R145, [R1+0x6d0] ;  /* 0x0006d00001917983 */ /* 0x000f280000300800 */
[----:B------:R1:W-:Y:S04]  /*46440*/  @P0 STG.E desc[UR34][R10.64], R150 ;  /* 0x000000960a000986 */ /* 0x0003e8000c101922 */
[----:B------:R-:W4:Y:S04]  /*46450*/  LDL.LU R139, [R1+0x4d0] ;  /* 0x0004d000018b7983 */ /* 0x000f280000300800 */
[----:B------:R-:W4:Y:S01]  /*46460*/  LDL.LU R153, [R1+0x2d0] ;  /* 0x0002d00001997983 */ /* 0x000f220000300800 */
[----:B-1----:R-:W-:-:S03]  /*46470*/  IMAD.WIDE R10, R137, 0x4, R2 ;  /* 0x00000004890a7825 */ /* 0x002fc600078e0202 */
[----:B------:R-:W4:Y:S04]  /*46480*/  LDL.LU R149, [R1+0xd0] ;  /* 0x0000d00001957983 */ /* 0x000f280000300800 */
[----:B------:R1:W-:Y:S01]  /*46490*/  @P1 STG.E desc[UR34][R10.64], R148 ;  /* 0x000000940a001986 */ /* 0x0003e2000c101922 */
[----:B------:R-:W-:-:S03]  /*464a0*/  LOP3.LUT P1, RZ, R12, 0x40, RZ, 0xc0, !PT ;  /* 0x000000400cff7812 */ /* 0x000fc6000782c0ff */
[----:B------:R-:W4:Y:S01]  /*464b0*/  LDL.LU R150, [R1+0x1194] ;  /* 0x0011940001967983 */ /* 0x000f220000300800 */
[----:B-1----:R-:W-:-:S03]  /*464c0*/  IMAD.WIDE R10, R137, 0x4, R4 ;  /* 0x00000004890a7825 */ /* 0x002fc600078e0204 */
[----:B------:R-:W4:Y:S06]  /*464d0*/  LDL.LU R148, [R1+0xf34] ;  /* 0x000f340001947983 */ /* 0x000f2c0000300800 */
[----:B------:R1:W-:Y:S01]  /*464e0*/  @P1 STG.E desc[UR34][R10.64], R147 ;  /* 0x000000930a001986 */ /* 0x0003e2000c101922 */
[----:B------:R-:W-:-:S03]  /*464f0*/  LOP3.LUT P1, RZ, R12, 0x20, RZ, 0xc0, !PT ;  /* 0x000000200cff7812 */ /* 0x000fc6000782c0ff */
[----:B-1----:R-:W4:Y:S01]  /*46500*/  LDL.LU R147, [R1+0xcc4] ;  /* 0x000cc40001937983 */ /* 0x002f220000300800 */
        /* <DEDUP_REMOVED lines=21> */
[----:B---3--:R-:W-:-:S08]  /*46660*/  IMAD.WIDE R10, R151, 0x4, R2 ;  /* 0x00000004970a7825 */ /* 0x008fd000078e0202 */
[----:B----4-:R1:W-:Y:S01]  /*46670*/  @P1 STG.E desc[UR34][R10.64], R145 ;  /* 0x000000910a001986 */ /* 0x0103e2000c101922 */
        /* <DEDUP_REMOVED lines=38> */
[----:B------:R-:W-:-:S03]  /*468e0*/  LOP3.LUT P0, RZ, R18, 0x80000000, RZ, 0xc0, !PT ;  /* 0x8000000012ff7812 */ /* 0x000fc6000780c0ff */
[----:B------:R-:W4:Y:S01]  /*468f0*/  LDL.LU R153, [R1+0xccc] ;  /* 0x000ccc0001997983 */ /* 0x000f220000300800 */
[----:B------:R-:W-:Y:S02]  /*46900*/  LOP3.LUT P1, RZ, R19, 0x100, RZ, 0xc0, !PT ;  /* 0x0000010013ff7812 */ /* 0x000fe4000782c0ff */
[----:B------:R-:W-:Y:S01]  /*46910*/  LOP3.LUT R13, R13, 0xff7fffff, RZ, 0xc0, !PT ;  /* 0xff7fffff0d0d7812 */ /* 0x000fe200078ec0ff */
[----:B---3--:R2:W-:Y:S10]  /*46920*/  @P4 STG.E desc[UR34][R10.64], R151 ;  /* 0x000000970a004986 */ /* 0x0085f4000c101922 */
        /* <DEDUP_REMOVED lines=11> */
[----:B--2---:R-:W-:-:S05]  /*469e0*/  IMAD.WIDE R10, R146, 0x4, R2 ;  /* 0x00000004920a7825 */ /* 0x004fca00078e0202 */
[----:B----4-:R1:W-:Y:S02]  /*469f0*/  @P5 STG.E desc[UR34][R10.64], R149 ;  /* 0x000000950a005986 */ /* 0x0103e4000c101922 */
[C---:B-1----:R-:W-:Y:S02]  /*46a00*/  IMAD.WIDE R10, R146.reuse, 0x4, R4 ;  /* 0x00000004920a7825 */ /* 0x042fe400078e0204 */
[----:B------:R-:W2:Y:S04]  /*46a10*/  LDL.LU R149, [R1+0xacc] ;  /* 0x000acc0001957983 */ /* 0x000ea80000300800 */
[----:B------:R1:W-:Y:S02]  /*46a20*/  @P6 STG.E desc[UR34][R10.64], R148 ;  /* 0x000000940a006986 */ /* 0x0003e4000c101922 */
[----:B-1----:R-:W-:-:S02]  /*46a30*/  IMAD.WIDE R10, R146, 0x4, R6 ;  /* 0x00000004920a7825 */ /* 0x002fc400078e0206 */
[----:B------:R-:W3:Y:S04]  /*46a40*/  LDL.LU R148, [R1+0x8dc] ;  /* 0x0008dc0001947983 */ /* 0x000ee80000300800 */
[----:B------:R1:W-:Y:S02]  /*46a50*/  @P0 STG.E desc[UR34][R10.64], R147 ;  /* 0x000000930a000986 */ /* 0x0003e4000c101922 */
[----:B-1----:R-:W-:Y:S02]  /*46a60*/  IMAD.WIDE R10, R146, 0x4, R8 ;  /* 0x00000004920a7825 */ /* 0x002fe400078e0208 */
[----:B------:R-:W4:Y:S04]  /*46a70*/  LDL.LU R147, [R1+0x6dc] ;  /* 0x0006dc0001937983 */ /* 0x000f280000300800 */
[----:B------:R-:W4:Y:S04]  /*46a80*/  LDL.LU R146, [R1+0x4dc] ;  /* 0x0004dc0001927983 */ /* 0x000f280000300800 */
[----:B------:R-:W4:Y:S01]  /*46a90*/  LDL.LU R151, [R1+0x11a8] ;  /* 0x0011a80001977983 */ /* 0x000f220000300800 */
[----:B------:R-:W-:-:S04]  /*46aa0*/  LOP3.LUT R13, R13, 0xf7ffffff, RZ, 0xc0, !PT ;  /* 0xf7ffffff0d0d7812 */ /* 0x000fc800078ec0ff */
        /* <DEDUP_REMOVED lines=45> */
[----:B-1----:R-:W-:Y:S02]  /*46d80*/  IMAD.WIDE R10, R150, 0x4, R6 ;  /* 0x00000004960a7825 */ /* 0x002fe400078e0206 */
[----:B------:R-:W4:Y:S01]  /*46d90*/  LDL.LU R153, [R1+0x2dc] ;  /* 0x0002dc0001997983 */ /* 0x000f220000300800 */
[----:B------:R-:W-:-:S03]  /*46da0*/  LOP3.LUT P0, RZ, R19, 0x4000, RZ, 0xc0, !PT ;  /* 0x0000400013ff7812 */ /* 0x000fc6000780c0ff */
[----:B--2---:R1:W-:Y:S02]  /*46db0*/  @P4 STG.E desc[UR34][R10.64], R149 ;  /* 0x000000950a004986 */ /* 0x0043e4000c101922 */
[----:B-1----:R-:W-:Y:S02]  /*46dc0*/  IMAD.WIDE R10, R150, 0x4, R8 ;  /* 0x00000004960a7825 */ /* 0x002fe400078e0208 */
[----:B------:R-:W2:Y:S04]  /*46dd0*/  LDL.LU R150, [R1+0xdc] ;  /* 0x0000dc0001967983 */ /* 0x000ea80000300800 */
[----:B---3--:R1:W-:Y:S04]  /*46de0*/  @P5 STG.E desc[UR34][R10.64], R148 ;  /* 0x000000940a005986 */ /* 0x0083e8000c101922 */
[----:B------:R-:W3:Y:S04]  /*46df0*/  LDL.LU R149, [R1+0xf40] ;  /* 0x000f400001957983 */ /* 0x000ee80000300800 */
[----:B-1----:R-:W3:Y:S01]  /*46e00*/  LDL.LU R148, [R1+0xcd0] ;  /* 0x000cd00001947983 */ /* 0x002ee20000300800 */
[----:B----4-:R-:W-:-:S05]  /*46e10*/  IMAD.WIDE R10, R151, 0x4, R2 ;  /* 0x00000004970a7825 */ /* 0x010fca00078e0202 */
[----:B------:R1:W-:Y:S02]  /*46e20*/  @P6 STG.E desc[UR34][R10.64], R147 ;  /* 0x000000930a006986 */ /* 0x0003e4000c101922 */
[----:B-1----:R-:W-:Y:S02]  /*46e30*/  IMAD.WIDE R10, R151, 0x4, R4 ;  /* 0x00000004970a7825 */ /* 0x002fe400078e0204 */
[----:B------:R-:W4:Y:S04]  /*46e40*/  LDL.LU R147, [R1+0xad0] ;  /* 0x000ad00001937983 */ /* 0x000f280000300800 */
[----:B------:R1:W-:Y:S04]  /*46e50*/  @P0 STG.E desc[UR34][R10.64], R146 ;  /* 0x000000920a000986 */ /* 0x0003e8000c101922 */
[----:B-1----:R-:W3:Y:S04]  /*46e60*/  LDL.LU R146, [R1+0x11ac] ;  /* 0x0011ac0001927983 */ /* 0x002ee80000300800 */
[----:B------:R-:W4:Y:S01]  /*46e70*/  LDL.LU R15, [R1+0x8e0] ;  /* 0x0008e000010f7983 */ /* 0x000f220000300800 */
        /* <DEDUP_REMOVED lines=9> */
[----:B------:R-:W4:Y:S04]  /*46f10*/  LDL.LU R138, [R1+0xe0] ;  /* 0x0000e000018a7983 */ /* 0x000f280000300800 */
[----:B------:R-:W4:Y:S04]  /*46f20*/  LDL.LU R252, [R1+0xf44] ;  /* 0x000f440001fc7983 */ /* 0x000f280000300800 */
[----:B------:R-:W-:Y:S01]  /*46f30*/  @P1 LOP3.LUT R13, R13, 0x10000, RZ, 0xfc, !PT ;  /* 0x000100000d0d1812 */ /* 0x000fe200078efcff */
[----:B------:R-:W4:Y:S01]  /*46f40*/  LDL.LU R159, [R1+0xcd4] ;  /* 0x000cd400019f7983 */ /* 0x000f220000300800 */
[----:B------:R-:W-:-:S02]  /*46f50*/  LOP3.LUT P1, RZ, R19, 0x2000000, RZ, 0xc0, !PT ;  /* 0x0200000013ff7812 */ /* 0x000fc4000782c0ff */
[----:B------:R-:W-:Y:S01]  /*46f60*/  LOP3.LUT R13, R13, 0xfffdffff, RZ, 0xc0, !PT ;  /* 0xfffdffff0d0d7812 */ /* 0x000fe200078ec0ff */
[----:B------:R-:W4:Y:S04]  /*46f70*/  LDL.LU R144, [R1+0xad4] ;  /* 0x000ad40001907983 */ /* 0x000f280000300800 */
[----:B------:R-:W4:Y:S01]  /*46f80*/  LDL.LU R145, [R1+0x11b4] ;  /* 0x0011b40001917983 */ /* 0x000f220000300800 */
[C---:B------:R-:W-:Y:S02]  /*46f90*/  LOP3.LUT P4, RZ, R19.reuse, 0x8000, RZ, 0xc0, !PT ;  /* 0x0000800013ff7812 */ /* 0x040fe4000788c0ff */
[----:B------:R-:W-:Y:S01]  /*46fa0*/  LOP3.LUT P5, RZ, R19, 0x10000, RZ, 0xc0, !PT ;  /* 0x0001000013ff7812 */ /* 0x000fe200078ac0ff */
[----:B------:R-:W-:Y:S01]  /*46fb0*/  IMAD.WIDE R10, R151, 0x4, R6 ;  /* 0x00000004970a7825 */ /* 0x000fe200078e0206 */
        /* <DEDUP_REMOVED lines=20> */
[----:B------:R1:W-:Y:S02]  /*47100*/  @P4 STG.E desc[UR34][R10.64], R153 ;  /* 0x000000990a004986 */ /* 0x0003e4000c101922 */
[----:B-1----:R-:W-:-:S05]  /*47110*/  IMAD.WIDE R10, R151, 0x4, R8 ;  /* 0x00000004970a7825 */ /* 0x002fca00078e0208 */
[----:B--2---:R1:W-:Y:S04]  /*47120*/  @P5 STG.E desc[UR34][R10.64], R150 ;  /* 0x000000960a005986 */ /* 0x0043e8000c101922 */
[----:B-1----:R-:W2:Y:S04]  /*47130*/  LDL.LU R150, [R1+0x11b8] ;  /* 0x0011b80001967983 */ /* 0x002ea80000300800 */
[----:B------:R-:W2:Y:S04]  /*47140*/  LDL.LU R153, [R1+0x6e4] ;  /* 0x0006e40001997983 */ /* 0x000ea80000300800 */
[----:B------:R-:W2:Y:S01]  /*47150*/  LDL.LU R151, [R1+0x4e4] ;  /* 0x0004e40001977983 */ /* 0x000ea20000300800 */
[----:B---3--:R-:W-:-:S05]  /*47160*/  IMAD.WIDE R10, R146, 0x4, R2 ;  /* 0x00000004920a7825 */ /* 0x008fca00078e0202 */
[----:B------:R1:W-:Y:S02]  /*47170*/  @P6 STG.E desc[UR34][R10.64], R149 ;  /* 0x000000950a006986 */ /* 0x0003e4000c101922 */
[C---:B-1----:R-:W-:Y:S02]  /*47180*/  IMAD.WIDE R10, R146.reuse, 0x4, R4 ;  /* 0x00000004920a7825 */ /* 0x042fe400078e0204 */
[----:B------:R-:W3:Y:S04]  /*47190*/  LDL.LU R149, [R1+0x2e4] ;  /* 0x0002e40001957983 */ /* 0x000ee80000300800 */
[----:B------:R1:W-:Y:S02]  /*471a0*/  @P0 STG.E desc[UR34][R10.64], R148 ;  /* 0x000000940a000986 */ /* 0x0003e4000c101922 */
[----:B-1----:R-:W-:-:S02]  /*471b0*/  IMAD.WIDE R10, R146, 0x4, R6 ;  /* 0x00000004920a7825 */ /* 0x002fc400078e0206 */
[----:B------:R-:W3:Y:S04]  /*471c0*/  LDL.LU R148, [R1+0xe4] ;  /* 0x0000e40001947983 */ /* 0x000ee80000300800 */
[----:B----4-:R1:W-:Y:S02]  /*471d0*/  @P1 STG.E desc[UR34][R10.64], R147 ;  /* 0x000000930a001986 */ /* 0x0103e4000c101922 */
[----:B-1----:R-:W-:Y:S02]  /*471e0*/  IMAD.WIDE R10, R146, 0x4, R8 ;  /* 0x00000004920a7825 */ /* 0x002fe400078e0208 */
        /* <DEDUP_REMOVED lines=31> */
[----:B------:R-:W-:Y:S02]  /*473e0*/  LOP3.LUT P5, RZ, R19, 0x80000000, RZ, 0xc0, !PT ;  /* 0x8000000013ff7812 */ /* 0x000fe400078ac0ff */
[C---:B------:R-:W-:Y:S02]  /*473f0*/  LOP3.LUT P6, RZ, R20.reuse, 0x1, RZ, 0xc0, !PT ;  /* 0x0000000114ff7812 */ /* 0x040fe400078cc0ff */
[----:B------:R-:W-:Y:S01]  /*47400*/  LOP3.LUT P0, RZ, R20, 0x2, RZ, 0xc0, !PT ;  /* 0x0000000214ff7812 */ /* 0x000fe2000780c0ff */
[----:B--2---:R-:W-:-:S05]  /*47410*/  IMAD.WIDE R10, R150, 0x4, R2 ;  /* 0x00000004960a7825 */ /* 0x004fca00078e0202 */
[----:B------:R1:W-:Y:S02]  /*47420*/  @P3 STG.E desc[UR34][R10.64], R153 ;  /* 0x000000990a003986 */ /* 0x0003e4000c101922 */
[----:B-1----:R-:W-:-:S05]  /*47430*/  IMAD.WIDE R10, R150, 0x4, R4 ;  /* 0x00000004960a7825 */ /* 0x002fca00078e0204 */
[----:B------:R1:W-:Y:S02]  /*47440*/  @P4 STG.E desc[UR34][R10.64], R151 ;  /* 0x000000970a004986 */ /* 0x0003e4000c101922 */
[----:B-1----:R-:W-:-:S05]  /*47450*/  IMAD.WIDE R10, R150, 0x4, R6 ;  /* 0x00000004960a7825 */ /* 0x002fca00078e0206 */
[----:B---3--:R1:W-:Y:S04]  /*47460*/  @P5 STG.E desc[UR34][R10.64], R149 ;  /* 0x000000950a005986 */ /* 0x0083e8000c101922 */
[----:B-1----:R-:W2:Y:S01]  /*47470*/  LDL.LU R149, [R1+0xcd8] ;  /* 0x000cd80001957983 */ /* 0x002ea20000300800 */
[----:B------:R-:W-:-:S03]  /*47480*/  IMAD.WIDE R10, R150, 0x4, R8 ;  /* 0x00000004960a7825 */ /* 0x000fc600078e0208 */
[----:B------:R-:W3:Y:S04]  /*47490*/  LDL.LU R150, [R1+0xad8] ;  /* 0x000ad80001967983 */ /* 0x000ee80000300800 */
[----:B------:R1:W-:Y:S04]  /*474a0*/  @P6 STG.E desc[UR34][R10.64], R148 ;  /* 0x000000940a006986 */ /* 0x0003e8000c101922 */
[----:B------:R-:W3:Y:S04]  /*474b0*/  LDL.LU R14, [R1+0x8e8] ;  /* 0x0008e800010e7983 */ /* 0x000ee80000300800 */
[----:B------:R-:W3:Y:S04]  /*474c0*/  LDL.LU R15, [R1+0x6e8] ;  /* 0x0006e800010f7983 */ /* 0x000ee80000300800 */
[----:B------:R-:W3:Y:S04]  /*474d0*/  LDL.LU R136, [R1+0x4e8] ;  /* 0x0004e80001887983 */ /* 0x000ee80000300800 */
[----:B-1----:R-:W3:Y:S01]  /*474e0*/  LDL.LU R148, [R1+0x2e8] ;  /* 0x0002e80001947983 */ /* 0x002ee20000300800 */
[----:B----4-:R-:W-:-:S05]  /*474f0*/  IMAD.WIDE R10, R147, 0x4, R2 ;  /* 0x00000004930a7825 */ /* 0x010fca00078e0202 */
        /* <DEDUP_REMOVED lines=20> */
[C---:B------:R-:W-:Y:S01]  /*47640*/  LOP3.LUT P5, RZ, R20.reuse, 0x8, RZ, 0xc0, !PT ;  /* 0x0000000814ff7812 */ /* 0x040fe200078ac0ff */
[----:B------:R-:W-:Y:S01]  /*47650*/  IMAD.WIDE R10, R147, 0x4, R4 ;  /* 0x00000004930a7825 */ /* 0x000fe200078e0204 */
[----:B------:R-:W-:Y:S01]  /*47660*/  LOP3.LUT P6, RZ, R20, 0x10, RZ, 0xc0, !PT ;  /* 0x0000001014ff7812 */ /* 0x000fe200078cc0ff */
        /* <DEDUP_REMOVED lines=25> */
[----:B------:R-:W2:Y:S04]  /*47800*/  LDL.LU R147, [R1+0x11cc] ;  /* 0x0011cc0001937983 */ /* 0x000ea80000300800 */
[----:B------:R4:W-:Y:S02]  /*47810*/  @P6 STG.E desc[UR34][R10.64], R14 ;  /* 0x0000000e0a006986 */ /* 0x0009e4000c101922 */
[----:B----4-:R-:W-:-:S05]  /*47820*/  IMAD.WIDE R10, R146, 0x4, R2 ;  /* 0x00000004920a7825 */ /* 0x010fca00078e0202 */
[----:B------:R1:W-:Y:S02]  /*47830*/  @P0 STG.E desc[UR34][R10.64], R15 ;  /* 0x0000000f0a000986 */ /* 0x0003e4000c101922 */
[----:B-1----:R-:W-:-:S05]  /*47840*/  IMAD.WIDE R10, R146, 0x4, R4 ;  /* 0x00000004920a7825 */ /* 0x002fca00078e0204 */
[----:B------:R1:W-:Y:S01]  /*47850*/  @P1 STG.E desc[UR34][R10.64], R136 ;  /* 0x000000880a001986 */ /* 0x0003e2000c101922 */
[----:B------:R-:W-:Y:S01]  /*47860*/  LOP3.LUT P1, RZ, R13, 0x4000, RZ, 0xc0, !PT ;  /* 0x000040000dff7812 */ /* 0x000fe2000782c0ff */
[----:B-1----:R-:W-:-:S12]  /*47870*/  IMAD.WIDE R10, R146, 0x4, R6 ;  /* 0x00000004920a7825 */ /* 0x002fd800078e0206 */
[----:B------:R1:W-:Y:S04]  /*47880*/  @P1 STG.E desc[UR34][R10.64], R148 ;  /* 0x000000940a001986 */ /* 0x0003e8000c101922 */
[----:B-1----:R-:W4:Y:S01]  /*47890*/  LDL.LU R148, [R1+0xae0] ;  /* 0x000ae00001947983 */ /* 0x002f220000300800 */
[----:B------:R-:W-:-:S03]  /*478a0*/  IMAD.WIDE R10, R146, 0x4, R8 ;  /* 0x00000004920a7825 */ /* 0x000fc600078e0208 */
        /* <DEDUP_REMOVED lines=27> */
[C---:B------:R-:W-:Y:S01]  /*47a60*/  LOP3.LUT P5, RZ, R20.reuse, 0x40000, RZ, 0xc0, !PT ;  /* 0x0004000014ff7812 */ /* 0x040fe200078ac0ff */
[----:B-1----:R-:W-:Y:S02]  /*47a70*/  IMAD.WIDE R10, R153, 0x4, R8 ;  /* 0x00000004990a7825 */ /* 0x002fe400078e0208 */
[----:B------:R-:W4:Y:S04]  /*47a80*/  LDL.LU R153, [R1+0x6f0] ;  /* 0x0006f00001997983 */ /* 0x000f280000300800 */
[----:B------:R1:W-:Y:S04]  /*47a90*/  @P3 STG.E desc[UR34][R10.64], R151 ;  /* 0x000000970a003986 */ /* 0x0003e8000c101922 */
[----:B-1----:R-:W4:Y:S01]  /*47aa0*/  LDL.LU R151, [R1+0x4f0] ;  /* 0x0004f00001977983 */ /* 0x002f220000300800 */
[----:B------:R-:W-:-:S02]  /*47ab0*/  LOP3.LUT P6, RZ, R20, 0x80000, RZ, 0xc0, !PT ;  /* 0x0008000014ff7812 */ /* 0x000fc400078cc0ff */
[----:B------:R-:W-:Y:S01]  /*47ac0*/  LOP3.LUT P0, RZ, R20, 0x100000, RZ, 0xc0, !PT ;  /* 0x0010000014ff7812 */ /* 0x000fe2000780c0ff */
[----:B--2---:R-:W-:-:S05]  /*47ad0*/  IMAD.WIDE R10, R147, 0x4, R2 ;  /* 0x00000004930a7825 */ /* 0x004fca00078e0202 */
[----:B------:R1:W-:Y:S02]  /*47ae0*/  @P4 STG.E desc[UR34][R10.64], R149 ;  /* 0x000000950a004986 */ /* 0x0003e4000c101922 */
[C---:B-1----:R-:W-:Y:S02]  /*47af0*/  IMAD.WIDE R10, R147.reuse, 0x4, R4 ;  /* 0x00000004930a7825 */ /* 0x042fe400078e0204 */
[----:B------:R-:W2:Y:S04]  /*47b00*/  LDL.LU R149, [R1+0x2f0] ;  /* 0x0002f00001957983 */ /* 0x000ea80000300800 */
[----:B---3--:R1:W-:Y:S04]  /*47b10*/  @P5 STG.E desc[UR34][R10.64], R150 ;  /* 0x000000960a005986 */ /* 0x0083e8000c101922 */
[----:B-1----:R-:W3:Y:S01]  /*47b20*/  LDL.LU R150, [R1+0x11d0] ;  /* 0x0011d00001967983 */ /* 0x002ee20000300800 */
[----:B------:R-:W-:-:S03]  /*47b30*/  IMAD.WIDE R10, R147, 0x4, R6 ;  /* 0x00000004930a7825 */ /* 0x000fc600078e0206 */
[----:B------:R-:W2:Y:S04]  /*47b40*/  LDL.LU R136, [R1+0xf0] ;  /* 0x0000f00001887983 */ /* 0x000ea80000300800 */
[----:B------:R-:W2:Y:S04]  /*47b50*/  LDL.LU R137, [R1+0xf54] ;  /* 0x000f540001897983 */ /* 0x000ea80000300800 */
[----:B----4-:R1:W-:Y:S02]  /*47b60*/  @P6 STG.E desc[UR34][R10.64], R148 ;  /* 0x000000940a006986 */ /* 0x0103e4000c101922 */
[----:B-1----:R-:W-:-:S02]  /*47b70*/  IMAD.WIDE R10, R147, 0x4, R8 ;  /* 0x00000004930a7825 */ /* 0x002fc400078e0208 */
[----:B------:R-:W4:Y:S04]  /*47b80*/  LDL.LU R148, [R1+0xce4] ;  /* 0x000ce40001947983 */ /* 0x000f280000300800 */
[----:B------:R1:W-:Y:S04]  /*47b90*/  @P0 STG.E desc[UR34][R10.64], R146 ;  /* 0x000000920a000986 */ /* 0x0003e8000c101922 */
[----:B------:R-:W4:Y:S04]  /*47ba0*/  LDL.LU R147, [R1+0xae4] ;  /* 0x000ae40001937983 */ /* 0x000f280000300800 */
[----:B-1----:R-:W4:Y:S01]  /*47bb0*/  LDL.LU R146, [R1+0x11d4] ;  /* 0x0011d40001927983 */ /* 0x002f220000300800 */
[----:B------:R-:W-:-:S02]  /*47bc0*/  LOP3.LUT P5, RZ, R20, 0x1000000, RZ, 0xc0, !PT ;  /* 0x0100000014ff7812 */ /* 0x000fc400078ac0ff */
[----:B------:R-:W-:Y:S01]  /*47bd0*/  LOP3.LUT P0, RZ, R20, 0x8000000, RZ, 0xc0, !PT ;  /* 0x0800000014ff7812 */ /* 0x000fe2000780c0ff */
[----:B------:R-:W4:Y:S01]  /*47be0*/  LDL.LU R22, [R1+0x8f4] ;  /* 0x0008f40001167983 */ /* 0x000f220000300800 */
[----:B------:R-:W-:Y:S02]  /*47bf0*/  LOP3.LUT R13, R13, 0xffffffbf, RZ, 0xc0, !PT ;  /* 0xffffffbf0d0d7812 */ /* 0x000fe400078ec0ff */
[----:B------:R-:W-:Y:S01]  /*47c00*/  LOP3.LUT P1, RZ, R21, 0x2, RZ, 0xc0, !PT ;  /* 0x0000000215ff7812 */ /* 0x000fe2000782c0ff */
[----:B------:R-:W4:Y:S04]  /*47c10*/  LDL.LU R158, [R1+0x6f4] ;  /* 0x0006f400019e7983 */ /* 0x000f280000300800 */
[----:B------:R-:W4:Y:S02]  /*47c20*/  LDL.LU R138, [R1+0x4f4] ;  /* 0x0004f400018a7983 */ /* 0x000f240000300800 */
[----:B------:R-:W-:-:S02]  /*47c30*/  @P5 LOP3.LUT R13, R13, 0x40, RZ, 0xfc, !PT ;  /* 0x000000400d0d5812 */ /* 0x000fc400078efcff */
[C---:B------:R-:W-:Y:S01]  /*47c40*/  LOP3.LUT P3, RZ, R20.reuse, 0x200000, RZ, 0xc0, !PT ;  /* 0x0020000014ff7812 */ /* 0x040fe2000786c0ff */
[----:B------:R-:W4:Y:S01]  /*47c50*/  LDL.LU R252, [R1+0x2f4] ;  /* 0x0002f40001fc7983 */ /* 0x000f220000300800 */
[----:B------:R-:W-:Y:S02]  /*47c60*/  LOP3.LUT R13, R13, 0xffffffdf, RZ, 0xc0, !PT ;  /* 0xffffffdf0d0d7812 */ /* 0x000fe400078ec0ff */
[C---:B------:R-:W-:Y:S01]  /*47c70*/  LOP3.LUT P4, RZ, R20.reuse, 0x400000, RZ, 0xc0, !PT ;  /* 0x0040000014ff7812 */ /* 0x040fe2000788c0ff */
[----:B------:R-:W4:Y:S01]  /*47c80*/  LDL.LU R144, [R1+0xf4] ;  /* 0x0000f40001907983 */ /* 0x000f220000300800 */
[----:B------:R-:W-:Y:S02]  /*47c90*/  @P0 LOP3.LUT R13, R13, 0x20, RZ, 0xfc, !PT ;  /* 0x000000200d0d0812 */ /* 0x000fe400078efcff */
[----:B------:R-:W-:Y:S01]  /*47ca0*/  LOP3.LUT P5, RZ, R20, 0x800000, RZ, 0xc0, !PT ;  /* 0x0080000014ff7812 */ /* 0x000fe200078ac0ff */
[----:B------:R-:W4:Y:S01]  /*47cb0*/  LDL.LU R145, [R1+0xf58] ;  /* 0x000f580001917983 */ /* 0x000f220000300800 */
[----:B------:R-:W-:-:S03]  /*47cc0*/  LOP3.LUT R13, R13, 0xfffffffe, RZ, 0xc0, !PT ;  /* 0xfffffffe0d0d7812 */ /* 0x000fc600078ec0ff */
[----:B------:R-:W4:Y:S01]  /*47cd0*/  LDL.LU R139, [R1+0xce8] ;  /* 0x000ce800018b7983 */ /* 0x000f220000300800 */
        /* <DEDUP_REMOVED lines=14> */
[----:B------:R-:W-:Y:S01]  /*47dc0*/  LOP3.LUT P0, RZ, R20, 0x4000000, RZ, 0xc0, !PT ;  /* 0x0400000014ff7812 */ /* 0x000fe2000780c0ff */
[----:B---3--:R-:W-:-:S05]  /*47dd0*/  IMAD.WIDE R10, R150, 0x4, R2 ;  /* 0x00000004960a7825 */ /* 0x008fca00078e0202 */
[----:B------:R1:W-:Y:S02]  /*47de0*/  @P3 STG.E desc[UR34][R10.64], R153 ;  /* 0x000000990a003986 */ /* 0x0003e4000c101922 */
[C---:B-1----:R-:W-:Y:S02]  /*47df0*/  IMAD.WIDE R10, R150.reuse, 0x4, R4 ;  /* 0x00000004960a7825 */ /* 0x042fe400078e0204 */
[----:B------:R-:W3:Y:S04]  /*47e00*/  LDL.LU R153, [R1+0xae8] ;  /* 0x000ae80001997983 */ /* 0x000ee80000300800 */
[----:B------:R1:W-:Y:S02]  /*47e10*/  @P4 STG.E desc[UR34][R10.64], R151 ;  /* 0x000000970a004986 */ /* 0x0003e4000c101922 */
[----:B-1----:R-:W-:-:S02]  /*47e20*/  IMAD.WIDE R10, R150, 0x4, R6 ;  /* 0x00000004960a7825 */ /* 0x002fc400078e0206 */
[----:B------:R-:W3:Y:S04]  /*47e30*/  LDL.LU R151, [R1+0x11dc] ;  /* 0x0011dc0001977983 */ /* 0x000ee80000300800 */
[----:B--2---:R1:W-:Y:S01]  /*47e40*/  @P5 STG.E desc[UR34][R10.64], R149 ;  /* 0x000000950a005986 */ /* 0x0043e2000c101922 */
[----:B------:R-:W-:Y:S01]  /*47e50*/  LOP3.LUT P5, RZ, R13, 0x40, RZ, 0xc0, !PT ;  /* 0x000000400dff7812 */ /* 0x000fe200078ac0ff */
[----:B-1----:R-:W-:Y:S02]  /*47e60*/  IMAD.WIDE R10, R150, 0x4, R8 ;  /* 0x00000004960a7825 */ /* 0x002fe400078e0208 */
[----:B------:R-:W2:Y:S10]  /*47e70*/  LDL.LU R149, [R1+0x8f8] ;  /* 0x0008f80001957983 */ /* 0x000eb40000300800 */
[----:B------:R4:W-:Y:S04]  /*47e80*/  @P5 STG.E desc[UR34][R10.64], R136 ;  /* 0x000000880a005986 */ /* 0x0009e8000c101922 */
[----:B------:R-:W2:Y:S01]  /*47e90*/  LDL.LU R150, [R1+0x11e0] ;  /* 0x0011e00001967983 */ /* 0x000ea20000300800 */
[----:B----4-:R-:W-:-:S05]  /*47ea0*/  IMAD.WIDE R10, R146, 0x4, R2 ;  /* 0x00000004920a7825 */ /* 0x010fca00078e0202 */
[----:B------:R1:W-:Y:S02]  /*47eb0*/  @P6 STG.E desc[UR34][R10.64], R137 ;  /* 0x000000890a006986 */ /* 0x0003e4000c101922 */
[----:B-1----:R-:W-:-:S05]  /*47ec0*/  IMAD.WIDE R10, R146, 0x4, R4 ;  /* 0x00000004920a7825 */ /* 0x002fca00078e0204 */
[----:B------:R1:W-:Y:S01]  /*47ed0*/  @P0 STG.E desc[UR34][R10.64], R148 ;  /* 0x000000940a000986 */ /* 0x0003e2000c101922 */
[----:B------:R-:W-:-:S03]  /*47ee0*/  LOP3.LUT P0, RZ, R13, 0x20, RZ, 0xc0, !PT ;  /* 0x000000200dff7812 */ /* 0x000fc6000780c0ff */
[----:B-1----:R-:W4:Y:S01]  /*47ef0*/  LDL.LU R148, [R1+0x6f8] ;  /* 0x0006f80001947983 */ /* 0x002f220000300800 */
[----:B------:R-:W-:-:S09]  /*47f00*/  IMAD.WIDE R10, R146, 0x4, R6 ;  /* 0x00000004920a7825 */ /* 0x000fd200078e0206 */
        /* <DEDUP_REMOVED lines=20> */
[C---:B------:R-:W-:Y:S02]  /*48050*/  LOP3.LUT P3, RZ, R21.reuse, 0x8, RZ, 0xc0, !PT ;  /* 0x0000000815ff7812 */ /* 0x040fe4000786c0ff */
[C---:B------:R-:W-:Y:S02]  /*48060*/  LOP3.LUT P4, RZ, R21.reuse, 0x10, RZ, 0xc0, !PT ;  /* 0x0000001015ff7812 */ /* 0x040fe4000788c0ff */
[C---:B------:R-:W-:Y:S02]  /*48070*/  LOP3.LUT P5, RZ, R21.reuse, 0x20, RZ, 0xc0, !PT ;  /* 0x0000002015ff7812 */ /* 0x040fe400078ac0ff */
[----:B------:R-:W-:-:S02]  /*48080*/  LOP3.LUT P6, RZ, R21, 0x40, RZ, 0xc0, !PT ;  /* 0x0000004015ff7812 */ /* 0x000fc400078cc0ff */
[----:B------:R-:W-:Y:S01]  /*48090*/  LOP3.LUT P0, RZ, R21, 0x80, RZ, 0xc0, !PT ;  /* 0x0000008015ff7812 */ /* 0x000fe2000780c0ff */
[----:B---3--:R-:W-:-:S05]  /*480a0*/  IMAD.WIDE R10, R151, 0x4, R2 ;  /* 0x00000004970a7825 */ /* 0x008fca00078e0202 */
[----:B------:R1:W-:Y:S02]  /*480b0*/  @P1 STG.E desc[UR34][R10.64], R145 ;  /* 0x000000910a001986 */ /* 0x0003e4000c101922 */
[----:B-1----:R-:W-:-:S05]  /*480c0*/  IMAD.WIDE R10, R151, 0x4, R4 ;  /* 0x00000004970a7825 */ /* 0x002fca00078e0204 */
[----:B------:R1:W-:Y:S02]  /*480d0*/  @P2 STG.E desc[UR34][R10.64], R139 ;  /* 0x0000008b0a002986 */ /* 0x0003e4000c101922 */
[----:B-1----:R-:W-:-:S05]  /*480e0*/  IMAD.WIDE R10, R151, 0x4, R6 ;  /* 0x00000004970a7825 */ /* 0x002fca00078e0206 */
[----:B------:R1:W-:Y:S02]  /*480f0*/  @P3 STG.E desc[UR34][R10.64], R153 ;  /* 0x000000990a003986 */ /* 0x0003e4000c101922 */
[----:B-1----:R-:W-:Y:S02]  /*48100*/  IMAD.WIDE R10, R151, 0x4, R8 ;  /* 0x00000004970a7825 */ /* 0x002fe400078e0208 */
[----:B------:R-:W3:Y:S04]  /*48110*/  LDL.LU R151, [R1+0x11e8] ;  /* 0x0011e80001977983 */ /* 0x000ee80000300800 */
[----:B--2---:R1:W-:Y:S02]  /*48120*/  @P4 STG.E desc[UR34][R10.64], R149 ;  /* 0x000000950a004986 */ /* 0x0043e4000c101922 */
[----:B-1----:R-:W-:-:S05]  /*48130*/  IMAD.WIDE R10, R150, 0x4, R2 ;  /* 0x00000004960a7825 */ /* 0x002fca00078e0202 */
[----:B----4-:R1:W-:Y:S04]  /*48140*/  @P5 STG.E desc[UR34][R10.64], R148 ;  /* 0x000000940a005986 */ /* 0x0103e8000c101922 */
[----:B-1----:R-:W2:Y:S01]  /*48150*/  LDL.LU R148, [R1+0xf8] ;  /* 0x0000f80001947983 */ /* 0x002ea20000300800 */
[----:B------:R-:W-:-:S03]  /*48160*/  IMAD.WIDE R10, R150, 0x4, R4 ;  /* 0x00000004960a7825 */ /* 0x000fc600078e0204 */
[----:B------:R-:W4:Y:S01]  /*48170*/  LDL.LU R145, [R1+0x11e4] ;  /* 0x0011e40001917983 */ /* 0x000f220000300800 */
[----:B------:R-:W-:-:S03]  /*48180*/  IMAD.WIDE R12, R150, 0x4, R6 ;  /* 0x00000004960c7825 */ /* 0x000fc600078e0206 */
[----:B------:R1:W-:Y:S04]  /*48190*/  @P6 STG.E desc[UR34][R10.64], R147 ;  /* 0x000000930a006986 */ /* 0x0003e8000c101922 */
[----:B------:R1:W-:Y:S04]  /*481a0*/  @P0 STG.E desc[UR34][R12.64], R146 ;  /* 0x000000920c000986 */ /* 0x0003e8000c101922 */
[----:B-1----:R-:W3:Y:S04]  /*481b0*/  LDL.LU R147, [R1+0xf5c] ;  /* 0x000f5c0001937983 */ /* 0x002ee80000300800 */
[----:B------:R-:W3:Y:S04]  /*481c0*/  LDL.LU R146, [R1+0xcec] ;  /* 0x000cec0001927983 */ /* 0x000ee80000300800 */
[----:B------:R-:W3:Y:S04]  /*481d0*/  LDL.LU R144, [R1+0xaec] ;  /* 0x000aec0001907983 */ /* 0x000ee80000300800 */
[----:B------:R-:W3:Y:S04]  /*481e0*/  LDL.LU R139, [R1+0x8fc] ;  /* 0x0008fc00018b7983 */ /* 0x000ee80000300800 */
[----:B------:R-:W3:Y:S04]  /*481f0*/  LDL.LU R149, [R1+0x6fc] ;  /* 0x0006fc0001957983 */ /* 0x000ee80000300800 */
[----:B------:R-:W3:Y:S01]  /*48200*/  LDL.LU R153, [R1+0x4fc] ;  /* 0x0004fc0001997983 */ /* 0x000ee20000300800 */
[----:B------:R-:W-:-:S02]  /*48210*/  LOP3.LUT P1, RZ, R21, 0x200, RZ, 0xc0, !PT ;  /* 0x0000020015ff7812 */ /* 0x000fc4000782c0ff */
[----:B------:R-:W-:Y:S01]  /*48220*/  LOP3.LUT R21, R21, 0x7fffffff, RZ, 0xc0, !PT ;  /* 0x7fffffff15157812 */ /* 0x000fe200078ec0ff */
[----:B------:R-:W3:Y:S10]  /*48230*/  LDL.LU R159, [R1+0x2fc] ;  /* 0x0002fc00019f7983 */ /* 0x000ef40000300800 */
[----:B------:R-:W-:-:S04]  /*48240*/  @P1 LOP3.LUT R21, R21, 0x80000000, RZ, 0xfc, !PT ;  /* 0x8000000015151812 */ /* 0x000fc800078efcff */
[C---:B------:R-:W-:Y:S02]  /*48250*/  LOP3.LUT P6, RZ, R21.reuse, 0x20000, RZ, 0xc0, !PT ;  /* 0x0002000015ff7812 */ /* 0x040fe400078cc0ff */
[C---:B------:R-:W-:Y:S02]  /*48260*/  LOP3.LUT P1, RZ, R21.reuse, 0x100, RZ, 0xc0, !PT ;  /* 0x0000010015ff7812 */ /* 0x040fe4000782c0ff */
[C---:B------:R-:W-:Y:S02]  /*48270*/  LOP3.LUT P2, RZ, R21.reuse, 0x400, RZ, 0xc0, !PT ;  /* 0x0000040015ff7812 */ /* 0x040fe4000784c0ff */
[C---:B------:R-:W-:Y:S02]  /*48280*/  LOP3.LUT P3, RZ, R21.reuse, 0x800, RZ, 0xc0, !PT ;  /* 0x0000080015ff7812 */ /* 0x040fe4000786c0ff */
[C---:B------:R-:W-:Y:S02]  /*48290*/  LOP3.LUT P4, RZ, R21.reuse, 0x1000, RZ, 0xc0, !PT ;  /* 0x0000100015ff7812 */ /* 0x040fe4000788c0ff */
[----:B------:R-:W-:-:S02]  /*482a0*/  LOP3.LUT P5, RZ, R21, 0x2000, RZ, 0xc0, !PT ;  /* 0x0000200015ff7812 */ /* 0x000fc400078ac0ff */
[----:B------:R-:W-:-:S04]  /*482b0*/  LOP3.LUT R21, R21, 0xefffffff, RZ, 0xc0, !PT ;  /* 0xefffffff15157812 */ /* 0x000fc800078ec0ff */
[----:B------:R-:W-:-:S04]  /*482c0*/  @P6 LOP3.LUT R21, R21, 0x10000000, RZ, 0xfc, !PT ;  /* 0x1000000015156812 */ /* 0x000fc800078efcff */
[C---:B------:R-:W-:Y:S02]  /*482d0*/  LOP3.LUT P6, RZ, R21.reuse, 0x10000, RZ, 0xc0, !PT ;  /* 0x0001000015ff7812 */ /* 0x040fe400078cc0ff */
[----:B------:R-:W-:-:S11]  /*482e0*/  LOP3.LUT R21, R21, 0xdfffffff, RZ, 0xc0, !PT ;  /* 0xdfffffff15157812 */ /* 0x000fd600078ec0ff */
[----:B------:R-:W-:-:S04]  /*482f0*/  @P6 LOP3.LUT R21, R21, 0x20000000, RZ, 0xfc, !PT ;  /* 0x2000000015156812 */ /* 0x000fc800078efcff */
[C---:B------:R-:W-:Y:S02]  /*48300*/  LOP3.LUT P6, RZ, R21.reuse, 0x8000, RZ, 0xc0, !PT ;  /* 0x0000800015ff7812 */ /* 0x040fe400078cc0ff */
[----:B------:R-:W-:-:S11]  /*48310*/  LOP3.LUT R21, R21, 0xbfffffff, RZ, 0xc0, !PT ;  /* 0xbfffffff15157812 */ /* 0x000fd600078ec0ff */
[----:B------:R-:W-:-:S04]  /*48320*/  @P6 LOP3.LUT R21, R21, 0x40000000, RZ, 0xfc, !PT ;  /* 0x4000000015156812 */ /* 0x000fc800078efcff */
[C---:B------:R-:W-:Y:S02]  /*48330*/  LOP3.LUT P0, RZ, R21.reuse, 0x100000, RZ, 0xc0, !PT ;  /* 0x0010000015ff7812 */ /* 0x040fe4000780c0ff */
[C---:B------:R-:W-:Y:S02]  /*48340*/  LOP3.LUT P6, RZ, R21.reuse, 0x4000, RZ, 0xc0, !PT ;  /* 0x0000400015ff7812 */ /* 0x040fe400078cc0ff */
[----:B------:R-:W-:-:S09]  /*48350*/  LOP3.LUT R21, R21, 0xfbffffff, RZ, 0xc0, !PT ;  /* 0xfbffffff15157812 */ /* 0x000fd200078ec0ff */
[----:B------:R-:W-:-:S04]  /*48360*/  @P0 LOP3.LUT R21, R21, 0x4000000, RZ, 0xfc, !PT ;  /* 0x0400000015150812 */ /* 0x000fc800078efcff */
[C---:B------:R-:W-:Y:S02]  /*48370*/  LOP3.LUT P0, RZ, R21.reuse, 0x80000, RZ, 0xc0, !PT ;  /* 0x0008000015ff7812 */ /* 0x040fe4000780c0ff */
[----:B------:R-:W-:Y:S01]  /*48380*/  LOP3.LUT R21, R21, 0xf7ffffff, RZ, 0xc0, !PT ;  /* 0xf7ffffff15157812 */ /* 0x000fe200078ec0ff */
[----:B------:R-:W-:Y:S02]  /*48390*/  IMAD.WIDE R14, R150, 0x4, R8 ;  /* 0x00000004960e7825 */ /* 0x000fe400078e0208 */
[----:B------:R-:W3:Y:S08]  /*483a0*/  LDL.LU R150, [R1+0x11ec] ;  /* 0x0011ec0001967983 */ /* 0x000ef00000300800 */
[----:B------:R-:W-:Y:S01]  /*483b0*/  @P0 LOP3.LUT R21, R21, 0x8000000, RZ, 0xfc, !PT ;  /* 0x0800000015150812 */ /* 0x000fe200078efcff */
[----:B--2---:R1:W-:Y:S03]  /*483c0*/  @P1 STG.E desc[UR34][R14.64], R148 ;  /* 0x000000940e001986 */ /* 0x0043e6000c101922 */
[----:B------:R-:W-:Y:S01]  /*483d0*/  LOP3.LUT P1, RZ, R21, 0x80000000, RZ, 0xc0, !PT ;  /* 0x8000000015ff7812 */ /* 0x000fe2000782c0ff */
[C---:B----4-:R-:W-:Y:S01]  /*483e0*/  IMAD.WIDE R10, R145.reuse, 0x4, R2 ;  /* 0x00000004910a7825 */ /* 0x050fe200078e0202 */
[----:B-1----:R-:W2:Y:S11]  /*483f0*/  LDL.LU R148, [R1+0xfc] ;  /* 0x0000fc0001947983 */ /* 0x002eb60000300800 */
[----:B---3--:R1:W-:Y:S04]  /*48400*/  @P1 STG.E desc[UR34][R10.64], R147 ;  /* 0x000000930a001986 */ /* 0x0083e8000c101922 */
[----:B-1----:R-:W3:Y:S01]  /*48410*/  LDL.LU R147, [R1+0xaf0] ;  /* 0x000af00001937983 */ /* 0x002ee20000300800 */
[----:B------:R-:W-:-:S05]  /*48420*/  IMAD.WIDE R10, R145, 0x4, R4 ;  /* 0x00000004910a7825 */ /* 0x000fca00078e0204 */
[----:B------:R1:W-:Y:S04]  /*48430*/  @P2 STG.E desc[UR34][R10.64], R146 ;  /* 0x000000920a002986 */ /* 0x0003e8000c101922 */
[----:B-1----:R-:W4:Y:S01]  /*48440*/  LDL.LU R146, [R1+0xf60] ;  /* 0x000f600001927983 */ /* 0x002f220000300800 */
[----:B------:R-:W-:-:S05]  /*48450*/  IMAD.WIDE R10, R145, 0x4, R6 ;  /* 0x00000004910a7825 */ /* 0x000fca00078e0206 */
[----:B------:R1:W-:Y:S04]  /*48460*/  @P3 STG.E desc[UR34][R10.64], R144 ;  /* 0x000000900a003986 */ /* 0x0003e8000c101922 */
[----:B-1----:R-:W4:Y:S01]  /*48470*/  LDL.LU R144, [R1+0xcf0] ;  /* 0x000cf00001907983 */ /* 0x002f220000300800 */
[----:B------:R-:W-:-:S03]  /*48480*/  IMAD.WIDE R10, R145, 0x4, R8 ;  /* 0x00000004910a7825 */ /* 0x000fc600078e0208 */
[----:B------:R-:W4:Y:S04]  /*48490*/  LDL.LU R145, [R1+0x900] ;  /* 0x0009000001917983 */ /* 0x000f280000300800 */
[----:B------:R1:W-:Y:S02]  /*484a0*/  @P4 STG.E desc[UR34][R10.64], R139 ;  /* 0x0000008b0a004986 */ /* 0x0003e4000c101922 */
[----:B-1----:R-:W-:-:S05]  /*484b0*/  IMAD.WIDE R10, R151, 0x4, R2 ;  /* 0x00000004970a7825 */ /* 0x002fca00078e0202 */
[----:B------:R1:W-:Y:S04]  /*484c0*/  @P5 STG.E desc[UR34][R10.64], R149 ;  /* 0x000000950a005986 */ /* 0x0003e8000c101922 */
[----:B-1----:R-:W4:Y:S01]  /*484d0*/  LDL.LU R149, [R1+0x11f0] ;  /* 0x0011f00001957983 */ /* 0x002f220000300800 */
[----:B------:R-:W-:-:S03]  /*484e0*/  IMAD.WIDE R10, R151, 0x4, R4 ;  /* 0x00000004970a7825 */ /* 0x000fc600078e0204 */
[----:B------:R-:W4:Y:S04]  /*484f0*/  LDL.LU R139, [R1+0x700] ;  /* 0x00070000018b7983 */ /* 0x000f280000300800 */
[----:B------:R1:W-:Y:S04]  /*48500*/  @P6 STG.E desc[UR34][R10.64], R153 ;  /* 0x000000990a006986 */ /* 0x0003e8000c101922 */
[----:B------:R-:W4:Y:S04]  /*48510*/  LDL.LU R14, [R1+0x13a8] ;  /* 0x0013a800010e7983 */ /* 0x000f280000300800 */
[----:B-1----:R-:W4:Y:S01]  /*48520*/  LDL.LU R153, [R1+0x100] ;  /* 0x0001000001997983 */ /* 0x002f220000300800 */
[----:B------:R-:W-:Y:S01]  /*48530*/  LOP3.LUT P6, RZ, R21, 0x40000000, RZ, 0xc0, !PT ;  /* 0x4000000015ff7812 */ /* 0x000fe200078cc0ff */
[----:B------:R-:W-:-:S12]  /*48540*/  IMAD.WIDE R10, R151, 0x4, R6 ;  /* 0x00000004970a7825 */ /* 0x000fd800078e0206 */
[----:B------:R1:W-:Y:S01]  /*48550*/  @P6 STG.E desc[UR34][R10.64], R159 ;  /* 0x0000009f0a006986 */ /* 0x0003e2000c101922 */
[----:B------:R-:W-:Y:S01]  /*48560*/  LOP3.LUT P6, RZ, R21, 0x20000000, RZ, 0xc0, !PT ;  /* 0x2000000015ff7812 */ /* 0x000fe200078cc0ff */
[----:B-1----:R-:W-:Y:S01]  /*48570*/  IMAD.WIDE R10, R151, 0x4, R8 ;  /* 0x00000004970a7825 */ /* 0x002fe200078e0208 */
[C---:B------:R-:W-:Y:S01]  /*48580*/  LOP3.LUT P0, RZ, R21.reuse, 0x40000, RZ, 0xc0, !PT ;  /* 0x0004000015ff7812 */ /* 0x040fe2000780c0ff */
[----:B------:R-:W4:Y:S01]  /*48590*/  LDL.LU R151, [R1+0x11f4] ;  /* 0x0011f40001977983 */ /* 0x000f220000300800 */
[C---:B------:R-:W-:Y:S02]  /*485a0*/  LOP3.LUT P1, RZ, R21.reuse, 0x200000, RZ, 0xc0, !PT ;  /* 0x0020000015ff7812 */ /* 0x040fe4000782c0ff */
[----:B------:R-:W-:-:S07]  /*485b0*/  LOP3.LUT P2, RZ, R21, 0x400000, RZ, 0xc0, !PT ;  /* 0x0040000015ff7812 */ /* 0x000fce000784c0ff */
[----:B--2---:R1:W-:Y:S01]  /*485c0*/  @P6 STG.E desc[UR34][R10.64], R148 ;  /* 0x000000940a006986 */ /* 0x0043e2000c101922 */
[----:B------:R-:W-:Y:S01]  /*485d0*/  LOP3.LUT P6, RZ, R21, 0x10000000, RZ, 0xc0, !PT ;  /* 0x1000000015ff7812 */ /* 0x000fe200078cc0ff */
[C---:B-1----:R-:W-:Y:S02]  /*485e0*/  IMAD.WIDE R10, R150.reuse, 0x4, R2 ;  /* 0x00000004960a7825 */ /* 0x042fe400078e0202 */
[----:B------:R-:W2:Y:S10]  /*485f0*/  LDL.LU R148, [R1+0x500] ;  /* 0x0005000001947983 */ /* 0x000eb40000300800 */
[----:B---3--:R1:W-:Y:S02]  /*48600*/  @P6 STG.E desc[UR34][R10.64], R147 ;  /* 0x000000930a006986 */ /* 0x0083e4000c101922 */
[----:B-1----:R-:W-:-:S02]  /*48610*/  IMAD.WIDE R10, R150, 0x4, R4 ;  /* 0x00000004960a7825 */ /* 0x002fc400078e0204 */
[----:B------:R-:W3:Y:S04]  /*48620*/  LDL.LU R147, [R1+0x300] ;  /* 0x0003000001937983 */ /* 0x000ee80000300800 */
[----:B----4-:R1:W-:Y:S01]  /*48630*/  @P0 STG.E desc[UR34][R10.64], R146 ;  /* 0x000000920a000986 */ /* 0x0103e2000c101922 */
[C---:B------:R-:W-:Y:S01]  /*48640*/  LOP3.LUT P0, RZ, R21.reuse, 0x8000000, RZ, 0xc0, !PT ;  /* 0x0800000015ff7812 */ /* 0x040fe2000780c0ff */
[C---:B-1----:R-:W-:Y:S02]  /*48650*/  IMAD.WIDE R10, R150.reuse, 0x4, R6 ;  /* 0x00000004960a7825 */ /* 0x042fe400078e0206 */
[----:B------:R-:W4:Y:S10]  /*48660*/  LDL.LU R146, [R1+0xaf4] ;  /* 0x000af40001927983 */ /* 0x000f340000300800 */
[----:B------:R1:W-:Y:S01]  /*48670*/  @P0 STG.E desc[UR34][R10.64], R144 ;  /* 0x000000900a000986 */ /* 0x0003e2000c101922 */
[----:B------:R-:W-:Y:S01]  /*48680*/  LOP3.LUT P0, RZ, R21, 0x4000000, RZ, 0xc0, !PT ;  /* 0x0400000015ff7812 */ /* 0x000fe2000780c0ff */
[----:B-1----:R-:W-:-:S02]  /*48690*/  IMAD.WIDE R10, R150, 0x4, R8 ;  /* 0x00000004960a7825 */ /* 0x002fc400078e0208 */
[----:B------:R-:W4:Y:S04]  /*486a0*/  LDL.LU R150, [R1+0x11f8] ;  /* 0x0011f80001967983 */ /* 0x000f280000300800 */
[----:B------:R-:W4:Y:S06]  /*486b0*/  LDL.LU R159, [R1+0xf64] ;  /* 0x000f6400019f7983 */ /* 0x000f2c0000300800 */
[----:B------:R1:W-:Y:S04]  /*486c0*/  @P0 STG.E desc[UR34][R10.64], R145 ;  /* 0x000000910a000986 */ /* 0x0003e8000c101922 */
[----:B------:R-:W4:Y:S04]  /*486d0*/  LDL.LU R144, [R1+0xcf4] ;  /* 0x000cf40001907983 */ /* 0x000f280000300800 */
[----:B-1----:R-:W4:Y:S01]  /*486e0*/  LDL.LU R145, [R1+0x904] ;  /* 0x0009040001917983 */ /* 0x002f220000300800 */
[----:B------:R-:W-:-:S04]  /*486f0*/  IMAD.WIDE R10, R149, 0x4, R2 ;  /* 0x00000004950a7825 */ /* 0x000fc800078e0202 */
[----:B------:R-:W-:Y:S01]  /*48700*/  IMAD.WIDE R12, R149, 0x4, R4 ;  /* 0x00000004950c7825 */ /* 0x000fe200078e0204 */
[----:B------:R1:W-:Y:S04]  /*48710*/  @P1 STG.E desc[UR34][R10.64], R139 ;  /* 0x0000008b0a001986 */ /* 0x0003e8000c101922 */
[----:B-1----:R-:W4:Y:S04]  /*48720*/  LDL.LU R139, [R1+0x704] ;  /* 0x00070400018b7983 */ /* 0x002f280000300800 */
[----:B------:R1:W-:Y:S04]  /*48730*/  @P2 STG.E desc[UR34][R12.64], R153 ;  /* 0x000000990c002986 */ /* 0x0003e8000c101922 */
[----:B-1----:R-:W4:Y:S01]  /*48740*/  LDL.LU R153, [R1+0x104] ;  /* 0x0001040001997983 */ /* 0x002f220000300800 */
[----:B------:R-:W-:-:S02]  /*48750*/  LOP3.LUT P3, RZ, R21, 0x800000, RZ, 0xc0, !PT ;  /* 0x0080000015ff7812 */ /* 0x000fc4000786c0ff */
[----:B------:R-:W-:Y:S02]  /*48760*/  LOP3.LUT P4, RZ, R21, 0x1000000, RZ, 0xc0, !PT ;  /* 0x0100000015ff7812 */ /* 0x000fe4000788c0ff */
[C---:B------:R-:W-:Y:S01]  /*48770*/  LOP3.LUT P5, RZ, R0.reuse, 0x40, RZ, 0xc0, !PT ;  /* 0x0000004000ff7812 */ /* 0x040fe200078ac0ff */
[----:B------:R-:W-:Y:S01]  /*48780*/  IMAD.WIDE R10, R149, 0x4, R6 ;  /* 0x00000004950a7825 */ /* 0x000fe200078e0206 */
[----:B------:R-:W-:Y:S02]  /*48790*/  LOP3.LUT P6, RZ, R0, 0x80, RZ, 0xc0, !PT ;  /* 0x0000008000ff7812 */ /* 0x000fe400078cc0ff */
[----:B------:R-:W-:Y:S01]  /*487a0*/  LOP3.LUT P0, RZ, R21, 0x2000000, RZ, 0xc0, !PT ;  /* 0x0200000015ff7812 */ /* 0x000fe2000780c0ff */
[----:B------:R-:W-:Y:S02]  /*487b0*/  VIADD R0, R23, 0x83 ;  /* 0x0000008317007836 */ /* 0x000fe40000000000 */
[----:B------:R-:W-:Y:S01]  /*487c0*/  IMAD.WIDE R12, R149, 0x4, R8 ;  /* 0x00000004950c7825 */ /* 0x000fe200078e0208 */
[----:B------:R-:W-:Y:S01]  /*487d0*/  ISETP.LT.AND P1, PT, R156, R14, !P0 ;  /* 0x0000000e9c00720c */ /* 0x000fe20004721270 */
[----:B------:R-:W4:Y:S01]  /*487e0*/  LDL.LU R149, [R1+0x11fc] ;  /* 0x0011fc0001957983 */ /* 0x000f220000300800 */
[----:B------:R-:W-:Y:S01]  /*487f0*/  ISETP.LT.AND P0, PT, R155, UR4, !P0 ;  /* 0x000000049b007c0c */ /* 0x000fe2000c701270 */
[C---:B------:R-:W-:Y:S01]  /*48800*/  IMAD.WIDE R14, R151.reuse, 0x4, R2 ;  /* 0x00000004970e7825 */ /* 0x040fe200078e0202 */
[----:B------:R-:W-:Y:S01]  /*48810*/  ISETP.GE.AND P2, PT, R0, UR5, PT ;  /* 0x0000000500007c0c */ /* 0x000fe2000bf46270 */
[----:B------:R-:W-:Y:S01]  /*48820*/  ULDC UR5, c[0x0][0x22c] ;  /* 0x00008b0000057ab9 */ /* 0x000fe20000000800 */
[----:B--2---:R1:W-:Y:S04]  /*48830*/  @P3 STG.E desc[UR34][R10.64], R148 ;  /* 0x000000940a003986 */ /* 0x0043e8000c101922 */
[----:B-1----:R-:W2:Y:S01]  /*48840*/  LDL.LU R148, [R1+0x504] ;  /* 0x0005040001947983 */ /* 0x002ea20000300800 */
[----:B------:R-:W-:-:S03]  /*48850*/  IMAD.WIDE R10, R151, 0x4, R4 ;  /* 0x00000004970a7825 */ /* 0x000fc600078e0204 */
[----:B---3--:R1:W-:Y:S01]  /*48860*/  @P4 STG.E desc[UR34][R12.64], R147 ;  /* 0x000000930c004986 */ /* 0x0083e2000c101922 */
[----:B------:R-:W-:-:S03]  /*48870*/  ISETP.LT.AND P4, PT, R152, UR4, !P2 ;  /* 0x0000000498007c0c */ /* 0x000fc6000d781270 */
[----:B-1----:R-:W3:Y:S01]  /*48880*/  LDL.LU R147, [R1+0x304] ;  /* 0x0003040001937983 */ /* 0x002ee20000300800 */
[----:B------:R-:W-:-:S03]  /*48890*/  IMAD.WIDE R12, R151, 0x4, R6 ;  /* 0x00000004970c7825 */ /* 0x000fc600078e0206 */
[----:B----4-:R1:W-:Y:S01]  /*488a0*/  @P5 STG.E desc[UR34][R14.64], R146 ;  /* 0x000000920e005986 */ /* 0x0103e2000c101922 */
[----:B------:R-:W-:-:S03]  /*488b0*/  ISETP.LT.AND P5, PT, R154, UR4, !P2 ;  /* 0x000000049a007c0c */ /* 0x000fc6000d7a1270 */
[----:B-1----:R-:W4:Y:S04]  /*488c0*/  LDL.LU R146, [R1+0xaf8] ;  /* 0x000af80001927983 */ /* 0x002f280000300800 */
[----:B------:R1:W-:Y:S01]  /*488d0*/  @P6 STG.E desc[UR34][R10.64], R159 ;  /* 0x0000009f0a006986 */ /* 0x0003e2000c101922 */
[----:B------:R-:W-:-:S03]  /*488e0*/  IMAD.WIDE R14, R150, 0x4, R4 ;  /* 0x00000004960e7825 */ /* 0x000fc600078e0204 */
[----:B------:R1:W-:Y:S02]  /*488f0*/  @P1 STG.E desc[UR34][R12.64], R144 ;  /* 0x000000900c001986 */ /* 0x0003e4000c101922 */
[----:B-1----:R-:W-:Y:S02]  /*48900*/  IMAD.WIDE R10, R151, 0x4, R8 ;  /* 0x00000004970a7825 */ /* 0x002fe400078e0208 */
[----:B------:R-:W4:Y:S04]  /*48910*/  LDL.LU R151, [R1+0x1200] ;  /* 0x0012000001977983 */ /* 0x000f280000300800 */
[----:B------:R1:W-:Y:S01]  /*48920*/  @P0 STG.E desc[UR34][R10.64], R145 ;  /* 0x000000910a000986 */ /* 0x0003e2000c101922 */
[----:B------:R-:W-:-:S03]  /*48930*/  IMAD.WIDE R12, R150, 0x4, R2 ;  /* 0x00000004960c7825 */ /* 0x000fc600078e0202 */
[----:B------:R-:W4:Y:S04]  /*48940*/  LDL.LU R159, [R1+0xf68] ;  /* 0x000f6800019f7983 */ /* 0x000f280000300800 */
[----:B-1----:R-:W4:Y:S01]  /*48950*/  LDL.LU R145, [R1+0xcf8] ;  /* 0x000cf80001917983 */ /* 0x002f220000300800 */
[----:B------:R-:W-:-:S03]  /*48960*/  IMAD.WIDE R10, R150, 0x4, R6 ;  /* 0x00000004960a7825 */ /* 0x000fc600078e0206 */
[----:B------:R1:W-:Y:S04]  /*48970*/  @P4 STG.E desc[UR34][R12.64], R139 ;  /* 0x0000008b0c004986 */ /* 0x0003e8000c101922 */
[----:B-1----:R-:W4:Y:S01]  /*48980*/  LDL.LU R139, [R1+0x908] ;  /* 0x00090800018b7983 */ /* 0x002f220000300800 */
[----:B------:R-:W-:-:S03]  /*48990*/  IMAD.WIDE R12, R150, 0x4, R8 ;  /* 0x00000004960c7825 */ /* 0x000fc600078e0208 */
[----:B------:R1:W-:Y:S04]  /*489a0*/  @P5 STG.E desc[UR34][R14.64], R153 ;  /* 0x000000990e005986 */ /* 0x0003e8000c101922 */
[----:B-1----:R-:W4:Y:S04]  /*489b0*/  LDL.LU R153, [R1+0x708] ;  /* 0x0007080001997983 */ /* 0x002f280000300800 */
[----:B------:R-:W4:Y:S01]  /*489c0*/  LDL.LU R150, [R1+0x108] ;  /* 0x0001080001967983 */ /* 0x000f220000300800 */
[----:B------:R-:W-:Y:S01]  /*489d0*/  VIADD R0, R23, 0x84 ;  /* 0x0000008417007836 */ /* 0x000fe20000000000 */
[----:B------:R-:W-:Y:S01]  /*489e0*/  ISETP.LT.AND P1, PT, R156, UR4, !P2 ;  /* 0x000000049c007c0c */ /* 0x000fe2000d721270 */
[----:B------:R-:W-:Y:S01]  /*489f0*/  IMAD.WIDE R14, R149, 0x4, R2 ;  /* 0x00000004950e7825 */ /* 0x000fe200078e0202 */
[----:B------:R-:W4:Y:S02]  /*48a00*/  LDL.LU R144, [R1+0x1204] ;  /* 0x0012040001907983 */ /* 0x000f240000300800 */
[----:B------:R-:W-:-:S02]  /*48a10*/  ISETP.GE.AND P3, PT, R0, UR5, PT ;  /* 0x0000000500007c0c */ /* 0x000fc4000bf66270 */
[----:B------:R-:W-:Y:S01]  /*48a20*/  ISETP.LT.AND P2, PT, R155, UR4, !P2 ;  /* 0x000000049b007c0c */ /* 0x000fe2000d741270 */
[C---:B------:R-:W-:Y:S01]  /*48a30*/  VIADD R0, R23.reuse, 0x85 ;  /* 0x0000008517007836 */ /* 0x040fe20000000000 */
[----:B------:R-:W-:Y:S01]  /*48a40*/  ISETP.LT.AND P0, PT, R152, UR4, !P3 ;  /* 0x0000000498007c0c */ /* 0x000fe2000df01270 */
[----:B------:R-:W-:Y:S01]  /*48a50*/  ULDC UR5, c[0x0][0x22c] ;  /* 0x00008b0000057ab9 */ /* 0x000fe20000000800 */
[----:B------:R-:W-:Y:S02]  /*48a60*/  ISETP.LT.AND P5, PT, R154, UR4, !P3 ;  /* 0x000000049a007c0c */ /* 0x000fe4000dfa1270 */
[----:B------:R-:W-:Y:S01]  /*48a70*/  ISETP.GE.AND P6, PT, R0, UR5, PT ;  /* 0x0000000500007c0c */ /* 0x000fe2000bfc6270 */
[----:B--2---:R1:W-:Y:S01]  /*48a80*/  @P1 STG.E desc[UR34][R10.64], R148 ;  /* 0x000000940a001986 */ /* 0x0043e2000c101922 */
[----:B------:R-:W-:Y:S01]  /*48a90*/  ISETP.LT.AND P1, PT, R156, UR4, !P3 ;  /* 0x000000049c007c0c */ /* 0x000fe2000df21270 */
[----:B------:R-:W-:Y:S01]  /*48aa0*/  VIADD R0, R23, 0x86 ;  /* 0x0000008617007836 */ /* 0x000fe20000000000 */
[----:B------:R-:W-:Y:S01]  /*48ab0*/  ISETP.LT.AND P3, PT, R155, UR4, !P3 ;  /* 0x000000049b007c0c */ /* 0x000fe2000df61270 */
[----:B------:R-:W-:Y:S01]  /*48ac0*/  ULDC UR5, c[0x0][0x22c] ;  /* 0x00008b0000057ab9 */ /* 0x000fe20000000800 */
[----:B-1----:R-:W2:Y:S01]  /*48ad0*/  LDL.LU R148, [R1+0x508] ;  /* 0x0005080001947983 */ /* 0x002ea20000300800 */
[----:B------:R-:W-:-:S03]  /*48ae0*/  IMAD.WIDE R10, R149, 0x4, R4 ;  /* 0x00000004950a7825 */ /* 0x000fc600078e0204 */
[----:B---3--:R1:W-:Y:S01]  /*48af0*/  @P2 STG.E desc[UR34][R12.64], R147 ;  /* 0x000000930c002986 */ /* 0x0083e2000c101922 */
[----:B------:R-:W-:Y:S01]  /*48b00*/  ISETP.LT.AND P2, PT, R152, UR4, !P6 ;  /* 0x0000000498007c0c */ /* 0x000fe2000f741270 */
[----:B-1----:R-:W-:Y:S02]  /*48b10*/  IMAD.WIDE R12, R149, 0x4, R6 ;  /* 0x00000004950c7825 */ /* 0x002fe400078e0206 */
[----:B------:R-:W3:Y:S04]  /*48b20*/  LDL.LU R147, [R1+0x308] ;  /* 0x0003080001937983 */ /* 0x000ee80000300800 */
[----:B----4-:R1:W-:Y:S01]  /*48b30*/  @P0 STG.E desc[UR34][R14.64], R146 ;  /* 0x000000920e000986 */ /* 0x0103e2000c101922 */
[----:B------:R-:W-:-:S03]  /*48b40*/  ISETP.LT.AND P0, PT, R154, UR4, !P6 ;  /* 0x000000049a007c0c */ /* 0x000fc6000f701270 */
[----:B-1----:R-:W4:Y:S01]  /*48b50*/  LDL.LU R146, [R1+0xafc] ;  /* 0x000afc0001927983 */ /* 0x002f220000300800 */
[----:B------:R-:W-:-:S03]  /*48b60*/  IMAD.WIDE R14, R151, 0x4, R4 ;  /* 0x00000004970e7825 */ /* 0x000fc600078e0204 */
[----:B------:R1:W-:Y:S04]  /*48b70*/  @P5 STG.E desc[UR34][R10.64], R159 ;  /* 0x0000009f0a005986 */ /* 0x0003e8000c101922 */
[----:B------:R1:W-:Y:S02]  /*48b80*/  @P1 STG.E desc[UR34][R12.64], R145 ;  /* 0x000000910c001986 */ /* 0x0003e4000c101922 */
[----:B-1----:R-:W-:Y:S02]  /*48b90*/  IMAD.WIDE R10, R149, 0x4, R8 ;  /* 0x00000004950a7825 */ /* 0x002fe400078e0208 */
[----:B------:R-:W4:Y:S04]  /*48ba0*/  LDL.LU R149, [R1+0x1208] ;  /* 0x0012080001957983 */ /* 0x000f280000300800 */
[----:B------:R-:W4:Y:S01]  /*48bb0*/  LDL.LU R159, [R1+0xf6c] ;  /* 0x000f6c00019f7983 */ /* 0x000f220000300800 */
[----:B------:R-:W-:-:S03]  /*48bc0*/  IMAD.WIDE R12, R151, 0x4, R2 ;  /* 0x00000004970c7825 */ /* 0x000fc600078e0202 */
[----:B------:R-:W4:Y:S04]  /*48bd0*/  LDL.LU R145, [R1+0xcfc] ;  /* 0x000cfc0001917983 */ /* 0x000f280000300800 */
[----:B------:R-:W-:Y:S04]  /*48be0*/  @P3 STG.E desc[UR34][R10.64], R139 ;  /* 0x0000008b0a003986 */ /* 0x000fe8000c101922 */
[----:B------:R-:W-:Y:S04]  /*48bf0*/  @P2 STG.E desc[UR34][R12.64], R153 ;  /* 0x000000990c002986 */ /* 0x000fe8000c101922 */
[----:B------:R1:W-:Y:S04]  /*48c00*/  @P0 STG.E desc[UR34][R14.64], R150 ;  /* 0x000000960e000986 */ /* 0x0003e8000c101922 */
[----:B-1----:R-:W4:Y:S04]  /*48c10*/  LDL.LU R150, [R1+0x90c] ;  /* 0x00090c0001967983 */ /* 0x002f280000300800 */
[----:B------:R-:W4:Y:S04]  /*48c20*/  LDL.LU R139, [R1+0x70c] ;  /* 0x00070c00018b7983 */ /* 0x000f280000300800 */
[----:B------:R-:W4:Y:S01]  /*48c30*/  LDL.LU R153, [R1+0x10c] ;  /* 0x00010c0001997983 */ /* 0x000f220000300800 */
[----:B------:R-:W-:-:S02]  /*48c40*/  ISETP.LT.AND P1, PT, R156, UR4, !P6 ;  /* 0x000000049c007c0c */ /* 0x000fc4000f721270 */
[----:B------:R-:W-:Y:S01]  /*48c50*/  ISETP.GE.AND P4, PT, R0, UR5, PT ;  /* 0x0000000500007c0c */ /* 0x000fe2000bf86270 */
[----:B------:R-:W-:Y:S01]  /*48c60*/  IMAD.WIDE R10, R151, 0x4, R6 ;  /* 0x00000004970a7825 */ /* 0x000fe200078e0206 */
[----:B------:R-:W-:Y:S01]  /*48c70*/  ISETP.LT.AND P6, PT, R155, UR4, !P6 ;  /* 0x000000049b007c0c */ /* 0x000fe2000f7c1270 */
[----:B------:R-:W-:Y:S01]  /*48c80*/  ULDC UR5, c[0x0][0x22c] ;  /* 0x00008b0000057ab9 */ /* 0x000fe20000000800 */
[----:B------:R-:W-:Y:S02]  /*48c90*/  ISETP.LT.AND P3, PT, R152, UR4, !P4 ;  /* 0x0000000498007c0c */ /* 0x000fe4000e761270 */
[----:B------:R-:W-:Y:S01]  /*48ca0*/  ISETP.LT.AND P2, PT, R154, UR4, !P4 ;  /* 0x000000049a007c0c */ /* 0x000fe2000e741270 */
[----:B------:R-:W-:Y:S02]  /*48cb0*/  VIADD R0, R23, 0x87 ;  /* 0x0000008717007836 */ /* 0x000fe40000000000 */
[----:B------:R-:W-:Y:S02]  /*48cc0*/  IMAD.WIDE R12, R151, 0x4, R8 ;  /* 0x00000004970c7825 */ /* 0x000fe400078e0208 */
[----:B------:R-:W4:Y:S02]  /*48cd0*/  LDL.LU R151, [R1+0x120c] ;  /* 0x00120c0001977983 */ /* 0x000f240000300800 */
[----:B------:R-:W-:Y:S01]  /*48ce0*/  IMAD.WIDE R14, R144, 0x4, R2 ;  /* 0x00000004900e7825 */ /* 0x000fe200078e0202 */
[----:B------:R-:W-:Y:S01]  /*48cf0*/  ISETP.GE.AND P5, PT, R0, UR5, PT ;  /* 0x0000000500007c0c */ /* 0x000fe2000bfa6270 */
[----:B------:R-:W-:Y:S01]  /*48d00*/  ULDC UR5, c[0x0][0x22c] ;  /* 0x00008b0000057ab9 */ /* 0x000fe20000000800 */
[----:B--2---:R1:W-:Y:S01]  /*48d10*/  @P1 STG.E desc[UR34][R10.64], R148 ;  /* 0x000000940a001986 */ /* 0x0043e2000c101922 */
[----:B------:R-:W-:-:S02]  /*48d20*/  ISETP.LT.AND P1, PT, R156, UR4, !P4 ;  /* 0x000000049c007c0c */ /* 0x000fc4000e721270 */
[----:B------:R-:W-:Y:S01]  /*48d30*/  ISETP.LT.AND P4, PT, R155, UR4, !P4 ;  /* 0x000000049b007c0c */ /* 0x000fe2000e781270 */
        /* <DEDUP_REMOVED lines=9> */
[----:B------:R1:W-:Y:S04]  /*48dd0*/  @P2 STG.E desc[UR34][R10.64], R159 ;  /* 0x0000009f0a002986 */ /* 0x0003e8000c101922 */
[----:B------:R1:W-:Y:S02]  /*48de0*/  @P1 STG.E desc[UR34][R12.64], R145 ;  /* 0x000000910c001986 */ /* 0x0003e4000c101922 */
[----:B-1----:R-:W-:-:S02]  /*48df0*/  IMAD.WIDE R10, R144, 0x4, R8 ;  /* 0x00000004900a7825 */ /* 0x002fc400078e0208 */
[----:B------:R-:W4:Y:S02]  /*48e00*/  LDL.LU R159, [R1+0xf70] ;  /* 0x000f7000019f7983 */ /* 0x000f240000300800 */
[----:B------:R-:W-:-:S04]  /*48e10*/  IMAD.WIDE R12, R149, 0x4, R2 ;  /* 0x00000004950c7825 */ /* 0x000fc800078e0202 */
[----:B------:R-:W-:Y:S01]  /*48e20*/  IMAD.WIDE R14, R149, 0x4, R4 ;  /* 0x00000004950e7825 */ /* 0x000fe200078e0204 */
[----:B------:R1:W-:Y:S04]  /*48e30*/  @P4 STG.E desc[UR34][R10.64], R150 ;  /* 0x000000960a004986 */ /* 0x0003e8000c101922 */
[----:B------:R1:W-:Y:S04]  /*48e40*/  @P3 STG.E desc[UR34][R12.64], R139 ;  /* 0x0000008b0c003986 */ /* 0x0003e8000c101922 */
[----:B-1----:R-:W4:Y:S04]  /*48e50*/  LDL.LU R150, [R1+0x1210] ;  /* 0x0012100001967983 */ /* 0x002f280000300800 */
[----:B------:R-:W4:Y:S04]  /*48e60*/  LDL.LU R144, [R1+0xd00] ;  /* 0x000d000001907983 */ /* 0x000f280000300800 */
[----:B------:R-:W4:Y:S04]  /*48e70*/  LDL.LU R145, [R1+0x910] ;  /* 0x0009100001917983 */ /* 0x000f280000300800 */
[----:B------:R1:W-:Y:S04]  /*48e80*/  @P6 STG.E desc[UR34][R14.64], R153 ;  /* 0x000000990e006986 */ /* 0x0003e8000c101922 */
[----:B------:R-:W4:Y:S04]  /*48e90*/  LDL.LU R139, [R1+0x710] ;  /* 0x00071000018b7983 */ /* 0x000f280000300800 */
[----:B-1----:R-:W4:Y:S01]  /*48ea0*/  LDL.LU R153, [R1+0x110] ;  /* 0x0001100001997983 */ /* 0x002f220000300800 */
[----:B------:R-:W-:Y:S01]  /*48eb0*/  VIADD R0, R23, 0x88 ;  /* 0x0000008817007836 */ /* 0x000fe20000000000 */
[----:B------:R-:W-:-:S04]  /*48ec0*/  ISETP.LT.AND P1, PT, R156, UR4, !P5 ;  /* 0x000000049c007c0c */ /* 0x000fc8000ef21270 */
[----:B------:R-:W-:Y:S02]  /*48ed0*/  ISETP.GE.AND P0, PT, R0, UR5, PT ;  /* 0x0000000500007c0c */ /* 0x000fe4000bf06270 */
[----:B------:R-:W-:Y:S01]  /*48ee0*/  ISETP.LT.AND P5, PT, R155, UR4, !P5 ;  /* 0x000000049b007c0c */ /* 0x000fe2000efa1270 */
[----:B------:R-:W-:Y:S01]  /*48ef0*/  IMAD.WIDE R10, R149, 0x4, R6 ;  /* 0x00000004950a7825 */ /* 0x000fe200078e0206 */
[----:B------:R-:W-:Y:S01]  /*48f00*/  ISETP.LT.AND P4, PT, R152, UR4, !P0 ;  /* 0x0000000498007c0c */ /* 0x000fe2000c781270 */
[----:B------:R-:W-:Y:S01]  /*48f10*/  ULDC UR5, c[0x0][0x22c] ;  /* 0x00008b0000057ab9 */ /* 0x000fe20000000800 */
        /* <DEDUP_REMOVED lines=19> */
[----:B------:R1:W-:Y:S02]  /*49050*/  @P6 STG.E desc[UR34][R10.64], R159 ;  /* 0x0000009f0a006986 */ /* 0x0003e4000c101922 */
[----:B-1----:R-:W-:Y:S02]  /*49060*/  IMAD.WIDE R10, R151, 0x4, R8 ;  /* 0x00000004970a7825 */ /* 0x002fe400078e0208 */
[----:B------:R-:W4:Y:S04]  /*49070*/  LDL.LU R151, [R1+0x1218] ;  /* 0x0012180001977983 */ /* 0x000f280000300800 */
[----:B------:R-:W4:Y:S01]  /*49080*/  LDL.LU R159, [R1+0xf74] ;  /* 0x000f7400019f7983 */ /* 0x000f220000300800 */
[----:B------:R-:W-:-:S03]  /*49090*/  IMAD.WIDE R14, R150, 0x4, R4 ;  /* 0x00000004960e7825 */ /* 0x000fc600078e0204 */
[----:B------:R1:W-:Y:S04]  /*490a0*/  @P1 STG.E desc[UR34][R12.64], R144 ;  /* 0x000000900c001986 */ /* 0x0003e8000c101922 */
[----:B------:R1:W-:Y:S02]  /*490b0*/  @P0 STG.E desc[UR34][R10.64], R145 ;  /* 0x000000910a000986 */ /* 0x0003e4000c101922 */
[----:B-1----:R-:W-:Y:S02]  /*490c0*/  IMAD.WIDE R12, R150, 0x4, R2 ;  /* 0x00000004960c7825 */ /* 0x002fe400078e0202 */
[----:B------:R-:W4:Y:S04]  /*490d0*/  LDL.LU R144, [R1+0xd04] ;  /* 0x000d040001907983 */ /* 0x000f280000300800 */
[----:B------:R-:W4:Y:S04]  /*490e0*/  LDL.LU R145, [R1+0x914] ;  /* 0x0009140001917983 */ /* 0x000f280000300800 */
[----:B------:R1:W-:Y:S04]  /*490f0*/  @P4 STG.E desc[UR34][R12.64], R139 ;  /* 0x0000008b0c004986 */ /* 0x0003e8000c101922 */
[----:B------:R1:W-:Y:S04]  /*49100*/  @P5 STG.E desc[UR34][R14.64], R153 ;  /* 0x000000990e005986 */ /* 0x0003e8000c101922 */
[----:B-1----:R-:W4:Y:S04]  /*49110*/  LDL.LU R139, [R1+0x714] ;  /* 0x00071400018b7983 */ /* 0x002f280000300800 */
[----:B------:R-:W4:Y:S01]  /*49120*/  LDL.LU R153, [R1+0x114] ;  /* 0x0001140001997983 */ /* 0x000f220000300800 */
        /* <DEDUP_REMOVED lines=10> */
[----:B------:R-:W4:Y:S01]  /*491d0*/  LDL.LU R150, [R1+0x121c] ;  /* 0x00121c0001967983 */ /* 0x000f220000300800 */
[----:B------:R-:W-:Y:S01]  /*491e0*/  ISETP.GE.AND P6, PT, R0, UR5, PT ;  /* 0x0000000500007c0c */ /* 0x000fe2000bfc6270 */
[----:B------:R-:W-:Y:S01]  /*491f0*/  IMAD.WIDE R14, R149, 0x4, R2 ;  /* 0x00000004950e7825 */ /* 0x000fe200078e0202 */
        /* <DEDUP_REMOVED lines=14> */
[----:B------:R-:W-:-:S04]  /*492e0*/  IMAD.WIDE R14, R151, 0x4, R4 ;  /* 0x00000004970e7825 */ /* 0x000fc800078e0204 */
[----:B-1----:R-:W-:Y:S02]  /*492f0*/  IMAD.WIDE R10, R149, 0x4, R8 ;  /* 0x00000004950a7825 */ /* 0x002fe400078e0208 */
[----:B------:R-:W4:Y:S04]  /*49300*/  LDL.LU R149, [R1+0x1220] ;  /* 0x0012200001957983 */ /* 0x000f280000300800 */
[----:B------:R-:W4:Y:S04]  /*49310*/  LDL.LU R159, [R1+0xf78] ;  /* 0x000f7800019f7983 */ /* 0x000f280000300800 */
[----:B------:R1:W-:Y:S04]  /*49320*/  @P1 STG.E desc[UR34][R12.64], R144 ;  /* 0x000000900c001986 */ /* 0x0003e8000c101922 */
[----:B------:R1:W-:Y:S02]  /*49330*/  @P3 STG.E desc[UR34][R10.64], R145 ;  /* 0x000000910a003986 */ /* 0x0003e4000c101922 */
[----:B-1----:R-:W-:-:S02]  /*49340*/  IMAD.WIDE R12, R151, 0x4, R2 ;  /* 0x00000004970c7825 */ /* 0x002fc400078e0202 */
[----:B------:R-:W4:Y:S02]  /*49350*/  LDL.LU R145, [R1+0xd08] ;  /* 0x000d080001917983 */ /* 0x000f240000300800 */
[C---:B------:R-:W-:Y:S02]  /*49360*/  IMAD.WIDE R10, R151.reuse, 0x4, R6 ;  /* 0x00000004970a7825 */ /* 0x040fe400078e0206 */
[----:B------:R1:W-:Y:S04]  /*49370*/  @P2 STG.E desc[UR34][R12.64], R139 ;  /* 0x0000008b0c002986 */ /* 0x0003e8000c101922 */
[----:B------:R1:W-:Y:S04]  /*49380*/  @P0 STG.E desc[UR34][R14.64], R153 ;  /* 0x000000990e000986 */ /* 0x0003e8000c101922 */
[----:B-1----:R-:W4:Y:S01]  /*49390*/  LDL.LU R139, [R1+0x918] ;  /* 0x00091800018b7983 */ /* 0x002f220000300800 */
[----:B------:R-:W-:-:S03]  /*493a0*/  IMAD.WIDE R12, R151, 0x4, R8 ;  /* 0x00000004970c7825 */ /* 0x000fc600078e0208 */
[----:B------:R-:W4:Y:S04]  /*493b0*/  LDL.LU R153, [R1+0x718] ;  /* 0x0007180001997983 */ /* 0x000f280000300800 */
        /* <DEDUP_REMOVED lines=27> */
[----:B------:R1:W-:Y:S02]  /*49570*/  @P2 STG.E desc[UR34][R10.64], R159 ;  /* 0x0000009f0a002986 */ /* 0x0003e4000c101922 */
[----:B-1----:R-:W-:Y:S02]  /*49580*/  IMAD.WIDE R10, R150, 0x4, R8 ;  /* 0x00000004960a7825 */ /* 0x002fe400078e0208 */
[----:B------:R-:W4:Y:S04]  /*49590*/  LDL.LU R150, [R1+0x1228] ;  /* 0x0012280001967983 */ /* 0x000f280000300800 */
[----:B------:R-:W4:Y:S04]  /*495a0*/  LDL.LU R159, [R1+0xf7c] ;  /* 0x000f7c00019f7983 */ /* 0x000f280000300800 */
[----:B------:R1:W-:Y:S02]  /*495b0*/  @P1 STG.E desc[UR34][R12.64], R145 ;  /* 0x000000910c001986 */ /* 0x0003e4000c101922 */
[----:B-1----:R-:W-:-:S02]  /*495c0*/  IMAD.WIDE R12, R149, 0x4, R2 ;  /* 0x00000004950c7825 */ /* 0x002fc400078e0202 */
        /* <DEDUP_REMOVED lines=34> */
[----:B-1----:R-:W-:Y:S01]  /*497f0*/  IMAD.WIDE R10, R144, 0x4, R8 ;  /* 0x00000004900a7825 */ /* 0x002fe200078e0208 */
[----:B------:R-:W4:Y:S04]  /*49800*/  LDL.LU R159, [R1+0xf80] ;  /* 0x000f8000019f7983 */ /* 0x000f280000300800 */
[----:B------:R1:W-:Y:S02]  /*49810*/  @P1 STG.E desc[UR34][R12.64], R145 ;  /* 0x000000910c001986 */ /* 0x0003e4000c101922 */
[----:B-1----:R-:W-:Y:S02]  /*49820*/  IMAD.WIDE R12, R150, 0x4, R2 ;  /* 0x00000004960c7825 */ /* 0x002fe400078e0202 */
        /* <DEDUP_REMOVED lines=497> */
[----:B------:R-:W-:-:S04]  /*4b740*/  IMAD.WIDE R12, R150, 0x4, R8 ;  /* 0x00000004960c7825 */ /* 0x000fc800078e0208 */
[----:B------:R-:W-:Y:S01]  /*4b750*/  IMAD.WIDE R14, R149, 0x4, R2 ;  /* 0x00000004950e7825 */ /* 0x000fe200078e0202 */
[----:B--2---:R1:W-:Y:S01]  /*4b760*/  @P1 STG.E desc[UR34][R10.64], R148 ;  /* 0x000000940a001986 */ /* 0x0043e2000c101922 */
[----:B------:R-:W-:Y:S02]  /*4b770*/  ISETP.LT.AND P1, PT, R156, UR4, !P3 ;  /* 0x000000049c007c0c */ /* 0x000fe4000df21270 */
[----:B------:R-:W-:Y:S02]  /*4b780*/  ISETP.LT.AND P3, PT, R155, UR4, !P3 ;  /* 0x000000049b007c0c */ /* 0x000fe4000df61270 */
[----:B------:R-:W-:Y:S01]  /*4b790*/  ISETP.GE.AND P6, PT, R0, UR5, PT ;  /* 0x0000000500007c0c */ /* 0x000fe2000bfc6270 */
[----:B-1----:R-:W2:Y:S01]  /*4b7a0*/  LDL.LU R148, [R1+0x1298] ;  /* 0x0012980001947983 */ /* 0x002ea20000300800 */
[----:B------:R-:W-:Y:S01]  /*4b7b0*/  IMAD.WIDE R10, R149, 0x4, R4 ;  /* 0x00000004950a7825 */ /* 0x000fe200078e0204 */
[----:B------:R-:W-:Y:S02]  /*4b7c0*/  ULDC UR5, c[0x0][0x22c] ;  /* 0x00008b0000057ab9 */ /* 0x000fe40000000800 */
[----:B------:R-:W2:Y:S04]  /*4b7d0*/  LDL.LU R150, [R1+0x350] ;  /* 0x0003500001967983 */ /* 0x000ea80000300800 */
        /* <DEDUP_REMOVED lines=32> */
[----:B--2---:R-:W-:-:S02]  /*4b9e0*/  IMAD.WIDE R14, R148, 0x4, R2 ;  /* 0x00000004940e7825 */ /* 0x004fc400078e0202 */
[----:B------:R1:W-:Y:S01]  /*4b9f0*/  @P1 STG.E desc[UR34][R10.64], R150 ;  /* 0x000000960a001986 */ /* 0x0003e2000c101922 */
[----:B------:R-:W-:Y:S02]  /*4ba00*/  ISETP.LT.AND P1, PT, R156, UR4, !P4 ;  /* 0x000000049c007c0c */ /* 0x000fe4000e721270 */
[----:B------:R-:W-:Y:S02]  /*4ba10*/  ISETP.LT.AND P4, PT, R155, UR4, !P4 ;  /* 0x000000049b007c0c */ /* 0x000fe4000e781270 */
[----:B------:R-:W-:Y:S01]  /*4ba20*/  ISETP.GE.AND P5, PT, R0, UR5, PT ;  /* 0x0000000500007c0c */ /* 0x000fe2000bfa6270 */
[----:B-1----:R-:W2:Y:S01]  /*4ba30*/  LDL.LU R150, [R1+0x354] ;  /* 0x0003540001967983 */ /* 0x002ea20000300800 */
[----:B------:R-:W-:Y:S01]  /*4ba40*/  IMAD.WIDE R10, R148, 0x4, R4 ;  /* 0x00000004940a7825 */ /* 0x000fe200078e0204 */
[----:B------:R-:W-:Y:S02]  /*4ba50*/  ULDC UR5, c[0x0][0x22c] ;  /* 0x00008b0000057ab9 */ /* 0x000fe40000000800 */
        /* <DEDUP_REMOVED lines=63> */
[----:B------:R-:W-:Y:S02]  /*4be50*/  ISETP.LT.AND P2, PT, R155, UR4, !P2 ;  /* 0x000000049b007c0c */ /* 0x000fe4000d741270 */
[----:B------:R-:W-:Y:S01]  /*4be60*/  ISETP.GE.AND P3, PT, R0, UR5, PT ;  /* 0x0000000500007c0c */ /* 0x000fe2000bf66270 */
[----:B------:R-:W-:Y:S01]  /*4be70*/  IMAD.WIDE R10, R148, 0x4, R6 ;  /* 0x00000004940a7825 */ /* 0x000fe200078e0206 */
[----:B------:R-:W-:Y:S02]  /*4be80*/  ULDC UR5, c[0x0][0x22c] ;  /* 0x00008b0000057ab9 */ /* 0x000fe40000000800 */
[----:B------:R-:W-:Y:S01]  /*4be90*/  ISETP.LT.AND P0, PT, R152, UR4, !P3 ;  /* 0x0000000498007c0c */ /* 0x000fe2000df01270 */
[----:B------:R-:W-:Y:S01]  /*4bea0*/  IMAD.WIDE R12, R148, 0x4, R8 ;  /* 0x00000004940c7825 */ /* 0x000fe200078e0208 */
[----:B------:R-:W-:Y:S01]  /*4beb0*/  ISETP.LT.AND P5, PT, R154, UR4, !P3 ;  /* 0x000000049a007c0c */ /* 0x000fe2000dfa1270 */
[----:B------:R-:W4:Y:S02]  /*4bec0*/  LDL.LU R148, [R1+0x12b0] ;  /* 0x0012b00001947983 */ /* 0x000f240000300800 */
[----:B------:R-:W-:-:S02]  /*4bed0*/  VIADD R0, R23, 0xaf ;  /* 0x000000af17007836 */ /* 0x000fc40000000000 */
[----:B--2---:R1:W-:Y:S01]  /*4bee0*/  @P1 STG.E desc[UR34][R10.64], R150 ;  /* 0x000000960a001986 */ /* 0x0043e2000c101922 */
[----:B------:R-:W-:Y:S01]  /*4bef0*/  ISETP.LT.AND P1, PT, R156, UR4, !P3 ;  /* 0x000000049c007c0c */ /* 0x000fe2000df21270 */
[----:B------:R-:W-:Y:S01]  /*4bf00*/  IMAD.WIDE R14, R144, 0x4, R2 ;  /* 0x00000004900e7825 */ /* 0x000fe200078e0202 */
[----:B------:R-:W-:Y:S02]  /*4bf10*/  ISETP.LT.AND P3, PT, R155, UR4, !P3 ;  /* 0x000000049b007c0c */ /* 0x000fe4000df61270 */
[----:B------:R-:W-:Y:S01]  /*4bf20*/  ISETP.GE.AND P6, PT, R0, UR5, PT ;  /* 0x0000000500007c0c */ /* 0x000fe2000bfc6270 */
[----:B---3--:R2:W-:Y:S01]  /*4bf30*/  @P2 STG.E desc[UR34][R12.64], R147 ;  /* 0x000000930c002986 */ /* 0x0085e2000c101922 */
[----:B-1----:R-:W-:Y:S02]  /*4bf40*/  IMAD.WIDE R10, R144, 0x4, R4 ;  /* 0x00000004900a7825 */ /* 0x002fe400078e0204 */
[----:B------:R-:W-:Y:S01]  /*4bf50*/  ISETP.LT.AND P2, PT, R152, UR4, !P6 ;  /* 0x0000000498007c0c */ /* 0x000fe2000f741270 */
[----:B------:R-:W-:Y:S01]  /*4bf60*/  ULDC UR5, c[0x0][0x22c] ;  /* 0x00008b0000057ab9 */ /* 0x000fe20000000800 */
[----:B--2---:R-:W2:Y:S01]  /*4bf70*/  LDL.LU R147, [R1+0x35c] ;  /* 0x00035c0001937983 */ /* 0x004ea20000300800 */
[----:B------:R-:W-:-:S03]  /*4bf80*/  IMAD.WIDE R12, R144, 0x4, R6 ;  /* 0x00000004900c7825 */ /* 0x000fc600078e0206 */
[----:B----4-:R1:W-:Y:S01]  /*4bf90*/  @P0 STG.E desc[UR34][R14.64], R146 ;  /* 0x000000920e000986 */ /* 0x0103e2000c101922 */
[----:B------:R-:W-:-:S03]  /*4bfa0*/  ISETP.LT.AND P0, PT, R154, UR4, !P6 ;  /* 0x000000049a007c0c */ /* 0x000fc6000f701270 */
[----:B------:R-:W3:Y:S04]  /*4bfb0*/  LDL.LU R150, [R1+0x15c] ;  /* 0x00015c0001967983 */ /* 0x000ee80000300800 */
        /* <DEDUP_REMOVED lines=24> */
[----:B--2---:R1:W-:Y:S01]  /*4c140*/  @P1 STG.E desc[UR34][R10.64], R147 ;  /* 0x000000930a001986 */ /* 0x0043e2000c101922 */
[----:B------:R-:W-:Y:S01]  /*4c150*/  IMAD.WIDE R12, R151, 0x4, R8 ;  /* 0x00000004970c7825 */ /* 0x000fe200078e0208 */
[----:B------:R-:W-:-:S02]  /*4c160*/  ISETP.LT.AND P1, PT, R156, UR4, !P4 ;  /* 0x000000049c007c0c */ /* 0x000fc4000e721270 */
[----:B------:R-:W-:Y:S01]  /*4c170*/  ISETP.LT.AND P4, PT, R155, UR4, !P4 ;  /* 0x000000049b007c0c */ /* 0x000fe2000e781270 */
[----:B------:R-:W-:Y:S01]  /*4c180*/  IMAD.WIDE R14, R148, 0x4, R2 ;  /* 0x00000004940e7825 */ /* 0x000fe200078e0202 */
[----:B------:R-:W-:Y:S01]  /*4c190*/  ISETP.GE.AND P5, PT, R0, UR5, PT ;  /* 0x0000000500007c0c */ /* 0x000fe2000bfa6270 */
[----:B---3--:R2:W-:Y:S01]  /*4c1a0*/  @P6 STG.E desc[UR34][R12.64], R150 ;  /* 0x000000960c006986 */ /* 0x0085e2000c101922 */
[----:B------:R-:W-:-:S03]  /*4c1b0*/  ULDC UR5, c[0x0][0x22c] ;  /* 0x00008b0000057ab9 */ /* 0x000fc60000000800 */
[----:B-1----:R-:W3:Y:S01]  /*4c1c0*/  LDL.LU R147, [R1+0x12b8] ;  /* 0x0012b80001937983 */ /* 0x002ee20000300800 */
[----:B------:R-:W-:-:S03]  /*4c1d0*/  IMAD.WIDE R10, R148, 0x4, R4 ;  /* 0x00000004940a7825 */ /* 0x000fc600078e0204 */
[----:B------:R-:W3:Y:S01]  /*4c1e0*/  LDL.LU R151, [R1+0x360] ;  /* 0x0003600001977983 */ /* 0x000ee20000300800 */
[----:B------:R-:W-:-:S03]  /*4c1f0*/  ISETP.LT.AND P6, PT, R154, UR4, !P5 ;  /* 0x000000049a007c0c */ /* 0x000fc6000efc1270 */
[----:B----4-:R1:W-:Y:S01]  /*4c200*/  @P3 STG.E desc[UR34][R14.64], R146 ;  /* 0x000000920e003986 */ /* 0x0103e2000c101922 */
[----:B------:R-:W-:Y:S01]  /*4c210*/  ISETP.LT.AND P3, PT, R152, UR4, !P5 ;  /* 0x0000000498007c0c */ /* 0x000fe2000ef61270 */
[C---:B--2---:R-:W-:Y:S02]  /*4c220*/  IMAD.WIDE R12, R148.reuse, 0x4, R6 ;  /* 0x00000004940c7825 */ /* 0x044fe400078e0206 */
[----:B------:R-:W2:Y:S04]  /*4c230*/  LDL.LU R150, [R1+0x160] ;  /* 0x0001600001967983 */ /* 0x000ea80000300800 */
[----:B-1----:R-:W4:Y:S04]  /*4c240*/  LDL.LU R146, [R1+0xb54] ;  /* 0x000b540001927983 */ /* 0x002f280000300800 */
[----:B------:R1:W-:Y:S02]  /*4c250*/  @P2 STG.E desc[UR34][R10.64], R159 ;  /* 0x0000009f0a002986 */ /* 0x0003e4000c101922 */
[----:B-1----:R-:W-:-:S02]  /*4c260*/  IMAD.WIDE R10, R148, 0x4, R8 ;  /* 0x00000004940a7825 */ /* 0x002fc400078e0208 */
        /* <DEDUP_REMOVED lines=21> */
[----:B------:R-:W-:Y:S01]  /*4c3c0*/  IMAD.WIDE R12, R149, 0x4, R8 ;  /* 0x00000004950c7825 */ /* 0x000fe200078e0208 */
[----:B---3--:R1:W-:Y:S01]  /*4c3d0*/  @P1 STG.E desc[UR34][R10.64], R151 ;  /* 0x000000970a001986 */ /* 0x0083e2000c101922 */
[----:B------:R-:W-:-:S02]  /*4c3e0*/  ISETP.LT.AND P1, PT, R156, UR4, !P0 ;  /* 0x000000049c007c0c */ /* 0x000fc4000c721270 */
[----:B------:R-:W-:Y:S01]  /*4c3f0*/  IMAD.WIDE R14, R147, 0x4, R2 ;  /* 0x00000004930e7825 */ /* 0x000fe200078e0202 */
[----:B------:R-:W3:Y:S01]  /*4c400*/  LDL.LU R149, [R1+0x12c0] ;  /* 0x0012c00001957983 */ /* 0x000ee20000300800 */
[----:B------:R-:W-:Y:S02]  /*4c410*/  ISETP.LT.AND P0, PT, R155, UR4, !P0 ;  /* 0x000000049b007c0c */ /* 0x000fe4000c701270 */
[----:B------:R-:W-:Y:S01]  /*4c420*/  ISETP.GE.AND P2, PT, R0, UR5, PT ;  /* 0x0000000500007c0c */ /* 0x000fe2000bf46270 */
[----:B--2---:R2:W-:Y:S04]  /*4c430*/  @P5 STG.E desc[UR34][R12.64], R150 ;  /* 0x000000960c005986 */ /* 0x0045e8000c101922 */
[----:B-1----:R-:W3:Y:S01]  /*4c440*/  LDL.LU R151, [R1+0x364] ;  /* 0x0003640001977983 */ /* 0x002ee20000300800 */
[----:B------:R-:W-:Y:S01]  /*4c450*/  IMAD.WIDE R10, R147, 0x4, R4 ;  /* 0x00000004930a7825 */ /* 0x000fe200078e0204 */
[----:B------:R-:W-:Y:S01]  /*4c460*/  ISETP.LT.AND P5, PT, R154, UR4, !P2 ;  /* 0x000000049a007c0c */ /* 0x000fe2000d7a1270 */
[----:B------:R-:W-:Y:S01]  /*4c470*/  ULDC UR5, c[0x0][0x22c] ;  /* 0x00008b0000057ab9 */ /* 0x000fe20000000800 */
[----:B----4-:R1:W-:Y:S01]  /*4c480*/  @P4 STG.E desc[UR34][R14.64], R146 ;  /* 0x000000920e004986 */ /* 0x0103e2000c101922 */
[----:B------:R-:W-:-:S03]  /*4c490*/  ISETP.LT.AND P4, PT, R152, UR4, !P2 ;  /* 0x0000000498007c0c */ /* 0x000fc6000d781270 */
[----:B--2---:R-:W2:Y:S01]  /*4c4a0*/  LDL.LU R150, [R1+0x164] ;  /* 0x0001640001967983 */ /* 0x004ea20000300800 */
[----:B------:R-:W-:-:S03]  /*4c4b0*/  IMAD.WIDE R12, R147, 0x4, R6 ;  /* 0x00000004930c7825 */ /* 0x000fc600078e0206 */
        /* <DEDUP_REMOVED lines=19> */
[----:B---3--:R-:W-:Y:S01]  /*4c5f0*/  IMAD.WIDE R14, R149, 0x4, R2 ;  /* 0x00000004950e7825 */ /* 0x008fe200078e0202 */
[----:B------:R-:W3:Y:S02]  /*4c600*/  LDL.LU R144, [R1+0x12c8] ;  /* 0x0012c80001907983 */ /* 0x000ee40000300800 */
[----:B------:R-:W-:Y:S01]  /*4c610*/  ISETP.GE.AND P3, PT, R0, UR5, PT ;  /* 0x0000000500007c0c */ /* 0x000fe2000bf66270 */
[----:B------:R-:W-:Y:S01]  /*4c620*/  ULDC UR5, c[0x0][0x22c] ;  /* 0x00008b0000057ab9 */ /* 0x000fe20000000800 */
[----:B------:R-:W-:-:S02]  /*4c630*/  ISETP.LT.AND P2, PT, R155, UR4, !P2 ;  /* 0x000000049b007c0c */ /* 0x000fc4000d741270 */
[----:B------:R-:W-:Y:S01]  /*4c640*/  ISETP.LT.AND P0, PT, R152, UR4, !P3 ;  /* 0x0000000498007c0c */ /* 0x000fe2000df01270 */
[----:B------:R-:W-:Y:S01]  /*4c650*/  VIADD R0, R23, 0xb5 ;  /* 0x000000b517007836 */ /* 0x000fe20000000000 */
[----:B------:R-:W-:-:S03]  /*4c660*/  ISETP.LT.AND P5, PT, R154, UR4, !P3 ;  /* 0x000000049a007c0c */ /* 0x000fc6000dfa1270 */
[----:B------:R1:W-:Y:S01]  /*4c670*/  @P1 STG.E desc[UR34][R10.64], R151 ;  /* 0x000000970a001986 */ /* 0x0003e2000c101922 */
[----:B------:R-:W-:Y:S02]  /*4c680*/  ISETP.LT.AND P1, PT, R156, UR4, !P3 ;  /* 0x000000049c007c0c */ /* 0x000fe4000df21270 */
[----:B------:R-:W-:Y:S02]  /*4c690*/  ISETP.GE.AND P6, PT, R0, UR5, PT ;  /* 0x0000000500007c0c */ /* 0x000fe4000bfc6270 */
[----:B------:R-:W-:Y:S01]  /*4c6a0*/  ISETP.LT.AND P3, PT, R155, UR4, !P3 ;  /* 0x000000049b007c0c */ /* 0x000fe2000df61270 */
[----:B--2---:R2:W-:Y:S01]  /*4c6b0*/  @P2 STG.E desc[UR34][R12.64], R150 ;  /* 0x000000960c002986 */ /* 0x0045e2000c101922 */
[----:B------:R-:W-:-:S03]  /*4c6c0*/  ISETP.LT.AND P2, PT, R152, UR4, !P6 ;  /* 0x0000000498007c0c */ /* 0x000fc6000f741270 */
[----:B-1----:R-:W3:Y:S01]  /*4c6d0*/  LDL.LU R151, [R1+0x368] ;  /* 0x0003680001977983 */ /* 0x002ee20000300800 */
[C---:B------:R-:W-:Y:S01]  /*4c6e0*/  IMAD.WIDE R10, R149.reuse, 0x4, R4 ;  /* 0x00000004950a7825 */ /* 0x040fe200078e0204 */
[----:B------:R-:W-:Y:S02]  /*4c6f0*/  ULDC UR5, c[0x0][0x22c] ;  /* 0x00008b0000057ab9 */ /* 0x000fe40000000800 */
[----:B----4-:R1:W-:Y:S01]  /*4c700*/  @P0 STG.E desc[UR34][R14.64], R146 ;  /* 0x000000920e000986 */ /* 0x0103e2000c101922 */
[----:B------:R-:W-:Y:S01]  /*4c710*/  ISETP.LT.AND P0, PT, R154, UR4, !P6 ;  /* 0x000000049a007c0c */ /* 0x000fe2000f701270 */
[----:B--2---:R-:W-:Y:S02]  /*4c720*/  IMAD.WIDE R12, R149, 0x4, R6 ;  /* 0x00000004950c7825 */ /* 0x004fe400078e0206 */
[----:B------:R-:W2:Y:S04]  /*4c730*/  LDL.LU R150, [R1+0x168] ;  /* 0x0001680001967983 */ /* 0x000ea80000300800 */
        /* <DEDUP_REMOVED lines=20> */
[----:B------:R-:W-:Y:S01]  /*4c880*/  IMAD.WIDE R12, R147, 0x4, R8 ;  /* 0x00000004930c7825 */ /* 0x000fe200078e0208 */
[----:B------:R-:W-:Y:S01]  /*4c890*/  ISETP.LT.AND P3, PT, R152, UR4, !P4 ;  /* 0x0000000498007c0c */ /* 0x000fe2000e761270 */
[----:B------:R-:W4:Y:S01]  /*4c8a0*/  LDL.LU R147, [R1+0x12d0] ;  /* 0x0012d00001937983 */ /* 0x000f220000300800 */
[----:B------:R-:W-:Y:S01]  /*4c8b0*/  ISETP.LT.AND P2, PT, R154, UR4, !P4 ;  /* 0x000000049a007c0c */ /* 0x000fe2000e741270 */
[----:B---3--:R-:W-:Y:S01]  /*4c8c0*/  IMAD.WIDE R14, R144, 0x4, R2 ;  /* 0x00000004900e7825 */ /* 0x008fe200078e0202 */
[----:B------:R-:W-:Y:S01]  /*4c8d0*/  ULDC UR5, c[0x0][0x22c] ;  /* 0x00008b0000057ab9 */ /* 0x000fe20000000800 */
[----:B------:R1:W-:Y:S01]  /*4c8e0*/  @P1 STG.E desc[UR34][R10.64], R151 ;  /* 0x000000970a001986 */ /* 0x0003e2000c101922 */
[----:B------:R-:W-:Y:S01]  /*4c8f0*/  ISETP.LT.AND P1, PT, R156, UR4, !P4 ;  /* 0x000000049c007c0c */ /* 0x000fe2000e721270 */
[----:B------:R-:W-:Y:S01]  /*4c900*/  VIADD R0, R23, 0xb7 ;  /* 0x000000b717007836 */ /* 0x000fe20000000000 */
[----:B------:R-:W-:-:S03]  /*4c910*/  ISETP.LT.AND P4, PT, R155, UR4, !P4 ;  /* 0x000000049b007c0c */ /* 0x000fc6000e781270 */
[----:B--2---:R-:W-:Y:S01]  /*4c920*/  @P6 STG.E desc[UR34][R12.64], R150 ;  /* 0x000000960c006986 */ /* 0x004fe2000c101922 */
[----:B------:R-:W-:-:S03]  /*4c930*/  ISETP.GE.AND P5, PT, R0, UR5, PT ;  /* 0x0000000500007c0c */ /* 0x000fc6000bfa6270 */
[----:B----4-:R2:W-:Y:S01]  /*4c940*/  @P3 STG.E desc[UR34][R14.64], R146 ;  /* 0x000000920e003986 */ /* 0x0105e2000c101922 */
[----:B-1----:R-:W-:Y:S01]  /*4c950*/  IMAD.WIDE R10, R144, 0x4, R4 ;  /* 0x00000004900a7825 */ /* 0x002fe200078e0204 */
[----:B------:R-:W-:Y:S01]  /*4c960*/  ISETP.LT.AND P3, PT, R152, UR4, !P5 ;  /* 0x0000000498007c0c */ /* 0x000fe2000ef61270 */
[----:B------:R-:W-:Y:S01]  /*4c970*/  ULDC UR5, c[0x0][0x22c] ;  /* 0x00008b0000057ab9 */ /* 0x000fe20000000800 */
[----:B--2---:R-:W2:Y:S01]  /*4c980*/  LDL.LU R146, [R1+0x36c] ;  /* 0x00036c0001927983 */ /* 0x004ea20000300800 */
[----:B------:R-:W-:-:S03]  /*4c990*/  IMAD.WIDE R12, R144, 0x4, R6 ;  /* 0x00000004900c7825 */ /* 0x000fc600078e0206 */
[----:B------:R-:W3:Y:S04]  /*4c9a0*/  LDL.LU R151, [R1+0x16c] ;  /* 0x00016c0001977983 */ /* 0x000ee80000300800 */
[----:B------:R-:W4:Y:S04]  /*4c9b0*/  LDL.LU R150, [R1+0xb60] ;  /* 0x000b600001967983 */ /* 0x000f280000300800 */
[----:B------:R1:W-:Y:S02]  /*4c9c0*/  @P2 STG.E desc[UR34][R10.64], R159 ;  /* 0x0000009f0a002986 */ /* 0x0003e4000c101922 */
[----:B-1----:R-:W-:-:S02]  /*4c9d0*/  IMAD.WIDE R10, R144, 0x4, R8 ;  /* 0x00000004900a7825 */ /* 0x002fc400078e0208 */
[----:B------:R-:W4:Y:S02]  /*4c9e0*/  LDL.LU R159, [R1+0xfe0] ;  /* 0x000fe000019f7983 */ /* 0x000f240000300800 */
[C---:B------:R-:W-:Y:S02]  /*4c9f0*/  IMAD.WIDE R14, R149.reuse, 0x4, R4 ;  /* 0x00000004950e7825 */ /* 0x040fe400078e0204 */
[----:B------:R1:W-:Y:S02]  /*4ca00*/  @P1 STG.E desc[UR34][R12.64], R145 ;  /* 0x000000910c001986 */ /* 0x0003e4000c101922 */
[C---:B-1----:R-:W-:Y:S02]  /*4ca10*/  IMAD.WIDE R12, R149.reuse, 0x4, R2 ;  /* 0x00000004950c7825 */ /* 0x042fe400078e0202 */
[----:B------:R1:W-:Y:S04]  /*4ca20*/  @P4 STG.E desc[UR34][R10.64], R148 ;  /* 0x000000940a004986 */ /* 0x0003e8000c101922 */
[----:B------:R1:W-:Y:S04]  /*4ca30*/  @P3 STG.E desc[UR34][R12.64], R139 ;  /* 0x0000008b0c003986 */ /* 0x0003e8000c101922 */
[----:B-1----:R-:W4:Y:S04]  /*4ca40*/  LDL.LU R148, [R1+0x12d4] ;  /* 0x0012d40001947983 */ /* 0x002f280000300800 */
[----:B------:R-:W4:Y:S04]  /*4ca50*/  LDL.LU R144, [R1+0xd60] ;  /* 0x000d600001907983 */ /* 0x000f280000300800 */
[----:B------:R-:W4:Y:S01]  /*4ca60*/  LDL.LU R145, [R1+0x960] ;  /* 0x0009600001917983 */ /* 0x000f220000300800 */
[----:B------:R-:W-:-:S03]  /*4ca70*/  IMAD.WIDE R10, R149, 0x4, R6 ;  /* 0x00000004950a7825 */ /* 0x000fc600078e0206 */
[----:B------:R-:W4:Y:S01]  /*4ca80*/  LDL.LU R139, [R1+0x770] ;  /* 0x00077000018b7983 */ /* 0x000f220000300800 */
[----:B------:R-:W-:-:S03]  /*4ca90*/  IMAD.WIDE R12, R149, 0x4, R8 ;  /* 0x00000004950c7825 */ /* 0x000fc600078e0208 */
[----:B------:R-:W4:Y:S01]  /*4caa0*/  LDL.LU R149, [R1+0x570] ;  /* 0x0005700001957983 */ /* 0x000f220000300800 */
[----:B------:R-:W-:Y:S01]  /*4cab0*/  ISETP.LT.AND P6, PT, R154, UR4, !P5 ;  /* 0x000000049a007c0c */ /* 0x000fe2000efc1270 */
[----:B------:R-:W-:Y:S01]  /*4cac0*/  VIADD R0, R23, 0xb8 ;  /* 0x000000b817007836 */ /* 0x000fe20000000000 */
[----:B------:R-:W-:-:S04]  /*4cad0*/  ISETP.LT.AND P1, PT, R156, UR4, !P5 ;  /* 0x000000049c007c0c */ /* 0x000fc8000ef21270 */
[----:B------:R-:W-:Y:S02]  /*4cae0*/  ISETP.GE.AND P0, PT, R0, UR5, PT ;  /* 0x0000000500007c0c */ /* 0x000fe4000bf06270 */
[----:B------:R-:W-:-:S05]  /*4caf0*/  ISETP.LT.AND P5, PT, R155, UR4, !P5 ;  /* 0x000000049b007c0c */ /* 0x000fca000efa1270 */
[----:B------:R1:W-:Y:S01]  /*4cb00*/  @P6 STG.E desc[UR34][R14.64], R153 ;  /* 0x000000990e006986 */ /* 0x0003e2000c101922 */
[----:B------:R-:W-:Y:S01]  /*4cb10*/  ISETP.LT.AND P4, PT, R152, UR4, !P0 ;  /* 0x0000000498007c0c */ /* 0x000fe2000c781270 */
[----:B------:R-:W-:Y:S01]  /*4cb20*/  VIADD R0, R23, 0xb9 ;  /* 0x000000b917007836 */ /* 0x000fe20000000000 */
[----:B------:R-:W-:Y:S01]  /*4cb30*/  ISETP.LT.AND P6, PT, R154, UR4, !P0 ;  /* 0x000000049a007c0c */ /* 0x000fe2000c7c1270 */
[----:B--2---:R2:W-:Y:S01]  /*4cb40*/  @P1 STG.E desc[UR34][R10.64], R146 ;  /* 0x000000920a001986 */ /* 0x0045e2000c101922 */
[----:B------:R-:W-:Y:S01]  /*4cb50*/  ULDC UR5, c[0x0][0x22c] ;  /* 0x00008b0000057ab9 */ /* 0x000fe20000000800 */
[----:B------:R-:W-:Y:S02]  /*4cb60*/  ISETP.LT.AND P1, PT, R156, UR4, !P0 ;  /* 0x000000049c007c0c */ /* 0x000fe4000c721270 */
[----:B------:R-:W-:Y:S02]  /*4cb70*/  ISETP.LT.AND P0, PT, R155, UR4, !P0 ;  /* 0x000000049b007c0c */ /* 0x000fe4000c701270 */
[----:B------:R-:W-:Y:S01]  /*4cb80*/  ISETP.GE.AND P2, PT, R0, UR5, PT ;  /* 0x0000000500007c0c */ /* 0x000fe2000bf46270 */
[C---:B-1----:R-:W-:Y:S01]  /*4cb90*/  IMAD.WIDE R14, R147.reuse, 0x4, R2 ;  /* 0x00000004930e7825 */ /* 0x042fe200078e0202 */
[----:B--2---:R-:W2:Y:S03]  /*4cba0*/  LDL.LU R146, [R1+0x12d8] ;  /* 0x0012d80001927983 */ /* 0x004ea60000300800 */
[----:B------:R-:W-:Y:S01]  /*4cbb0*/  IMAD.WIDE R10, R147, 0x4, R4 ;  /* 0x00000004930a7825 */ /* 0x000fe200078e0204 */
[----:B------:R-:W-:Y:S01]  /*4cbc0*/  ULDC UR5, c[0x0][0x22c] ;  /* 0x00008b0000057ab9 */ /* 0x000fe20000000800 */
[----:B------:R-:W2:Y:S04]  /*4cbd0*/  LDL.LU R153, [R1+0x370] ;  /* 0x0003700001997983 */ /* 0x000ea80000300800 */
[----:B---3--:R1:W-:Y:S01]  /*4cbe0*/  @P5 STG.E desc[UR34][R12.64], R151 ;  /* 0x000000970c005986 */ /* 0x0083e2000c101922 */
[----:B------:R-:W-:-:S03]  /*4cbf0*/  ISETP.LT.AND P5, PT, R154, UR4, !P2 ;  /* 0x000000049a007c0c */ /* 0x000fc6000d7a1270 */
[----:B----4-:R3:W-:Y:S01]  /*4cc00*/  @P4 STG.E desc[UR34][R14.64], R150 ;  /* 0x000000960e004986 */ /* 0x0107e2000c101922 */
[----:B------:R-:W-:-:S03]  /*4cc10*/  ISETP.LT.AND P4, PT, R152, UR4, !P2 ;  /* 0x0000000498007c0c */ /* 0x000fc6000d781270 */
[----:B-1----:R-:W4:Y:S01]  /*4cc20*/  LDL.LU R151, [R1+0x170] ;  /* 0x0001700001977983 */ /* 0x002f220000300800 */
[----:B------:R-:W-:-:S03]  /*4cc30*/  IMAD.WIDE R12, R147, 0x4, R6 ;  /* 0x00000004930c7825 */ /* 0x000fc600078e0206 */
[----:B---3--:R-:W3:Y:S04]  /*4cc40*/  LDL.LU R150, [R1+0xb64] ;  /* 0x000b640001967983 */ /* 0x008ee80000300800 */
[----:B------:R1:W-:Y:S02]  /*4cc50*/  @P6 STG.E desc[UR34][R10.64], R159 ;  /* 0x0000009f0a006986 */ /* 0x0003e4000c101922 */
[----:B-1----:R-:W-:Y:S02]  /*4cc60*/  IMAD.WIDE R10, R147, 0x4, R8 ;  /* 0x00000004930a7825 */ /* 0x002fe400078e0208 */
[----:B------:R-:W3:Y:S04]  /*4cc70*/  LDL.LU R147, [R1+0x12dc] ;  /* 0x0012dc0001937983 */ /* 0x000ee80000300800 */
[----:B------:R-:W3:Y:S01]  /*4cc80*/  LDL.LU R159, [R1+0xfe4] ;  /* 0x000fe400019f7983 */ /* 0x000ee20000300800 */
[----:B------:R-:W-:-:S03]  /*4cc90*/  IMAD.WIDE R14, R148, 0x4, R4 ;  /* 0x00000004940e7825 */ /* 0x000fc600078e0204 */
[----:B------:R1:W-:Y:S04]  /*4cca0*/  @P1 STG.E desc[UR34][R12.64], R144 ;  /* 0x000000900c001986 */ /* 0x0003e8000c101922 */
[----:B------:R1:W-:Y:S02]  /*4ccb0*/  @P0 STG.E desc[UR34][R10.64], R145 ;  /* 0x000000910a000986 */ /* 0x0003e4000c101922 */
[----:B-1----:R-:W-:Y:S02]  /*4ccc0*/  IMAD.WIDE R12, R148, 0x4, R2 ;  /* 0x00000004940c7825 */ /* 0x002fe400078e0202 */
[----:B------:R-:W3:Y:S04]  /*4ccd0*/  LDL.LU R144, [R1+0xd64] ;  /* 0x000d640001907983 */ /* 0x000ee80000300800 */
[----:B------:R-:W3:Y:S04]  /*4cce0*/  LDL.LU R145, [R1+0x964] ;  /* 0x0009640001917983 */ /* 0x000ee80000300800 */
[----:B------:R1:W-:Y:S04]  /*4ccf0*/  @P4 STG.E desc[UR34][R12.64], R139 ;  /* 0x0000008b0c004986 */ /* 0x0003e8000c101922 */
[----:B------:R1:W-:Y:S04]  /*4cd00*/  @P5 STG.E desc[UR34][R14.64], R149 ;  /* 0x000000950e005986 */ /* 0x0003e8000c101922 */
[----:B-1----:R-:W3:Y:S04]  /*4cd10*/  LDL.LU R139, [R1+0x774] ;  /* 0x00077400018b7983 */ /* 0x002ee80000300800 */
[----:B------:R-:W3:Y:S01]  /*4cd20*/  LDL.LU R149, [R1+0x574] ;  /* 0x0005740001957983 */ /* 0x000ee20000300800 */
        /* <DEDUP_REMOVED lines=10> */
[----:B--2---:R1:W-:Y:S01]  /*4cdd0*/  @P1 STG.E desc[UR34][R10.64], R153 ;  /* 0x000000990a001986 */ /* 0x0043e2000c101922 */
[----:B------:R-:W-:-:S02]  /*4cde0*/  ISETP.LT.AND P1, PT, R156, UR4, !P3 ;  /* 0x000000049c007c0c */ /* 0x000fc4000df21270 */
[----:B------:R-:W-:Y:S01]  /*4cdf0*/  IMAD.WIDE R14, R146, 0x4, R2 ;  /* 0x00000004920e7825 */ /* 0x000fe200078e0202 */
[----:B------:R-:W2:Y:S01]  /*4ce00*/  LDL.LU R148, [R1+0x12e0] ;  /* 0x0012e00001947983 */ /* 0x000ea20000300800 */
[----:B------:R-:W-:Y:S02]  /*4ce10*/  ISETP.LT.AND P3, PT, R155, UR4, !P3 ;  /* 0x000000049b007c0c */ /* 0x000fe4000df61270 */
[----:B------:R-:W-:Y:S01]  /*4ce20*/  ISETP.GE.AND P6, PT, R0, UR5, PT ;  /* 0x0000000500007c0c */ /* 0x000fe2000bfc6270 */
[----:B-1----:R-:W2:Y:S01]  /*4ce30*/  LDL.LU R153, [R1+0x374] ;  /* 0x0003740001997983 */ /* 0x002ea20000300800 */
[----:B------:R-:W-:Y:S01]  /*4ce40*/  IMAD.WIDE R10, R146, 0x4, R4 ;  /* 0x00000004920a7825 */ /* 0x000fe200078e0204 */
[----:B------:R-:W-:Y:S02]  /*4ce50*/  ULDC UR5, c[0x0][0x22c] ;  /* 0x00008b0000057ab9 */ /* 0x000fe40000000800 */
[----:B----4-:R1:W-:Y:S01]  /*4ce60*/  @P2 STG.E desc[UR34][R12.64], R151 ;  /* 0x000000970c002986 */ /* 0x0103e2000c101922 */
[----:B------:R-:W-:-:S03]  /*4ce70*/  ISETP.LT.AND P2, PT, R152, UR4, !P6 ;  /* 0x0000000498007c0c */ /* 0x000fc6000f741270 */
[----:B---3--:R3:W-:Y:S01]  /*4ce80*/  @P0 STG.E desc[UR34][R14.64], R150 ;  /* 0x000000960e000986 */ /* 0x0087e2000c101922 */
[----:B------:R-:W-:-:S03]  /*4ce90*/  ISETP.LT.AND P0, PT, R154, UR4, !P6 ;  /* 0x000000049a007c0c */ /* 0x000fc6000f701270 */
[----:B-1----:R-:W4:Y:S01]  /*4cea0*/  LDL.LU R151, [R1+0x174] ;  /* 0x0001740001977983 */ /* 0x002f220000300800 */
[----:B------:R-:W-:-:S03]  /*4ceb0*/  IMAD.WIDE R12, R146, 0x4, R6 ;  /* 0x00000004920c7825 */ /* 0x000fc600078e0206 */
[----:B---3--:R-:W3:Y:S04]  /*4cec0*/  LDL.LU R150, [R1+0xb68] ;  /* 0x000b680001967983 */ /* 0x008ee80000300800 */
[----:B------:R1:W-:Y:S01]  /*4ced0*/  @P5 STG.E desc[UR34][R10.64], R159 ;  /* 0x0000009f0a005986 */ /* 0x0003e2000c101922 */
[----:B------:R-:W-:-:S04]  /*4cee0*/  IMAD.WIDE R14, R147, 0x4, R4 ;  /* 0x00000004930e7825 */ /* 0x000fc800078e0204 */
[----:B-1----:R-:W-:Y:S02]  /*4cef0*/  IMAD.WIDE R10, R146, 0x4, R8 ;  /* 0x00000004920a7825 */ /* 0x002fe400078e0208 */
[----:B------:R-:W3:Y:S04]  /*4cf00*/  LDL.LU R146, [R1+0x12e4] ;  /* 0x0012e40001927983 */ /* 0x000ee80000300800 */
[----:B------:R-:W3:Y:S04]  /*4cf10*/  LDL.LU R159, [R1+0xfe8] ;  /* 0x000fe800019f7983 */ /* 0x000ee80000300800 */
[----:B------:R1:W-:Y:S04]  /*4cf20*/  @P1 STG.E desc[UR34][R12.64], R144 ;  /* 0x000000900c001986 */ /* 0x0003e8000c101922 */
[----:B------:R1:W-:Y:S02]  /*4cf30*/  @P3 STG.E desc[UR34][R10.64], R145 ;  /* 0x000000910a003986 */ /* 0x0003e4000c101922 */
[----:B-1----:R-:W-:-:S02]  /*4cf40*/  IMAD.WIDE R12, R147, 0x4, R2 ;  /* 0x00000004930c7825 */ /* 0x002fc400078e0202 */
[----:B------:R-:W3:Y:S02]  /*4cf50*/  LDL.LU R145, [R1+0xd68] ;  /* 0x000d680001917983 */ /* 0x000ee40000300800 */
[C---:B------:R-:W-:Y:S02]  /*4cf60*/  IMAD.WIDE R10, R147.reuse, 0x4, R6 ;  /* 0x00000004930a7825 */ /* 0x040fe400078e0206 */
[----:B------:R1:W-:Y:S04]  /*4cf70*/  @P2 STG.E desc[UR34][R12.64], R139 ;  /* 0x0000008b0c002986 */ /* 0x0003e8000c101922 */
[----:B------:R1:W-:Y:S04]  /*4cf80*/  @P0 STG.E desc[UR34][R14.64], R149 ;  /* 0x000000950e000986 */ /* 0x0003e8000c101922 */
[----:B-1----:R-:W3:Y:S01]  /*4cf90*/  LDL.LU R139, [R1+0x968] ;  /* 0x00096800018b7983 */ /* 0x002ee20000300800 */
[----:B------:R-:W-:-:S03]  /*4cfa0*/  IMAD.WIDE R12, R147, 0x4, R8 ;  /* 0x00000004930c7825 */ /* 0x000fc600078e0208 */
[----:B------:R-:W3:Y:S04]  /*4cfb0*/  LDL.LU R149, [R1+0x778] ;  /* 0x0007780001957983 */ /* 0x000ee80000300800 */
[----:B------:R-:W3:Y:S01]  /*4cfc0*/  LDL.LU R147, [R1+0x578] ;  /* 0x0005780001937983 */ /* 0x000ee20000300800 */
[----:B------:R-:W-:Y:S01]  /*4cfd0*/  VIADD R0, R23, 0xbc ;  /* 0x000000bc17007836 */ /* 0x000fe20000000000 */
[----:B------:R-:W-:Y:S01]  /*4cfe0*/  ISETP.LT.AND P1, PT, R156, UR4, !P6 ;  /* 0x000000049c007c0c */ /* 0x000fe2000f721270 */
[----:B--2---:R-:W-:Y:S01]  /*4cff0*/  IMAD.WIDE R14, R148, 0x4, R2 ;  /* 0x00000004940e7825 */ /* 0x004fe200078e0202 */
[----:B------:R-:W2:Y:S02]  /*4d000*/  LDL.LU R144, [R1+0x12e8] ;  /* 0x0012e80001907983 */ /* 0x000ea40000300800 */
        /* <DEDUP_REMOVED lines=19> */
[----:B---3--:R-:W3:Y:S01]  /*4d140*/  LDL.LU R150, [R1+0xb6c] ;  /* 0x000b6c0001967983 */ /* 0x008ee20000300800 */
[----:B------:R-:W-:-:S03]  /*4d150*/  IMAD.WIDE R14, R146, 0x4, R4 ;  /* 0x00000004920e7825 */ /* 0x000fc600078e0204 */
[----:B------:R1:W-:Y:S02]  /*4d160*/  @P2 STG.E desc[UR34][R10.64], R159 ;  /* 0x0000009f0a002986 */ /* 0x0003e4000c101922 */
[----:B-1----:R-:W-:Y:S02]  /*4d170*/  IMAD.WIDE R10, R148, 0x4, R8 ;  /* 0x00000004940a7825 */ /* 0x002fe400078e0208 */
[----:B------:R-:W3:Y:S04]  /*4d180*/  LDL.LU R148, [R1+0x12ec] ;  /* 0x0012ec0001947983 */ /* 0x000ee80000300800 */
[----:B------:R-:W3:Y:S04]  /*4d190*/  LDL.LU R159, [R1+0xfec] ;  /* 0x000fec00019f7983 */ /* 0x000ee80000300800 */
[----:B------:R1:W-:Y:S02]  /*4d1a0*/  @P1 STG.E desc[UR34][R12.64], R145 ;  /* 0x000000910c001986 */ /* 0x0003e4000c101922 */
[----:B-1----:R-:W-:-:S02]  /*4d1b0*/  IMAD.WIDE R12, R146, 0x4, R2 ;  /* 0x00000004920c7825 */ /* 0x002fc400078e0202 */
[----:B------:R-:W3:Y:S04]  /*4d1c0*/  LDL.LU R145, [R1+0xd6c] ;  /* 0x000d6c0001917983 */ /* 0x000ee80000300800 */
[----:B------:R-:W-:Y:S04]  /*4d1d0*/  @P4 STG.E desc[UR34][R10.64], R139 ;  /* 0x0000008b0a004986 */ /* 0x000fe8000c101922 */
[----:B------:R-:W-:Y:S04]  /*4d1e0*/  @P3 STG.E desc[UR34][R12.64], R149 ;  /* 0x000000950c003986 */ /* 0x000fe8000c101922 */
[----:B------:R1:W-:Y:S04]  /*4d1f0*/  @P6 STG.E desc[UR34][R14.64], R147 ;  /* 0x000000930e006986 */ /* 0x0003e8000c101922 */
[----:B-1----:R-:W3:Y:S04]  /*4d200*/  LDL.LU R147, [R1+0x96c] ;  /* 0x00096c0001937983 */ /* 0x002ee80000300800 */
[----:B------:R-:W3:Y:S04]  /*4d210*/  LDL.LU R139, [R1+0x77c] ;  /* 0x00077c00018b7983 */ /* 0x000ee80000300800 */
        /* <DEDUP_REMOVED lines=9> */
[----:B------:R-:W-:-:S04]  /*4d2b0*/  IMAD.WIDE R12, R146, 0x4, R8 ;  /* 0x00000004920c7825 */ /* 0x000fc800078e0208 */
[----:B--2---:R-:W-:Y:S01]  /*4d2c0*/  IMAD.WIDE R14, R144, 0x4, R2 ;  /* 0x00000004900e7825 */ /* 0x004fe200078e0202 */
[----:B------:R1:W-:Y:S01]  /*4d2d0*/  @P1 STG.E desc[UR34][R10.64], R153 ;  /* 0x000000990a001986 */ /* 0x0003e2000c101922 */
[----:B------:R-:W-:Y:S02]  /*4d2e0*/  ISETP.LT.AND P1, PT, R156, UR4, !P0 ;  /* 0x000000049c007c0c */ /* 0x000fe4000c721270 */
[----:B------:R-:W-:Y:S01]  /*4d2f0*/  VIADD R0, R23, 0xbf ;  /* 0x000000bf17007836 */ /* 0x000fe20000000000 */
[----:B----4-:R2:W-:Y:S01]  /*4d300*/  @P5 STG.E desc[UR34][R12.64], R151 ;  /* 0x000000970c005986 */ /* 0x0105e2000c101922 */
[----:B------:R-:W-:-:S03]  /*4d310*/  ISETP.LT.AND P0, PT, R155, UR4, !P0 ;  /* 0x000000049b007c0c */ /* 0x000fc6000c701270 */
[----:B------:R-:W4:Y:S01]  /*4d320*/  LDL.LU R146, [R1+0x12f0] ;  /* 0x0012f00001927983 */ /* 0x000f220000300800 */
[----:B------:R-:W-:-:S03]  /*4d330*/  ISETP.GE.AND P2, PT, R0, UR5, PT ;  /* 0x0000000500007c0c */ /* 0x000fc6000bf46270 */
[----:B---3--:R3:W-:Y:S01]  /*4d340*/  @P4 STG.E desc[UR34][R14.64], R150 ;  /* 0x000000960e004986 */ /* 0x0087e2000c101922 */
[----:B-1----:R-:W-:Y:S01]  /*4d350*/  IMAD.WIDE R10, R144, 0x4, R4 ;  /* 0x00000004900a7825 */ /* 0x002fe200078e0204 */
[----:B------:R-:W-:Y:S01]  /*4d360*/  ISETP.LT.AND P4, PT, R152, UR4, !P2 ;  /* 0x0000000498007c0c */ /* 0x000fe2000d781270 */
[----:B------:R-:W-:Y:S01]  /*4d370*/  ULDC UR5, c[0x0][0x22c] ;  /* 0x00008b0000057ab9 */ /* 0x000fe20000000800 */
[----:B------:R-:W-:Y:S01]  /*4d380*/  ISETP.LT.AND P5, PT, R154, UR4, !P2 ;  /* 0x000000049a007c0c */ /* 0x000fe2000d7a1270 */
[----:B--2---:R-:W-:Y:S01]  /*4d390*/  IMAD.WIDE R12, R144, 0x4, R6 ;  /* 0x00000004900c7825 */ /* 0x004fe200078e0206 */
[----:B---3--:R-:W2:Y:S04]  /*4d3a0*/  LDL.LU R150, [R1+0x37c] ;  /* 0x00037c0001967983 */ /* 0x008ea80000300800 */
[----:B------:R-:W3:Y:S04]  /*4d3b0*/  LDL.LU R153, [R1+0x17c] ;  /* 0x00017c0001997983 */ /* 0x000ee80000300800 */
[----:B------:R-:W3:Y:S04]  /*4d3c0*/  LDL.LU R151, [R1+0xb70] ;  /* 0x000b700001977983 */ /* 0x000ee80000300800 */
[----:B------:R1:W-:Y:S01]  /*4d3d0*/  @P6 STG.E desc[UR34][R10.64], R159 ;  /* 0x0000009f0a006986 */ /* 0x0003e2000c101922 */
[----:B------:R-:W-:-:S04]  /*4d3e0*/  IMAD.WIDE R14, R148, 0x4, R4 ;  /* 0x00000004940e7825 */ /* 0x000fc800078e0204 */
[----:B-1----:R-:W-:Y:S01]  /*4d3f0*/  IMAD.WIDE R10, R144, 0x4, R8 ;  /* 0x00000004900a7825 */ /* 0x002fe200078e0208 */
[----:B------:R-:W3:Y:S04]  /*4d400*/  LDL.LU R159, [R1+0xff0] ;  /* 0x000ff000019f7983 */ /* 0x000ee80000300800 */
[----:B------:R1:W-:Y:S02]  /*4d410*/  @P1 STG.E desc[UR34][R12.64], R145 ;  /* 0x000000910c001986 */ /* 0x0003e4000c101922 */
[----:B-1----:R-:W-:Y:S02]  /*4d420*/  IMAD.WIDE R12, R148, 0x4, R2 ;  /* 0x00000004940c7825 */ /* 0x002fe400078e0202 */
[----:B------:R1:W-:Y:S04]  /*4d430*/  @P0 STG.E desc[UR34][R10.64], R147 ;  /* 0x000000930a000986 */ /* 0x0003e8000c101922 */
[----:B------:R-:W-:Y:S04]  /*4d440*/  @P4 STG.E desc[UR34][R12.64], R139 ;  /* 0x0000008b0c004986 */ /* 0x000fe8000c101922 */
[----:B-1----:R-:W3:Y:S04]  /*4d450*/  LDL.LU R147, [R1+0x12f4] ;  /* 0x0012f40001937983 */ /* 0x002ee80000300800 */
[----:B------:R-:W3:Y:S04]  /*4d460*/  LDL.LU R144, [R1+0xd70] ;  /* 0x000d700001907983 */ /* 0x000ee80000300800 */
[----:B------:R1:W-:Y:S04]  /*4d470*/  @P5 STG.E desc[UR34][R14.64], R149 ;  /* 0x000000950e005986 */ /* 0x0003e8000c101922 */
[----:B------:R-:W3:Y:S04]  /*4d480*/  LDL.LU R145, [R1+0x970] ;  /* 0x0009700001917983 */ /* 0x000ee80000300800 */
[----:B-1----:R-:W3:Y:S01]  /*4d490*/  LDL.LU R149, [R1+0x780] ;  /* 0x0007800001957983 */ /* 0x002ee20000300800 */
        /* <DEDUP_REMOVED lines=10> */
[----:B------:R-:W3:Y:S02]  /*4d540*/  LDL.LU R148, [R1+0x380] ;  /* 0x0003800001947983 */ /* 0x000ee40000300800 */
[----:B----4-:R-:W-:-:S02]  /*4d550*/  IMAD.WIDE R14, R146, 0x4, R2 ;  /* 0x00000004920e7825 */ /* 0x010fc400078e0202 */
[----:B--2---:R1:W-:Y:S01]  /*4d560*/  @P1 STG.E desc[UR34][R10.64], R150 ;  /* 0x000000960a001986 */ /* 0x0043e2000c101922 */
[----:B------:R-:W-:Y:S02]  /*4d570*/  ISETP.LT.AND P1, PT, R156, UR4, !P3 ;  /* 0x000000049c007c0c */ /* 0x000fe4000df21270 */
[----:B------:R-:W-:Y:S01]  /*4d580*/  ISETP.GE.AND P6, PT, R0, UR5, PT ;  /* 0x0000000500007c0c */ /* 0x000fe2000bfc6270 */
[----:B---3--:R2:W-:Y:S01]  /*4d590*/  @P2 STG.E desc[UR34][R12.64], R153 ;  /* 0x000000990c002986 */ /* 0x0085e2000c101922 */
[----:B------:R-:W-:-:S03]  /*4d5a0*/  ISETP.LT.AND P3, PT, R155, UR4, !P3 ;  /* 0x000000049b007c0c */ /* 0x000fc6000df61270 */
[----:B-1----:R-:W3:Y:S01]  /*4d5b0*/  LDL.LU R150, [R1+0x12f8] ;  /* 0x0012f80001967983 */ /* 0x002ee20000300800 */
[----:B------:R-:W-:Y:S01]  /*4d5c0*/  IMAD.WIDE R10, R146, 0x4, R4 ;  /* 0x00000004920a7825 */ /* 0x000fe200078e0204 */
[----:B------:R-:W-:Y:S02]  /*4d5d0*/  ULDC UR5, c[0x0][0x22c] ;  /* 0x00008b0000057ab9 */ /* 0x000fe40000000800 */
[----:B------:R-:W4:Y:S01]  /*4d5e0*/  LDL.LU R139, [R1+0x180] ;  /* 0x00018000018b7983 */ /* 0x000f220000300800 */
[----:B------:R-:W-:-:S03]  /*4d5f0*/  ISETP.LT.AND P2, PT, R152, UR4, !P6 ;  /* 0x0000000498007c0c */ /* 0x000fc6000f741270 */
[----:B------:R1:W-:Y:S01]  /*4d600*/  @P0 STG.E desc[UR34][R14.64], R151 ;  /* 0x000000970e000986 */ /* 0x0003e2000c101922 */
[----:B--2---:R-:W-:-:S03]  /*4d610*/  IMAD.WIDE R12, R146, 0x4, R6 ;  /* 0x00000004920c7825 */ /* 0x004fc600078e0206 */
[----:B------:R-:W2:Y:S04]  /*4d620*/  LDL.LU R153, [R1+0x60] ;  /* 0x0000600001997983 */ /* 0x000ea80000300800 */
[----:B-1----:R-:W2:Y:S04]  /*4d630*/  LDL.LU R151, [R1+0xb74] ;  /* 0x000b740001977983 */ /* 0x002ea80000300800 */
[----:B------:R1:W-:Y:S02]  /*4d640*/  @P5 STG.E desc[UR34][R10.64], R159 ;  /* 0x0000009f0a005986 */ /* 0x0003e4000c101922 */
[----:B-1----:R-:W-:-:S02]  /*4d650*/  IMAD.WIDE R10, R146, 0x4, R8 ;  /* 0x00000004920a7825 */ /* 0x002fc400078e0208 */
[----:B------:R-:W2:Y:S04]  /*4d660*/  LDL.LU R146, [R1+0x12fc] ;  /* 0x0012fc0001927983 */ /* 0x000ea80000300800 */
[----:B------:R-:W2:Y:S04]  /*4d670*/  LDL.LU R159, [R1+0xff4] ;  /* 0x000ff400019f7983 */ /* 0x000ea80000300800 */
[----:B------:R1:W-:Y:S01]  /*4d680*/  @P1 STG.E desc[UR34][R12.64], R144 ;  /* 0x000000900c001986 */ /* 0x0003e2000c101922 */
[----:B------:R-:W-:-:S03]  /*4d690*/  IMAD.WIDE R14, R147, 0x4, R4 ;  /* 0x00000004930e7825 */ /* 0x000fc600078e0204 */
[----:B------:R1:W-:Y:S02]  /*4d6a0*/  @P3 STG.E desc[UR34][R10.64], R145 ;  /* 0x000000910a003986 */ /* 0x0003e4000c101922 */
[C---:B-1----:R-:W-:Y:S02]  /*4d6b0*/  IMAD.WIDE R12, R147.reuse, 0x4, R2 ;  /* 0x00000004930c7825 */ /* 0x042fe400078e0202 */
[----:B------:R-:W2:Y:S04]  /*4d6c0*/  LDL.LU R144, [R1+0xd74] ;  /* 0x000d740001907983 */ /* 0x000ea80000300800 */
[----:B------:R1:W-:Y:S01]  /*4d6d0*/  @P2 STG.E desc[UR34][R12.64], R149 ;  /* 0x000000950c002986 */ /* 0x0003e2000c101922 */
[----:B------:R-:W-:-:S03]  /*4d6e0*/  IMAD.WIDE R10, R147, 0x4, R6 ;  /* 0x00000004930a7825 */ /* 0x000fc600078e0206 */
[----:B------:R-:W2:Y:S01]  /*4d6f0*/  LDL.LU R145, [R1+0x974] ;  /* 0x0009740001917983 */ /* 0x000ea20000300800 */
[----:B-1----:R-:W-:-:S03]  /*4d700*/  IMAD.WIDE R12, R147, 0x4, R8 ;  /* 0x00000004930c7825 */ /* 0x002fc600078e0208 */
[----:B------:R-:W2:Y:S04]  /*4d710*/  LDL.LU R149, [R1+0x784] ;  /* 0x0007840001957983 */ /* 0x000ea80000300800 */
[----:B------:R-:W2:Y:S01]  /*4d720*/  LDL.LU R147, [R1+0x384] ;  /* 0x0003840001937983 */ /* 0x000ea20000300800 */
[----:B------:R-:W-:Y:S01]  /*4d730*/  VIADD R0, R23, 0xc2 ;  /* 0x000000c217007836 */ /* 0x000fe20000000000 */
[----:B------:R-:W-:Y:S02]  /*4d740*/  ISETP.LT.AND P0, PT, R154, UR4, !P6 ;  /* 0x000000049a007c0c */ /* 0x000fe4000f701270 */
[----:B------:R-:W-:Y:S02]  /*4d750*/  ISETP.LT.AND P1, PT, R156, UR4, !P6 ;  /* 0x000000049c007c0c */ /* 0x000fe4000f721270 */
[----:B------:R-:W-:-:S02]  /*4d760*/  ISETP.GE.AND P4, PT, R0, UR5, PT ;  /* 0x0000000500007c0c */ /* 0x000fc4000bf86270 */
[----:B------:R-:W-:Y:S01]  /*4d770*/  ISETP.LT.AND P6, PT, R155, UR4, !P6 ;  /* 0x000000049b007c0c */ /* 0x000fe2000f7c1270 */
[----:B------:R-:W-:Y:S01]  /*4d780*/  VIADD R0, R23, 0xc3 ;  /* 0x000000c317007836 */ /* 0x000fe20000000000 */
[----:B------:R-:W-:Y:S01]  /*4d790*/  ISETP.LT.AND P3, PT, R152, UR4, !P4 ;  /* 0x0000000498007c0c */ /* 0x000fe2000e761270 */
[----:B------:R-:W-:Y:S01]  /*4d7a0*/  ULDC UR5, c[0x0][0x22c] ;  /* 0x00008b0000057ab9 */ /* 0x000fe20000000800 */
[----:B------:R-:W-:-:S03]  /*4d7b0*/  ISETP.LT.AND P2, PT, R154, UR4, !P4 ;  /* 0x000000049a007c0c */ /* 0x000fc6000e741270 */
[----:B------:R3:W-:Y:S01]  /*4d7c0*/  @P0 STG.E desc[UR34][R14.64], R148 ;  /* 0x000000940e000986 */ /* 0x0007e2000c101922 */
[----:B------:R-:W-:-:S03]  /*4d7d0*/  ISETP.GE.AND P5, PT, R0, UR5, PT ;  /* 0x0000000500007c0c */ /* 0x000fc6000bfa6270 */
[----:B----4-:R1:W-:Y:S01]  /*4d7e0*/  @P1 STG.E desc[UR34][R10.64], R139 ;  /* 0x0000008b0a001986 */ /* 0x0103e2000c101922 */
[----:B------:R-:W-:Y:S01]  /*4d7f0*/  ISETP.LT.AND P1, PT, R156, UR4, !P4 ;  /* 0x000000049c007c0c */ /* 0x000fe2000e721270 */
[C---:B---3--:R-:W-:Y:S02]  /*4d800*/  IMAD.WIDE R14, R150.reuse, 0x4, R2 ;  /* 0x00000004960e7825 */ /* 0x048fe400078e0202 */
[----:B--2---:R2:W-:Y:S01]  /*4d810*/  @P6 STG.E desc[UR34][R12.64], R153 ;  /* 0x000000990c006986 */ /* 0x0045e2000c101922 */
[----:B------:R-:W-:Y:S01]  /*4d820*/  ISETP.LT.AND P4, PT, R155, UR4, !P4 ;  /* 0x000000049b007c0c */ /* 0x000fe2000e781270 */
[----:B------:R-:W-:Y:S02]  /*4d830*/  ULDC UR5, c[0x0][0x22c] ;  /* 0x00008b0000057ab9 */ /* 0x000fe40000000800 */
[----:B------:R-:W3:Y:S01]  /*4d840*/  LDL.LU R148, [R1+0x1300] ;  /* 0x0013000001947983 */ /* 0x000ee20000300800 */
[----:B-1----:R-:W-:Y:S01]  /*4d850*/  IMAD.WIDE R10, R150, 0x4, R4 ;  /* 0x00000004960a7825 */ /* 0x002fe200078e0204 */
[----:B------:R-:W-:-:S02]  /*4d860*/  ISETP.LT.AND P6, PT, R154, UR4, !P5 ;  /* 0x000000049a007c0c */ /* 0x000fc4000efc1270 */
[----:B------:R1:W-:Y:S01]  /*4d870*/  @P3 STG.E desc[UR34][R14.64], R151 ;  /* 0x000000970e003986 */ /* 0x0003e2000c101922 */
[----:B------:R-:W-:-:S03]  /*4d880*/  ISETP.LT.AND P3, PT, R152, UR4, !P5 ;  /* 0x0000000498007c0c */ /* 0x000fc6000ef61270 */
[----:B------:R-:W4:Y:S01]  /*4d890*/  LDL.LU R139, [R1+0x184] ;  /* 0x00018400018b7983 */ /* 0x000f220000300800 */
[----:B--2---:R-:W-:-:S03]  /*4d8a0*/  IMAD.WIDE R12, R150, 0x4, R6 ;  /* 0x00000004960c7825 */ /* 0x004fc600078e0206 */
[----:B------:R-:W2:Y:S04]  /*4d8b0*/  LDL.LU R153, [R1+0x64] ;  /* 0x0000640001997983 */ /* 0x000ea80000300800 */
[----:B-1----:R-:W2:Y:S01]  /*4d8c0*/  LDL.LU R151, [R1+0xb78] ;  /* 0x000b780001977983 */ /* 0x002ea20000300800 */
[----:B------:R-:W-:-:S03]  /*4d8d0*/  IMAD.WIDE R14, R146, 0x4, R4 ;  /* 0x00000004920e7825 */ /* 0x000fc600078e0204 */
[----:B------:R1:W-:Y:S02]  /*4d8e0*/  @P2 STG.E desc[UR34][R10.64], R159 ;  /* 0x0000009f0a002986 */ /* 0x0003e4000c101922 */
[----:B-1----:R-:W-:Y:S02]  /*4d8f0*/  IMAD.WIDE R10, R150, 0x4, R8 ;  /* 0x00000004960a7825 */ /* 0x002fe400078e0208 */
[----:B------:R-:W2:Y:S04]  /*4d900*/  LDL.LU R150, [R1+0x1304] ;  /* 0x0013040001967983 */ /* 0x000ea80000300800 */
[----:B------:R-:W2:Y:S04]  /*4d910*/  LDL.LU R159, [R1+0xff8] ;  /* 0x000ff800019f7983 */ /* 0x000ea80000300800 */
[----:B------:R1:W-:Y:S04]  /*4d920*/  @P1 STG.E desc[UR34][R12.64], R144 ;  /* 0x000000900c001986 */ /* 0x0003e8000c101922 */
[----:B------:R-:W-:Y:S01]  /*4d930*/  @P4 STG.E desc[UR34][R10.64], R145 ;  /* 0x000000910a004986 */ /* 0x000fe2000c101922 */
[----:B-1----:R-:W-:-:S03]  /*4d940*/  IMAD.WIDE R12, R146, 0x4, R2 ;  /* 0x00000004920c7825 */ /* 0x002fc600078e0202 */
[----:B------:R-:W2:Y:S04]  /*4d950*/  LDL.LU R144, [R1+0xd78] ;  /* 0x000d780001907983 */ /* 0x000ea80000300800 */
[----:B------:R-:W-:Y:S04]  /*4d960*/  @P3 STG.E desc[UR34][R12.64], R149 ;  /* 0x000000950c003986 */ /* 0x000fe8000c101922 */
[----:B------:R1:W-:Y:S04]  /*4d970*/  @P6 STG.E desc[UR34][R14.64], R147 ;  /* 0x000000930e006986 */ /* 0x0003e8000c101922 */
[----:B-1----:R-:W2:Y:S01]  /*4d980*/  LDL.LU R147, [R1+0x978] ;  /* 0x0009780001937983 */ /* 0x002ea20000300800 */
[----:B------:R-:W-:Y:S01]  /*4d990*/  VIADD R0, R23, 0xc4 ;  /* 0x000000c417007836 */ /* 0x000fe20000000000 */
[----:B------:R-:W-:Y:S01]  /*4d9a0*/  ISETP.LT.AND P1, PT, R156, UR4, !P5 ;  /* 0x000000049c007c0c */ /* 0x000fe2000ef21270 */
[----:B------:R-:W-:Y:S01]  /*4d9b0*/  IMAD.WIDE R10, R146, 0x4, R6 ;  /* 0x00000004920a7825 */ /* 0x000fe200078e0206 */
[----:B------:R-:W2:Y:S02]  /*4d9c0*/  LDL.LU R145, [R1+0x788] ;  /* 0x0007880001917983 */ /* 0x000ea40000300800 */
[----:B------:R-:W-:Y:S01]  /*4d9d0*/  ISETP.GE.AND P0, PT, R0, UR5, PT ;  /* 0x0000000500007c0c */ /* 0x000fe2000bf06270 */
[----:B------:R-:W-:Y:S01]  /*4d9e0*/  IMAD.WIDE R12, R146, 0x4, R8 ;  /* 0x00000004920c7825 */ /* 0x000fe200078e0208 */
[----:B------:R-:W-:Y:S01]  /*4d9f0*/  ISETP.LT.AND P5, PT, R155, UR4, !P5 ;  /* 0x000000049b007c0c */ /* 0x000fe2000efa1270 */
[----:B------:R-:W2:Y:S01]  /*4da00*/  LDL.LU R146, [R1+0x388] ;  /* 0x0003880001927983 */ /* 0x000ea20000300800 */
[----:B------:R-:W-:Y:S01]  /*4da10*/  ISETP.LT.AND P4, PT, R152, UR4, !P0 ;  /* 0x0000000498007c0c */ /* 0x000fe2000c781270 */
[----:B---3--:R-:W-:Y:S01]  /*4da20*/  IMAD.WIDE R14, R148, 0x4, R2 ;  /* 0x00000004940e7825 */ /* 0x008fe200078e0202 */
[----:B------:R-:W-:Y:S01]  /*4da30*/  ISETP.LT.AND P6, PT, R154, UR4, !P0 ;  /* 0x000000049a007c0c */ /* 0x000fe2000c7c1270 */
[----:B------:R-:W3:Y:S01]  /*4da40*/  LDL.LU R149, [R1+0x1308] ;  /* 0x0013080001957983 */ /* 0x000ee20000300800 */
[----:B------:R-:W-:-:S03]  /*4da50*/  ULDC UR5, c[0x0][0x22c] ;  /* 0x00008b0000057ab9 */ /* 0x000fc60000000800 */
[----:B----4-:R1:W-:Y:S01]  /*4da60*/  @P1 STG.E desc[UR34][R10.64], R139 ;  /* 0x0000008b0a001986 */ /* 0x0103e2000c101922 */
[----:B------:R-:W-:Y:S02]  /*4da70*/  ISETP.LT.AND P1, PT, R156, UR4, !P0 ;  /* 0x000000049c007c0c */ /* 0x000fe4000c721270 */
[----:B------:R-:W-:Y:S01]  /*4da80*/  ISETP.LT.AND P0, PT, R155, UR4, !P0 ;  /* 0x000000049b007c0c */ /* 0x000fe2000c701270 */
[----:B--2---:R2:W-:Y:S04]  /*4da90*/  @P5 STG.E desc[UR34][R12.64], R153 ;  /* 0x000000990c005986 */ /* 0x0045e8000c101922 */
[----:B-1----:R-:W4:Y:S01]  /*4daa0*/  LDL.LU R139, [R1+0x188] ;  /* 0x00018800018b7983 */ /* 0x002f220000300800 */
[----:B------:R-:W-:-:S03]  /*4dab0*/  IMAD.WIDE R10, R148, 0x4, R4 ;  /* 0x00000004940a7825 */ /* 0x000fc600078e0204 */
        /* <DEDUP_REMOVED lines=8> */
[----:B------:R-:W-:Y:S04]  /*4db40*/  @P1 STG.E desc[UR34][R12.64], R144 ;  /* 0x000000900c001986 */ /* 0x000fe8000c101922 */
[----:B------:R1:W-:Y:S04]  /*4db50*/  @P0 STG.E desc[UR34][R10.64], R147 ;  /* 0x000000930a000986 */ /* 0x0003e8000c101922 */
[----:B-1----:R-:W2:Y:S01]  /*4db60*/  LDL.LU R147, [R1+0xd7c] ;  /* 0x000d7c0001937983 */ /* 0x002ea20000300800 */
[----:B------:R-:W-:-:S05]  /*4db70*/  VIADD R0, R23, 0xc5 ;  /* 0x000000c517007836 */ /* 0x000fca0000000000 */
[----:B------:R-:W-:Y:S01]  /*4db80*/  ISETP.GE.AND P2, PT, R0, UR5, PT ;  /* 0x0000000500007c0c */ /* 0x000fe2000bf46270 */
[----:B------:R-:W-:Y:S01]  /*4db90*/  IMAD.WIDE R12, R150, 0x4, R2 ;  /* 0x00000004960c7825 */ /* 0x000fe200078e0202 */
[----:B------:R-:W-:Y:S02]  /*4dba0*/  ULDC UR5, c[0x0][0x22c] ;  /* 0x00008b0000057ab9 */ /* 0x000fe40000000800 */
[----:B------:R-:W-:Y:S02]  /*4dbb0*/  ISETP.LT.AND P4, PT, R152, UR4, !P2 ;  /* 0x0000000498007c0c */ /* 0x000fe4000d781270 */
[----:B------:R-:W-:Y:S01]  /*4dbc0*/  ISETP.LT.AND P5, PT, R154, UR4, !P2 ;  /* 0x000000049a007c0c */ /* 0x000fe2000d7a1270 */
[----:B------:R-:W-:Y:S01]  /*4dbd0*/  IMAD.WIDE R14, R150, 0x4, R4 ;  /* 0x00000004960e7825 */ /* 0x000fe200078e0204 */
[----:B------:R-:W-:-:S03]  /*4dbe0*/  ISETP.LT.AND P1, PT, R156, UR4, !P2 ;  /* 0x000000049c007c0c */ /* 0x000fc6000d721270 */
[----:B------:R-:W-:Y:S01]  /*4dbf0*/  VIADD R0, R23, 0xc6 ;  /* 0x000000c617007836 */ /* 0x000fe20000000000 */
[----:B------:R-:W-:-:S05]  /*4dc00*/  ISETP.LT.AND P2, PT, R155, UR4, !P2 ;  /* 0x000000049b007c0c */ /* 0x000fca000d741270 */
[----:B------:R-:W-:Y:S04]  /*4dc10*/  @P4 STG.E desc[UR34][R12.64], R145 ;  /* 0x000000910c004986 */ /* 0x000fe8000c101922 */
[----:B------:R1:W-:Y:S01]  /*4dc20*/  @P5 STG.E desc[UR34][R14.64], R146 ;  /* 0x000000920e005986 */ /* 0x0003e2000c101922 */
[----:B------:R-:W-:Y:S01]  /*4dc30*/  ISETP.GE.AND P3, PT, R0, UR5, PT ;  /* 0x0000000500007c0c */ /* 0x000fe2000bf66270 */
[----:B------:R-:W-:Y:S01]  /*4dc40*/  IMAD.WIDE R10, R150, 0x4, R6 ;  /* 0x00000004960a7825 */ /* 0x000fe200078e0206 */
[----:B------:R-:W-:Y:S02]  /*4dc50*/  ULDC UR5, c[0x0][0x22c] ;  /* 0x00008b0000057ab9 */ /* 0x000fe40000000800 */
[----:B------:R-:W-:Y:S01]  /*4dc60*/  ISETP.LT.AND P0, PT, R152, UR4, !P3 ;  /* 0x0000000498007c0c */ /* 0x000fe2000df01270 */
[----:B-1----:R-:W2:Y:S01]  /*4dc70*/  LDL.LU R146, [R1+0x97c] ;  /* 0x00097c0001927983 */ /* 0x002ea20000300800 */
[----:B------:R-:W-:Y:S01]  /*4dc80*/  ISETP.LT.AND P5, PT, R154, UR4, !P3 ;  /* 0x000000049a007c0c */ /* 0x000fe2000dfa1270 */
[----:B------:R-:W-:-:S02]  /*4dc90*/  IMAD.WIDE R12, R150, 0x4, R8 ;  /* 0x00000004960c7825 */ /* 0x000fc400078e0208 */
[----:B------:R-:W2:Y:S04]  /*4dca0*/  LDL.LU R144, [R1+0x78c] ;  /* 0x00078c0001907983 */ /* 0x000ea80000300800 */
[----:B------:R-:W2:Y:S04]  /*4dcb0*/  LDL.LU R145, [R1+0x38c] ;  /* 0x00038c0001917983 */ /* 0x000ea80000300800 */
[----:B------:R-:W2:Y:S04]  /*4dcc0*/  LDL.LU R150, [R1+0x1318] ;  /* 0x0013180001967983 */ /* 0x000ea80000300800 */
[----:B----4-:R1:W-:Y:S01]  /*4dcd0*/  @P1 STG.E desc[UR34][R10.64], R139 ;  /* 0x0000008b0a001986 */ /* 0x0103e2000c101922 */
[----:B------:R-:W-:Y:S01]  /*4dce0*/  ISETP.LT.AND P1, PT, R156, UR4, !P3 ;  /* 0x000000049c007c0c */ /* 0x000fe2000df21270 */
[----:B---3--:R-:W-:-:S02]  /*4dcf0*/  IMAD.WIDE R14, R149, 0x4, R2 ;  /* 0x00000004950e7825 */ /* 0x008fc400078e0202 */
[----:B--2---:R2:W-:Y:S04]  /*4dd00*/  @P2 STG.E desc[UR34][R12.64], R153 ;  /* 0x000000990c002986 */ /* 0x0045e8000c101922 */
[----:B-1----:R-:W3:Y:S01]  /*4dd10*/  LDL.LU R139, [R1+0x18c] ;  /* 0x00018c00018b7983 */ /* 0x002ee20000300800 */
[----:B------:R-:W-:-:S03]  /*4dd20*/  IMAD.WIDE R10, R149, 0x4, R4 ;  /* 0x00000004950a7825 */ /* 0x000fc600078e0204 */
[----:B--2---:R-:W2:Y:S01]  /*4dd30*/  LDL.LU R153, [R1+0x6c] ;  /* 0x00006c0001997983 */ /* 0x004ea20000300800 */
[----:B------:R-:W-:-:S03]  /*4dd40*/  IMAD.WIDE R12, R149, 0x4, R6 ;  /* 0x00000004950c7825 */ /* 0x000fc600078e0206 */
[----:B------:R1:W-:Y:S04]  /*4dd50*/  @P0 STG.E desc[UR34][R14.64], R151 ;  /* 0x000000970e000986 */ /* 0x0003e8000c101922 */
[----:B-1----:R-:W4:Y:S04]  /*4dd60*/  LDL.LU R151, [R1+0x30] ;  /* 0x0000300001977983 */ /* 0x002f280000300800 */
[----:B------:R1:W-:Y:S02]  /*4dd70*/  @P5 STG.E desc[UR34][R10.64], R159 ;  /* 0x0000009f0a005986 */ /* 0x0003e4000c101922 */
[----:B-1----:R-:W-:-:S02]  /*4dd80*/  IMAD.WIDE R10, R149, 0x4, R8 ;  /* 0x00000004950a7825 */ /* 0x002fc400078e0208 */
[----:B------:R-:W4:Y:S04]  /*4dd90*/  LDL.LU R149, [R1+0x10] ;  /* 0x0000100001957983 */ /* 0x000f280000300800 */
[----:B------:R1:W-:Y:S04]  /*4dda0*/  @P1 STG.E desc[UR34][R12.64], R147 ;  /* 0x000000930c001986 */ /* 0x0003e8000c101922 */
[----:B-1----:R-:W4:Y:S01]  /*4ddb0*/  LDL.LU R147, [R1] ;  /* 0x0000000001937983 */ /* 0x002f220000300800 */
[----:B------:R-:W-:Y:S01]  /*4ddc0*/  VIADD R0, R23, 0xc7 ;  /* 0x000000c717007836 */ /* 0x000fe20000000000 */
[----:B------:R-:W-:-:S04]  /*4ddd0*/  ISETP.LT.AND P3, PT, R155, UR4, !P3 ;  /* 0x000000049b007c0c */ /* 0x000fc8000df61270 */
[----:B------:R-:W-:Y:S01]  /*4dde0*/  ISETP.GE.AND P6, PT, R0, UR5, PT ;  /* 0x0000000500007c0c */ /* 0x000fe2000bfc6270 */
[----:B------:R-:W-:Y:S01]  /*4ddf0*/  VIADD R0, R23, 0xc8 ;  /* 0x000000c817007836 */ /* 0x000fe20000000000 */
[----:B------:R-:W-:Y:S02]  /*4de00*/  ULDC UR5, c[0x0][0x22c] ;  /* 0x00008b0000057ab9 */ /* 0x000fe40000000800 */
[----:B------:R-:W-:Y:S02]  /*4de10*/  ISETP.LT.AND P2, PT, R152, UR4, !P6 ;  /* 0x0000000498007c0c */ /* 0x000fe4000f741270 */
[----:B------:R-:W-:Y:S02]  /*4de20*/  ISETP.LT.AND P0, PT, R154, UR4, !P6 ;  /* 0x000000049a007c0c */ /* 0x000fe4000f701270 */
[----:B------:R-:W-:Y:S01]  /*4de30*/  ISETP.LT.AND P1, PT, R156, UR4, !P6 ;  /* 0x000000049c007c0c */ /* 0x000fe2000f721270 */
[----:B------:R-:W-:Y:S01]  /*4de40*/  IMAD.WIDE R12, R148, 0x4, R2 ;  /* 0x00000004940c7825 */ /* 0x000fe200078e0202 */
[----:B------:R-:W-:-:S02]  /*4de50*/  ISETP.LT.AND P6, PT, R155, UR4, !P6 ;  /* 0x000000049b007c0c */ /* 0x000fc4000f7c1270 */
[----:B------:R-:W-:Y:S01]  /*4de60*/  ISETP.GE.AND P4, PT, R0, UR5, PT ;  /* 0x0000000500007c0c */ /* 0x000fe2000bf86270 */
[----:B------:R-:W-:Y:S01]  /*4de70*/  IMAD.WIDE R14, R148, 0x4, R4 ;  /* 0x00000004940e7825 */ /* 0x000fe200078e0204 */
[----:B------:R-:W-:Y:S01]  /*4de80*/  ULDC UR5, c[0x0][0x22c] ;  /* 0x00008b0000057ab9 */ /* 0x000fe20000000800 */
[----:B------:R1:W-:Y:S01]  /*4de90*/  @P3 STG.E desc[UR34][R10.64], R146 ;  /* 0x000000920a003986 */ /* 0x0003e2000c101922 */
[----:B------:R-:W-:-:S03]  /*4dea0*/  ISETP.LT.AND P3, PT, R152, UR4, !P4 ;  /* 0x0000000498007c0c */ /* 0x000fc6000e761270 */
[----:B------:R1:W-:Y:S04]  /*4deb0*/  @P2 STG.E desc[UR34][R12.64], R144 ;  /* 0x000000900c002986 */ /* 0x0003e8000c101922 */
[----:B-1----:R-:W4:Y:S01]  /*4dec0*/  LDL.LU R146, [R1+0x131c] ;  /* 0x00131c0001927983 */ /* 0x002f220000300800 */
[----:B------:R-:W-:Y:S01]  /*4ded0*/  IMAD.WIDE R10, R148, 0x4, R6 ;  /* 0x00000004940a7825 */ /* 0x000fe200078e0206 */
[----:B------:R-:W-:Y:S02]  /*4dee0*/  ISETP.LT.AND P2, PT, R154, UR4, !P4 ;  /* 0x000000049a007c0c */ /* 0x000fe4000e741270 */
[----:B------:R1:W-:Y:S01]  /*4def0*/  @P0 STG.E desc[UR34][R14.64], R145 ;  /* 0x000000910e000986 */ /* 0x0003e2000c101922 */
[----:B------:R-:W-:-:S03]  /*4df00*/  IMAD.WIDE R12, R148, 0x4, R8 ;  /* 0x00000004940c7825 */ /* 0x000fc600078e0208 */
[----:B------:R-:W4:Y:S04]  /*4df10*/  LDL.LU R148, [R1+0x132c] ;  /* 0x00132c0001947983 */ /* 0x000f280000300800 */
[----:B---3--:R3:W-:Y:S01]  /*4df20*/  @P1 STG.E desc[UR34][R10.64], R139 ;  /* 0x0000008b0a001986 */ /* 0x0087e2000c101922 */
[----:B------:R-:W-:Y:S01]  /*4df30*/  ISETP.LT.AND P1, PT, R156, UR4, !P4 ;  /* 0x000000049c007c0c */ /* 0x000fe2000e721270 */
[C---:B-1----:R-:W-:Y:S02]  /*4df40*/  IMAD.WIDE R14, R150.reuse, 0x4, R2 ;  /* 0x00000004960e7825 */ /* 0x042fe400078e0202 */
[----:B--2---:R1:W-:Y:S02]  /*4df50*/  @P6 STG.E desc[UR34][R12.64], R153 ;  /* 0x000000990c006986 */ /* 0x0043e4000c101922 */
[----:B---3--:R-:W-:-:S04]  /*4df60*/  IMAD.WIDE R10, R150, 0x4, R6 ;  /* 0x00000004960a7825 */ /* 0x008fc800078e0206 */
[C---:B-1----:R-:W-:Y:S01]  /*4df70*/  IMAD.WIDE R12, R150.reuse, 0x4, R4 ;  /* 0x00000004960c7825 */ /* 0x042fe200078e0204 */
[----:B----4-:R1:W-:Y:S04]  /*4df80*/  @P3 STG.E desc[UR34][R14.64], R151 ;  /* 0x000000970e003986 */ /* 0x0103e8000c101922 */
[----:B-1----:R-:W2:Y:S04]  /*4df90*/  LDL.LU R151, [R1+0x34] ;  /* 0x0000340001977983 */ /* 0x002ea80000300800 */
[----:B------:R1:W-:Y:S02]  /*4dfa0*/  @P2 STG.E desc[UR34][R12.64], R149 ;  /* 0x000000950c002986 */ /* 0x0003e4000c101922 */
[----:B-1----:R-:W-:-:S02]  /*4dfb0*/  IMAD.WIDE R12, R150, 0x4, R8 ;  /* 0x00000004960c7825 */ /* 0x002fc400078e0208 */
[----:B------:R-:W3:Y:S04]  /*4dfc0*/  LDL.LU R149, [R1+0x14] ;  /* 0x0000140001957983 */ /* 0x000ee80000300800 */
[----:B------:R-:W4:Y:S04]  /*4dfd0*/  LDL.LU R150, [R1+0x133c] ;  /* 0x00133c0001967983 */ /* 0x000f280000300800 */
[----:B------:R1:W-:Y:S04]  /*4dfe0*/  @P1 STG.E desc[UR34][R10.64], R147 ;  /* 0x000000930a001986 */ /* 0x0003e8000c101922 */
[----:B-1----:R-:W4:Y:S01]  /*4dff0*/  LDL.LU R147, [R1+0x4] ;  /* 0x0000040001937983 */ /* 0x002f220000300800 */
        /* <DEDUP_REMOVED lines=8> */
[----:B------:R-:W-:Y:S01]  /*4e080*/  @P4 STG.E desc[UR34][R12.64], R248 ;  /* 0x000000f80c004986 */ /* 0x000fe2000c101922 */
[----:B------:R-:W-:-:S02]  /*4e090*/  ISETP.GE.AND P0, PT, R0, UR5, PT ;  /* 0x0000000500007c0c */ /* 0x000fc4000bf06270 */
[----:B------:R-:W-:Y:S01]  /*4e0a0*/  ISETP.LT.AND P5, PT, R155, UR4, !P5 ;  /* 0x000000049b007c0c */ /* 0x000fe2000efa1270 */
[----:B------:R-:W-:-:S04]  /*4e0b0*/  IMAD.WIDE R10, R146, 0x4, R2 ;  /* 0x00000004920a7825 */ /* 0x000fc800078e0202 */
[----:B------:R-:W-:Y:S01]  /*4e0c0*/  IMAD.WIDE R14, R146, 0x4, R4 ;  /* 0x00000004920e7825 */ /* 0x000fe200078e0204 */
[----:B------:R1:W-:Y:S01]  /*4e0d0*/  @P3 STG.E desc[UR34][R10.64], R244 ;  /* 0x000000f40a003986 */ /* 0x0003e2000c101922 */
[----:B------:R-:W-:Y:S01]  /*4e0e0*/  ISETP.LT.AND P4, PT, R152, UR4, !P0 ;  /* 0x0000000498007c0c */ /* 0x000fe2000c781270 */
[----:B------:R-:W-:Y:S02]  /*4e0f0*/  ULDC UR5, c[0x0][0x22c] ;  /* 0x00008b0000057ab9 */ /* 0x000fe40000000800 */
[----:B------:R1:W-:Y:S01]  /*4e100*/  @P6 STG.E desc[UR34][R14.64], R240 ;  /* 0x000000f00e006986 */ /* 0x0003e2000c101922 */
[----:B------:R-:W-:Y:S01]  /*4e110*/  ISETP.LT.AND P6, PT, R154, UR4, !P0 ;  /* 0x000000049a007c0c */ /* 0x000fe2000c7c1270 */
[----:B-1----:R-:W-:-:S05]  /*4e120*/  IMAD.WIDE R10, R146, 0x4, R6 ;  /* 0x00000004920a7825 */ /* 0x002fca00078e0206 */
[----:B------:R1:W-:Y:S01]  /*4e130*/  @P1 STG.E desc[UR34][R10.64], R236 ;  /* 0x000000ec0a001986 */ /* 0x0003e2000c101922 */
[----:B------:R-:W-:Y:S01]  /*4e140*/  ISETP.LT.AND P1, PT, R156, UR4, !P0 ;  /* 0x000000049c007c0c */ /* 0x000fe2000c721270 */
[----:B------:R-:W-:Y:S02]  /*4e150*/  IMAD.WIDE R12, R146, 0x4, R8 ;  /* 0x00000004920c7825 */ /* 0x000fe400078e0208 */
[----:B------:R-:W4:Y:S02]  /*4e160*/  LDL.LU R146, [R1+0x1348] ;  /* 0x0013480001927983 */ /* 0x000f240000300800 */
[C---:B------:R-:W-:Y:S02]  /*4e170*/  IMAD.WIDE R14, R148.reuse, 0x4, R2 ;  /* 0x00000004940e7825 */ /* 0x040fe400078e0202 */
[----:B------:R2:W-:Y:S02]  /*4e180*/  @P5 STG.E desc[UR34][R12.64], R232 ;  /* 0x000000e80c005986 */ /* 0x0005e4000c101922 */
[----:B-1----:R-:W-:-:S04]  /*4e190*/  IMAD.WIDE R10, R148, 0x4, R4 ;  /* 0x00000004940a7825 */ /* 0x002fc800078e0204 */
[C---:B--2---:R-:W-:Y:S01]  /*4e1a0*/  IMAD.WIDE R12, R148.reuse, 0x4, R6 ;  /* 0x00000004940c7825 */ /* 0x044fe200078e0206 */
[----:B------:R1:W-:Y:S04]  /*4e1b0*/  @P4 STG.E desc[UR34][R14.64], R151 ;  /* 0x000000970e004986 */ /* 0x0003e8000c101922 */
[----:B-1----:R-:W2:Y:S04]  /*4e1c0*/  LDL.LU R151, [R1+0x38] ;  /* 0x0000380001977983 */ /* 0x002ea80000300800 */
[----:B---3--:R1:W-:Y:S02]  /*4e1d0*/  @P6 STG.E desc[UR34][R10.64], R149 ;  /* 0x000000950a006986 */ /* 0x0083e4000c101922 */
[----:B-1----:R-:W-:-:S02]  /*4e1e0*/  IMAD.WIDE R10, R148, 0x4, R8 ;  /* 0x00000004940a7825 */ /* 0x002fc400078e0208 */
[----:B------:R-:W3:Y:S04]  /*4e1f0*/  LDL.LU R149, [R1+0x18] ;  /* 0x0000180001957983 */ /* 0x000ee80000300800 */
[----:B------:R-:W3:Y:S04]  /*4e200*/  LDL.LU R148, [R1+0x134c] ;  /* 0x00134c0001947983 */ /* 0x000ee80000300800 */
[----:B----4-:R1:W-:Y:S04]  /*4e210*/  @P1 STG.E desc[UR34][R12.64], R147 ;  /* 0x000000930c001986 */ /* 0x0103e8000c101922 */
        /* <DEDUP_REMOVED lines=10> */
[----:B------:R-:W-:Y:S01]  /*4e2c0*/  ISETP.LT.AND P2, PT, R155, UR4, !P2 ;  /* 0x000000049b007c0c */ /* 0x000fe2000d741270 */
[----:B------:R1:W-:Y:S01]  /*4e2d0*/  @P0 STG.E desc[UR34][R10.64], R249 ;  /* 0x000000f90a000986 */ /* 0x0003e2000c101922 */
[----:B------:R-:W-:Y:S01]  /*4e2e0*/  ISETP.GE.AND P3, PT, R0, UR5, PT ;  /* 0x0000000500007c0c */ /* 0x000fe2000bf66270 */
[----:B------:R-:W-:Y:S01]  /*4e2f0*/  IMAD.WIDE R14, R150, 0x4, R4 ;  /* 0x00000004960e7825 */ /* 0x000fe200078e0204 */
[----:B------:R-:W-:-:S02]  /*4e300*/  ULDC UR5, c[0x0][0x22c] ;  /* 0x00008b0000057ab9 */ /* 0x000fc40000000800 */
[----:B------:R-:W-:Y:S01]  /*4e310*/  ISETP.LT.AND P0, PT, R152, UR4, !P3 ;  /* 0x0000000498007c0c */ /* 0x000fe2000df01270 */
[----:B------:R1:W-:Y:S02]  /*4e320*/  @P4 STG.E desc[UR34][R12.64], R245 ;  /* 0x000000f50c004986 */ /* 0x0003e4000c101922 */
[----:B-1----:R-:W-:Y:S02]  /*4e330*/  IMAD.WIDE R10, R150, 0x4, R6 ;  /* 0x00000004960a7825 */ /* 0x002fe400078e0206 */
[----:B------:R1:W-:Y:S01]  /*4e340*/  @P5 STG.E desc[UR34][R14.64], R241 ;  /* 0x000000f10e005986 */ /* 0x0003e2000c101922 */
[----:B------:R-:W-:-:S03]  /*4e350*/  ISETP.LT.AND P5, PT, R154, UR4, !P3 ;  /* 0x000000049a007c0c */ /* 0x000fc6000dfa1270 */
[----:B------:R1:W-:Y:S01]  /*4e360*/  @P1 STG.E desc[UR34][R10.64], R237 ;  /* 0x000000ed0a001986 */ /* 0x0003e2000c101922 */
[----:B------:R-:W-:Y:S01]  /*4e370*/  IMAD.WIDE R12, R150, 0x4, R8 ;  /* 0x00000004960c7825 */ /* 0x000fe200078e0208 */
[----:B------:R-:W-:Y:S02]  /*4e380*/  ISETP.LT.AND P1, PT, R156, UR4, !P3 ;  /* 0x000000049c007c0c */ /* 0x000fe4000df21270 */
[----:B------:R-:W4:Y:S01]  /*4e390*/  LDL.LU R150, [R1+0x135c] ;  /* 0x00135c0001967983 */ /* 0x000f220000300800 */
[----:B-1----:R-:W-:-:S03]  /*4e3a0*/  IMAD.WIDE R14, R146, 0x4, R2 ;  /* 0x00000004920e7825 */ /* 0x002fc600078e0202 */
[----:B------:R1:W-:Y:S01]  /*4e3b0*/  @P2 STG.E desc[UR34][R12.64], R233 ;  /* 0x000000e90c002986 */ /* 0x0003e2000c101922 */
[----:B------:R-:W-:-:S04]  /*4e3c0*/  IMAD.WIDE R10, R146, 0x4, R6 ;  /* 0x00000004920a7825 */ /* 0x000fc800078e0206 */
[C---:B-1----:R-:W-:Y:S01]  /*4e3d0*/  IMAD.WIDE R12, R146.reuse, 0x4, R4 ;  /* 0x00000004920c7825 */ /* 0x042fe200078e0204 */
[----:B--2---:R1:W-:Y:S04]  /*4e3e0*/  @P0 STG.E desc[UR34][R14.64], R151 ;  /* 0x000000970e000986 */ /* 0x0043e8000c101922 */
        /* <DEDUP_REMOVED lines=10> */
[----:B------:R-:W-:Y:S01]  /*4e490*/  IMAD.WIDE R10, R148, 0x4, R2 ;  /* 0x00000004940a7825 */ /* 0x000fe200078e0202 */
[----:B------:R-:W-:Y:S02]  /*4e4a0*/  ULDC UR5, c[0x0][0x22c] ;  /* 0x00008b0000057ab9 */ /* 0x000fe40000000800 */
[----:B------:R-:W-:Y:S02]  /*4e4b0*/  ISETP.LT.AND P2, PT, R152, UR4, !P6 ;  /* 0x0000000498007c0c */ /* 0x000fe4000f741270 */
[----:B------:R-:W-:Y:S02]  /*4e4c0*/  ISETP.LT.AND P0, PT, R154, UR4, !P6 ;  /* 0x000000049a007c0c */ /* 0x000fe4000f701270 */
[----:B------:R-:W-:Y:S01]  /*4e4d0*/  ISETP.LT.AND P1, PT, R156, UR4, !P6 ;  /* 0x000000049c007c0c */ /* 0x000fe2000f721270 */
[----:B------:R-:W-:Y:S01]  /*4e4e0*/  VIADD R0, R23, 0xce ;  /* 0x000000ce17007836 */ /* 0x000fe20000000000 */
[----:B------:R1:W-:Y:S01]  /*4e4f0*/  @P3 STG.E desc[UR34][R12.64], R250 ;  /* 0x000000fa0c003986 */ /* 0x0003e2000c101922 */
[----:B------:R-:W-:Y:S01]  /*4e500*/  IMAD.WIDE R14, R148, 0x4, R4 ;  /* 0x00000004940e7825 */ /* 0x000fe200078e0204 */
[----:B------:R-:W-:-:S02]  /*4e510*/  ISETP.LT.AND P6, PT, R155, UR4, !P6 ;  /* 0x000000049b007c0c */ /* 0x000fc4000f7c1270 */
[----:B------:R-:W-:-:S03]  /*4e520*/  ISETP.GE.AND P4, PT, R0, UR5, PT ;  /* 0x0000000500007c0c */ /* 0x000fc6000bf86270 */
[----:B------:R1:W-:Y:S01]  /*4e530*/  @P2 STG.E desc[UR34][R10.64], R246 ;  /* 0x000000f60a002986 */ /* 0x0003e2000c101922 */
[----:B------:R-:W-:Y:S01]  /*4e540*/  ISETP.LT.AND P3, PT, R152, UR4, !P4 ;  /* 0x0000000498007c0c */ /* 0x000fe2000e761270 */
[----:B-1----:R-:W-:Y:S02]  /*4e550*/  IMAD.WIDE R12, R148, 0x4, R8 ;  /* 0x00000004940c7825 */ /* 0x002fe400078e0208 */
[----:B------:R1:W-:Y:S01]  /*4e560*/  @P0 STG.E desc[UR34][R14.64], R242 ;  /* 0x000000f20e000986 */ /* 0x0003e2000c101922 */
[----:B------:R-:W-:Y:S01]  /*4e570*/  ISETP.LT.AND P2, PT, R154, UR4, !P4 ;  /* 0x000000049a007c0c */ /* 0x000fe2000e741270 */
[----:B------:R-:W-:Y:S01]  /*4e580*/  ULDC UR5, c[0x0][0x22c] ;  /* 0x00008b0000057ab9 */ /* 0x000fe20000000800 */
[----:B------:R-:W-:Y:S02]  /*4e590*/  IMAD.WIDE R10, R148, 0x4, R6 ;  /* 0x00000004940a7825 */ /* 0x000fe400078e0206 */
[----:B------:R-:W4:Y:S04]  /*4e5a0*/  LDL.LU R148, [R1+0x1378] ;  /* 0x0013780001947983 */ /* 0x000f280000300800 */
[----:B------:R1:W-:Y:S01]  /*4e5b0*/  @P1 STG.E desc[UR34][R10.64], R238 ;  /* 0x000000ee0a001986 */ /* 0x0003e2000c101922 */
[----:B------:R-:W-:Y:S01]  /*4e5c0*/  ISETP.LT.AND P1, PT, R156, UR4, !P4 ;  /* 0x000000049c007c0c */ /* 0x000fe2000e721270 */
[----:B------:R-:W-:-:S02]  /*4e5d0*/  VIADD R0, R23, 0xcf ;  /* 0x000000cf17007836 */ /* 0x000fc40000000000 */
[----:B-1----:R-:W-:Y:S01]  /*4e5e0*/  IMAD.WIDE R14, R150, 0x4, R2 ;  /* 0x00000004960e7825 */ /* 0x002fe200078e0202 */
[----:B------:R1:W-:Y:S02]  /*4e5f0*/  @P6 STG.E desc[UR34][R12.64], R234 ;  /* 0x000000ea0c006986 */ /* 0x0003e4000c101922 */
[----:B------:R-:W-:Y:S01]  /*4e600*/  ISETP.GE.AND P5, PT, R0, UR5, PT ;  /* 0x0000000500007c0c */ /* 0x000fe2000bfa6270 */
[C---:B------:R-:W-:Y:S01]  /*4e610*/  IMAD.WIDE R10, R150.reuse, 0x4, R4 ;  /* 0x00000004960a7825 */ /* 0x040fe200078e0204 */
[----:B------:R-:W-:Y:S01]  /*4e620*/  ISETP.LT.AND P4, PT, R155, UR4, !P4 ;  /* 0x000000049b007c0c */ /* 0x000fe2000e781270 */
[----:B------:R-:W-:Y:S02]  /*4e630*/  ULDC UR5, c[0x0][0x22c] ;  /* 0x00008b0000057ab9 */ /* 0x000fe40000000800 */
[----:B-1----:R-:W-:Y:S01]  /*4e640*/  IMAD.WIDE R12, R150, 0x4, R6 ;  /* 0x00000004960c7825 */ /* 0x002fe200078e0206 */
[----:B--2---:R1:W-:Y:S01]  /*4e650*/  @P3 STG.E desc[UR34][R14.64], R151 ;  /* 0x000000970e003986 */ /* 0x0043e2000c101922 */
[----:B------:R-:W-:-:S03]  /*4e660*/  ISETP.LT.AND P3, PT, R152, UR4, !P5 ;  /* 0x0000000498007c0c */ /* 0x000fc6000ef61270 */
[----:B---3--:R2:W-:Y:S01]  /*4e670*/  @P2 STG.E desc[UR34][R10.64], R149 ;  /* 0x000000950a002986 */ /* 0x0085e2000c101922 */
[----:B-1----:R-:W-:-:S04]  /*4e680*/  IMAD.WIDE R14, R146, 0x4, R4 ;  /* 0x00000004920e7825 */ /* 0x002fc800078e0204 */
[----:B--2---:R-:W-:Y:S01]  /*4e690*/  IMAD.WIDE R10, R150, 0x4, R8 ;  /* 0x00000004960a7825 */ /* 0x004fe200078e0208 */
[----:B----4-:R1:W-:Y:S04]  /*4e6a0*/  @P1 STG.E desc[UR34][R12.64], R147 ;  /* 0x000000930c001986 */ /* 0x0103e8000c101922 */
[----:B-1----:R-:W2:Y:S01]  /*4e6b0*/  LDL.LU R147, [R1+0x137c] ;  /* 0x00137c0001937983 */ /* 0x002ea20000300800 */
[----:B------:R-:W-:-:S03]  /*4e6c0*/  IMAD.WIDE R12, R146, 0x4, R2 ;  /* 0x00000004920c7825 */ /* 0x000fc600078e0202 */
[----:B------:R1:W-:Y:S04]  /*4e6d0*/  @P4 STG.E desc[UR34][R10.64], R251 ;  /* 0x000000fb0a004986 */ /* 0x0003e8000c101922 */
[----:B------:R3:W-:Y:S01]  /*4e6e0*/  @P3 STG.E desc[UR34][R12.64], R247 ;  /* 0x000000f70c003986 */ /* 0x0007e2000c101922 */
[----:B-1----:R-:W-:-:S04]  /*4e6f0*/  IMAD.WIDE R10, R146, 0x4, R6 ;  /* 0x00000004920a7825 */ /* 0x002fc800078e0206 */
[----:B---3--:R-:W-:Y:S02]  /*4e700*/  IMAD.WIDE R12, R146, 0x4, R8 ;  /* 0x00000004920c7825 */ /* 0x008fe400078e0208 */
[----:B------:R-:W3:Y:S01]  /*4e710*/  LDL.LU R146, [R1+0x138c] ;  /* 0x00138c0001927983 */ /* 0x000ee20000300800 */
[----:B------:R-:W-:Y:S01]  /*4e720*/  ISETP.LT.AND P6, PT, R154, UR4, !P5 ;  /* 0x000000049a007c0c */ /* 0x000fe2000efc1270 */
[----:B------:R-:W-:Y:S01]  /*4e730*/  VIADD R0, R23, 0xd0 ;  /* 0x000000d017007836 */ /* 0x000fe20000000000 */
[----:B------:R-:W-:Y:S02]  /*4e740*/  ISETP.LT.AND P1, PT, R156, UR4, !P5 ;  /* 0x000000049c007c0c */ /* 0x000fe4000ef21270 */
[----:B------:R-:W-:Y:S02]  /*4e750*/  ISETP.LT.AND P5, PT, R155, UR4, !P5 ;  /* 0x000000049b007c0c */ /* 0x000fe4000efa1270 */
[----:B------:R-:W-:Y:S01]  /*4e760*/  ISETP.GE.AND P0, PT, R0, UR5, PT ;  /* 0x0000000500007c0c */ /* 0x000fe2000bf06270 */
[----:B------:R-:W-:Y:S01]  /*4e770*/  VIADD R0, R23, 0xd1 ;  /* 0x000000d117007836 */ /* 0x000fe20000000000 */
[----:B------:R-:W-:-:S02]  /*4e780*/  ULDC UR5, c[0x0][0x22c] ;  /* 0x00008b0000057ab9 */ /* 0x000fc40000000800 */
[----:B------:R-:W-:-:S03]  /*4e790*/  ISETP.LT.AND P4, PT, R152, UR4, !P0 ;  /* 0x0000000498007c0c */ /* 0x000fc6000c781270 */
[----:B------:R1:W-:Y:S01]  /*4e7a0*/  @P6 STG.E desc[UR34][R14.64], R243 ;  /* 0x000000f30e006986 */ /* 0x0003e2000c101922 */
[----:B------:R-:W-:-:S03]  /*4e7b0*/  ISETP.LT.AND P6, PT, R154, UR4, !P0 ;  /* 0x000000049a007c0c */ /* 0x000fc6000c7c1270 */
[----:B------:R-:W-:Y:S01]  /*4e7c0*/  @P1 STG.E desc[UR34][R10.64], R239 ;  /* 0x000000ef0a001986 */ /* 0x000fe2000c101922 */
[----:B------:R-:W-:Y:S02]  /*4e7d0*/  ISETP.LT.AND P1, PT, R156, UR4, !P0 ;  /* 0x000000049c007c0c */ /* 0x000fe4000c721270 */
[----:B------:R-:W-:Y:S01]  /*4e7e0*/  ISETP.GE.AND P2, PT, R0, UR5, PT ;  /* 0x0000000500007c0c */ /* 0x000fe2000bf46270 */
[----:B------:R4:W-:Y:S01]  /*4e7f0*/  @P5 STG.E desc[UR34][R12.64], R235 ;  /* 0x000000eb0c005986 */ /* 0x0009e2000c101922 */
[----:B-1----:R-:W-:Y:S01]  /*4e800*/  IMAD.WIDE R14, R148, 0x4, R2 ;  /* 0x00000004940e7825 */ /* 0x002fe200078e0202 */
[----:B------:R-:W-:Y:S01]  /*4e810*/  ISETP.LT.AND P0, PT, R155, UR4, !P0 ;  /* 0x000000049b007c0c */ /* 0x000fe2000c701270 */
[----:B------:R-:W-:Y:S01]  /*4e820*/  ULDC UR5, c[0x0][0x22c] ;  /* 0x00008b0000057ab9 */ /* 0x000fe20000000800 */
[----:B------:R-:W-:Y:S02]  /*4e830*/  ISETP.LT.AND P5, PT, R154, UR4, !P2 ;  /* 0x000000049a007c0c */ /* 0x000fe4000d7a1270 */
[----:B------:R-:W-:Y:S01]  /*4e840*/  @P4 STG.E desc[UR34][R14.64], R228 ;  /* 0x000000e40e004986 */ /* 0x000fe2000c101922 */
[----:B----4-:R-:W-:Y:S01]  /*4e850*/  IMAD.WIDE R12, R148, 0x4, R4 ;  /* 0x00000004940c7825 */ /* 0x010fe200078e0204 */
[----:B------:R-:W-:-:S03]  /*4e860*/  ISETP.LT.AND P4, PT, R152, UR4, !P2 ;  /* 0x0000000498007c0c */ /* 0x000fc6000d781270 */
[----:B------:R-:W-:Y:S01]  /*4e870*/  IMAD.WIDE R10, R148, 0x4, R6 ;  /* 0x00000004940a7825 */ /* 0x000fe200078e0206 */
[----:B------:R1:W-:Y:S03]  /*4e880*/  @P6 STG.E desc[UR34][R12.64], R224 ;  /* 0x000000e00c006986 */ /* 0x0003e6000c101922 */
[----:B------:R-:W-:Y:S01]  /*4e890*/  VIADD R0, R23, 0xd2 ;  /* 0x000000d217007836 */ /* 0x000fe20000000000 */
[----:B------:R2:W-:Y:S01]  /*4e8a0*/  @P1 STG.E desc[UR34][R10.64], R220 ;  /* 0x000000dc0a001986 */ /* 0x0005e2000c101922 */
[----:B------:R-:W-:Y:S01]  /*4e8b0*/  ISETP.LT.AND P1, PT, R156, UR4, !P2 ;  /* 0x000000049c007c0c */ /* 0x000fe2000d721270 */
[----:B-1----:R-:W-:Y:S02]  /*4e8c0*/  IMAD.WIDE R12, R148, 0x4, R8 ;  /* 0x00000004940c7825 */ /* 0x002fe400078e0208 */
[----:B------:R-:W4:Y:S01]  /*4e8d0*/  LDL.LU R148, [R1+0x139c] ;  /* 0x00139c0001947983 */ /* 0x000f220000300800 */
[----:B------:R-:W-:-:S02]  /*4e8e0*/  ISETP.GE.AND P3, PT, R0, UR5, PT ;  /* 0x0000000500007c0c */ /* 0x000fc4000bf66270 */
[----:B------:R-:W-:Y:S01]  /*4e8f0*/  ISETP.LT.AND P2, PT, R155, UR4, !P2 ;  /* 0x000000049b007c0c */ /* 0x000fe2000d741270 */
[----:B------:R1:W-:Y:S01]  /*4e900*/  @P0 STG.E desc[UR34][R12.64], R216 ;  /* 0x000000d80c000986 */ /* 0x0003e2000c101922 */
[----:B------:R-:W-:Y:S01]  /*4e910*/  ISETP.LT.AND P0, PT, R152, UR4, !P3 ;  /* 0x0000000498007c0c */ /* 0x000fe2000df01270 */
[----:B--2---:R-:W-:Y:S01]  /*4e920*/  IMAD.WIDE R10, R147, 0x4, R2 ;  /* 0x00000004930a7825 */ /* 0x004fe200078e0202 */
[----:B------:R-:W-:-:S03]  /*4e930*/  ULDC UR5, c[0x0][0x22c] ;  /* 0x00008b0000057ab9 */ /* 0x000fc60000000800 */
[C---:B------:R-:W-:Y:S01]  /*4e940*/  IMAD.WIDE R14, R147.reuse, 0x4, R4 ;  /* 0x00000004930e7825 */ /* 0x040fe200078e0204 */
[----:B------:R2:W-:Y:S03]  /*4e950*/  @P4 STG.E desc[UR34][R10.64], R212 ;  /* 0x000000d40a004986 */ /* 0x0005e6000c101922 */
[C---:B-1----:R-:W-:Y:S01]  /*4e960*/  IMAD.WIDE R12, R147.reuse, 0x4, R8 ;  /* 0x00000004930c7825 */ /* 0x042fe200078e0208 */
[----:B------:R3:W-:Y:S01]  /*4e970*/  @P5 STG.E desc[UR34][R14.64], R208 ;  /* 0x000000d00e005986 */ /* 0x0007e2000c101922 */
[----:B------:R-:W-:Y:S02]  /*4e980*/  ISETP.LT.AND P5, PT, R154, UR4, !P3 ;  /* 0x000000049a007c0c */ /* 0x000fe4000dfa1270 */
[----:B--2---:R-:W-:Y:S02]  /*4e990*/  IMAD.WIDE R10, R147, 0x4, R6 ;  /* 0x00000004930a7825 */ /* 0x004fe400078e0206 */
[----:B------:R-:W2:Y:S02]  /*4e9a0*/  LDL.LU R147, [R1+0x13b0] ;  /* 0x0013b00001937983 */ /* 0x000ea40000300800 */
[----:B---3--:R-:W-:-:S02]  /*4e9b0*/  IMAD.WIDE R14, R146, 0x4, R2 ;  /* 0x00000004920e7825 */ /* 0x008fc400078e0202 */
[----:B------:R1:W-:Y:S04]  /*4e9c0*/  @P1 STG.E desc[UR34][R10.64], R204 ;  /* 0x000000cc0a001986 */ /* 0x0003e8000c101922 */
[----:B------:R3:W-:Y:S04]  /*4e9d0*/  @P2 STG.E desc[UR34][R12.64], R200 ;  /* 0x000000c80c002986 */ /* 0x0007e8000c101922 */
[----:B------:R-:W-:Y:S01]  /*4e9e0*/  @P0 STG.E desc[UR34][R14.64], R229 ;  /* 0x000000e50e000986 */ /* 0x000fe2000c101922 */
[----:B-1----:R-:W-:-:S04]  /*4e9f0*/  IMAD.WIDE R10, R146, 0x4, R4 ;  /* 0x00000004920a7825 */ /* 0x002fc800078e0204 */
[C---:B---3--:R-:W-:Y:S01]  /*4ea00*/  IMAD.WIDE R12, R146.reuse, 0x4, R6 ;  /* 0x00000004920c7825 */ /* 0x048fe200078e0206 */
[----:B------:R1:W-:Y:S03]  /*4ea10*/  @P5 STG.E desc[UR34][R10.64], R225 ;  /* 0x000000e10a005986 */ /* 0x0003e6000c101922 */
[----:B-1----:R-:W-:Y:S02]  /*4ea20*/  IMAD.WIDE R10, R146, 0x4, R8 ;  /* 0x00000004920a7825 */ /* 0x002fe400078e0208 */
[----:B------:R-:W3:Y:S02]  /*4ea30*/  LDL.LU R146, [R1+0x13b4] ;  /* 0x0013b40001927983 */ /* 0x000ee40000300800 */
[----:B------:R-:W-:Y:S01]  /*4ea40*/  VIADD R0, R23, 0xd3 ;  /* 0x000000d317007836 */ /* 0x000fe20000000000 */
[----:B------:R-:W-:-:S04]  /*4ea50*/  ISETP.LT.AND P1, PT, R156, UR4, !P3 ;  /* 0x000000049c007c0c */ /* 0x000fc8000df21270 */
[----:B------:R-:W-:Y:S02]  /*4ea60*/  ISETP.GE.AND P6, PT, R0, UR5, PT ;  /* 0x0000000500007c0c */ /* 0x000fe4000bfc6270 */
[----:B------:R-:W-:Y:S01]  /*4ea70*/  ISETP.LT.AND P3, PT, R155, UR4, !P3 ;  /* 0x000000049b007c0c */ /* 0x000fe2000df61270 */
[----:B------:R-:W-:Y:S01]  /*4ea80*/  VIADD R0, R23, 0xd4 ;  /* 0x000000d417007836 */ /* 0x000fe20000000000 */
[----:B------:R-:W-:Y:S01]  /*4ea90*/  ISETP.LT.AND P2, PT, R152, UR4, !P6 ;  /* 0x0000000498007c0c */ /* 0x000fe2000f741270 */
[----:B------:R-:W-:Y:S01]  /*4eaa0*/  ULDC UR5, c[0x0][0x22c] ;  /* 0x00008b0000057ab9 */ /* 0x000fe20000000800 */
[----:B------:R-:W-:-:S03]  /*4eab0*/  ISETP.LT.AND P0, PT, R154, UR4, !P6 ;  /* 0x000000049a007c0c */ /* 0x000fc6000f701270 */
[----:B------:R4:W-:Y:S01]  /*4eac0*/  @P1 STG.E desc[UR34][R12.64], R221 ;  /* 0x000000dd0c001986 */ /* 0x0009e2000c101922 */
[----:B------:R-:W-:Y:S02]  /*4ead0*/  ISETP.LT.AND P1, PT, R156, UR4, !P6 ;  /* 0x000000049c007c0c */ /* 0x000fe4000f721270 */
[----:B------:R-:W-:Y:S02]  /*4eae0*/  ISETP.LT.AND P6, PT, R155, UR4, !P6 ;  /* 0x000000049b007c0c */ /* 0x000fe4000f7c1270 */
[----:B------:R-:W-:Y:S01]  /*4eaf0*/  ISETP.GE.AND P4, PT, R0, UR5, PT ;  /* 0x0000000500007c0c */ /* 0x000fe2000bf86270 */
[----:B------:R1:W-:Y:S01]  /*4eb00*/  @P3 STG.E desc[UR34][R10.64], R217 ;  /* 0x000000d90a003986 */ /* 0x0003e2000c101922 */
[----:B----4-:R-:W-:Y:S02]  /*4eb10*/  IMAD.WIDE R12, R148, 0x4, R2 ;  /* 0x00000004940c7825 */ /* 0x010fe400078e0202 */
[----:B------:R-:W-:Y:S01]  /*4eb20*/  ISETP.LT.AND P3, PT, R152, UR4, !P4 ;  /* 0x0000000498007c0c */ /* 0x000fe2000e761270 */
[----:B------:R-:W-:Y:S01]  /*4eb30*/  ULDC UR5, c[0x0][0x22c] ;  /* 0x00008b0000057ab9 */ /* 0x000fe20000000800 */
[----:B------:R-:W-:Y:S01]  /*4eb40*/  IMAD.WIDE R14, R148, 0x4, R4 ;  /* 0x00000004940e7825 */ /* 0x000fe200078e0204 */
[----:B------:R4:W-:Y:S01]  /*4eb50*/  @P2 STG.E desc[UR34][R12.64], R213 ;  /* 0x000000d50c002986 */ /* 0x0009e2000c101922 */
[----:B------:R-:W-:-:S02]  /*4eb60*/  ISETP.LT.AND P2, PT, R154, UR4, !P4 ;  /* 0x000000049a007c0c */ /* 0x000fc4000e741270 */
[C---:B-1----:R-:W-:Y:S01]  /*4eb70*/  IMAD.WIDE R10, R148.reuse, 0x4, R6 ;  /* 0x00000004940a7825 */ /* 0x042fe200078e0206 */
[----:B------:R2:W-:Y:S03]  /*4eb80*/  @P0 STG.E desc[UR34][R14.64], R209 ;  /* 0x000000d10e000986 */ /* 0x0005e6000c101922 */
[----:B------:R-:W-:Y:S02]  /*4eb90*/  VIADD R0, R23, 0xd5 ;  /* 0x000000d517007836 */ /* 0x000fe40000000000 */
[----:B----4-:R-:W-:Y:S02]  /*4eba0*/  IMAD.WIDE R12, R148, 0x4, R8 ;  /* 0x00000004940c7825 */ /* 0x010fe400078e0208 */
[----:B------:R-:W4:Y:S01]  /*4ebb0*/  LDL.LU R148, [R1+0x13c4] ;  /* 0x0013c40001947983 */ /* 0x000f220000300800 */
[----:B------:R-:W-:-:S03]  /*4ebc0*/  ISETP.GE.AND P5, PT, R0, UR5, PT ;  /* 0x0000000500007c0c */ /* 0x000fc6000bfa6270 */
[----:B------:R1:W-:Y:S01]  /*4ebd0*/  @P1 STG.E desc[UR34][R10.64], R205 ;  /* 0x000000cd0a001986 */ /* 0x0003e2000c101922 */
[----:B------:R-:W-:Y:S01]  /*4ebe0*/  ISETP.LT.AND P1, PT, R156, UR4, !P4 ;  /* 0x000000049c007c0c */ /* 0x000fe2000e721270 */
[----:B--2---:R-:W-:Y:S02]  /*4ebf0*/  IMAD.WIDE R14, R147, 0x4, R2 ;  /* 0x00000004930e7825 */ /* 0x004fe400078e0202 */
[----:B------:R2:W-:Y:S01]  /*4ec00*/  @P6 STG.E desc[UR34][R12.64], R201 ;  /* 0x000000c90c006986 */ /* 0x0005e2000c101922 */
[----:B------:R-:W-:Y:S01]  /*4ec10*/  ISETP.LT.AND P4, PT, R155, UR4, !P4 ;  /* 0x000000049b007c0c */ /* 0x000fe2000e781270 */
[----:B------:R-:W-:Y:S02]  /*4ec20*/  ULDC UR5, c[0x0][0x22c] ;  /* 0x00008b0000057ab9 */ /* 0x000fe40000000800 */
[----:B------:R-:W-:Y:S01]  /*4ec30*/  @P3 STG.E desc[UR34][R14.64], R230 ;  /* 0x000000e60e003986 */ /* 0x000fe2000c101922 */
[----:B------:R-:W-:Y:S01]  /*4ec40*/  ISETP.LT.AND P3, PT, R152, UR4, !P5 ;  /* 0x0000000498007c0c */ /* 0x000fe2000ef61270 */
[----:B-1----:R-:W-:-:S04]  /*4ec50*/  IMAD.WIDE R10, R147, 0x4, R6 ;  /* 0x00000004930a7825 */ /* 0x002fc800078e0206 */
[----:B--2---:R-:W-:-:S05]  /*4ec60*/  IMAD.WIDE R12, R147, 0x4, R4 ;  /* 0x00000004930c7825 */ /* 0x004fca00078e0204 */
[----:B------:R1:W-:Y:S04]  /*4ec70*/  @P2 STG.E desc[UR34][R12.64], R226 ;  /* 0x000000e20c002986 */ /* 0x0003e8000c101922 */
[----:B------:R3:W-:Y:S01]  /*4ec80*/  @P1 STG.E desc[UR34][R10.64], R222 ;  /* 0x000000de0a001986 */ /* 0x0007e2000c101922 */
[----:B-1----:R-:W-:-:S03]  /*4ec90*/  IMAD.WIDE R12, R147, 0x4, R8 ;  /* 0x00000004930c7825 */ /* 0x002fc600078e0208 */
[----:B------:R-:W2:Y:S01]  /*4eca0*/  LDL.LU R147, [R1+0x13d4] ;  /* 0x0013d40001937983 */ /* 0x000ea20000300800 */
[----:B---3--:R-:W-:-:S03]  /*4ecb0*/  IMAD.WIDE R10, R146, 0x4, R2 ;  /* 0x00000004920a7825 */ /* 0x008fc600078e0202 */
[----:B------:R1:W-:Y:S01]  /*4ecc0*/  @P4 STG.E desc[UR34][R12.64], R218 ;  /* 0x000000da0c004986 */ /* 0x0003e2000c101922 */
[----:B------:R-:W-:-:S03]  /*4ecd0*/  IMAD.WIDE R14, R146, 0x4, R4 ;  /* 0x00000004920e7825 */ /* 0x000fc600078e0204 */
[----:B------:R3:W-:Y:S01]  /*4ece0*/  @P3 STG.E desc[UR34][R10.64], R214 ;  /* 0x000000d60a003986 */ /* 0x0007e2000c101922 */
[----:B-1----:R-:W-:-:S04]  /*4ecf0*/  IMAD.WIDE R12, R146, 0x4, R8 ;  /* 0x00000004920c7825 */ /* 0x002fc800078e0208 */
[----:B---3--:R-:W-:Y:S02]  /*4ed00*/  IMAD.WIDE R10, R146, 0x4, R6 ;  /* 0x00000004920a7825 */ /* 0x008fe400078e0206 */
[----:B------:R-:W3:Y:S01]  /*4ed10*/  LDL.LU R146, [R1+0x13dc] ;  /* 0x0013dc0001927983 */ /* 0x000ee20000300800 */
[----:B------:R-:W-:Y:S01]  /*4ed20*/  ISETP.LT.AND P6, PT, R154, UR4, !P5 ;  /* 0x000000049a007c0c */ /* 0x000fe2000efc1270 */
[----:B------:R-:W-:Y:S01]  /*4ed30*/  VIADD R0, R23, 0xd6 ;  /* 0x000000d617007836 */ /* 0x000fe20000000000 */
[----:B------:R-:W-:Y:S01]  /*4ed40*/  ISETP.LT.AND P1, PT, R156, UR4, !P5 ;  /* 0x000000049c007c0c */ /* 0x000fe2000ef21270 */
[----:B------:R-:W3:Y:S03]  /*4ed50*/  LDL.LU R150, [R1+0x13e0] ;  /* 0x0013e00001967983 */ /* 0x000ee60000300800 */
[----:B------:R-:W-:Y:S02]  /*4ed60*/  ISETP.GE.AND P0, PT, R0, UR5, PT ;  /* 0x0000000500007c0c */ /* 0x000fe4000bf06270 */
[----:B------:R-:W-:Y:S01]  /*4ed70*/  ISETP.LT.AND P5, PT, R155, UR4, !P5 ;  /* 0x000000049b007c0c */ /* 0x000fe2000efa1270 */
[----:B------:R-:W-:Y:S01]  /*4ed80*/  VIADD R0, R23, 0xd7 ;  /* 0x000000d717007836 */ /* 0x000fe20000000000 */
[----:B------:R-:W-:Y:S01]  /*4ed90*/  ISETP.LT.AND P4, PT, R152, UR4, !P0 ;  /* 0x0000000498007c0c */ /* 0x000fe2000c781270 */
[----:B------:R-:W-:-:S02]  /*4eda0*/  ULDC UR5, c[0x0][0x22c] ;  /* 0x00008b0000057ab9 */ /* 0x000fc40000000800 */
[----:B------:R4:W-:Y:S01]  /*4edb0*/  @P6 STG.E desc[UR34][R14.64], R210 ;  /* 0x000000d20e006986 */ /* 0x0009e2000c101922 */
[----:B------:R-:W-:-:S03]  /*4edc0*/  ISETP.LT.AND P6, PT, R154, UR4, !P0 ;  /* 0x000000049a007c0c */ /* 0x000fc6000c7c1270 */
[----:B------:R1:W-:Y:S01]  /*4edd0*/  @P1 STG.E desc[UR34][R10.64], R206 ;  /* 0x000000ce0a001986 */ /* 0x0003e2000c101922 */
[----:B------:R-:W-:Y:S02]  /*4ede0*/  ISETP.LT.AND P1, PT, R156, UR4, !P0 ;  /* 0x000000049c007c0c */ /* 0x000fe4000c721270 */
[----:B------:R-:W-:Y:S01]  /*4edf0*/  ISETP.GE.AND P2, PT, R0, UR5, PT ;  /* 0x0000000500007c0c */ /* 0x000fe2000bf46270 */
[----:B------:R1:W-:Y:S01]  /*4ee00*/  @P5 STG.E desc[UR34][R12.64], R202 ;  /* 0x000000ca0c005986 */ /* 0x0003e2000c101922 */
[----:B------:R-:W-:Y:S01]  /*4ee10*/  ISETP.LT.AND P0, PT, R155, UR4, !P0 ;  /* 0x000000049b007c0c */ /* 0x000fe2000c701270 */
[----:B----4-:R-:W-:Y:S01]  /*4ee20*/  IMAD.WIDE R14, R148, 0x4, R2 ;  /* 0x00000004940e7825 */ /* 0x010fe200078e0202 */
[----:B------:R-:W-:-:S03]  /*4ee30*/  ULDC UR5, c[0x0][0x22c] ;  /* 0x00008b0000057ab9 */ /* 0x000fc60000000800 */
[----:B-1----:R-:W-:Y:S01]  /*4ee40*/  IMAD.WIDE R10, R148, 0x4, R4 ;  /* 0x00000004940a7825 */ /* 0x002fe200078e0204 */
[----:B------:R-:W-:Y:S01]  /*4ee50*/  @P4 STG.E desc[UR34][R14.64], R231 ;  /* 0x000000e70e004986 */ /* 0x000fe2000c101922 */
[----:B------:R-:W-:Y:S02]  /*4ee60*/  ISETP.LT.AND P4, PT, R152, UR4, !P2 ;  /* 0x0000000498007c0c */ /* 0x000fe4000d781270 */
[----:B------:R-:W-:Y:S01]  /*4ee70*/  IMAD.WIDE R12, R148, 0x4, R6 ;  /* 0x00000004940c7825 */ /* 0x000fe200078e0206 */
[----:B------:R1:W-:Y:S03]  /*4ee80*/  @P6 STG.E desc[UR34][R10.64], R227 ;  /* 0x000000e30a006986 */ /* 0x0003e6000c101922 */
[----:B------:R-:W-:Y:S01]  /*4ee90*/  VIADD R0, R23, 0xd8 ;  /* 0x000000d817007836 */ /* 0x000fe20000000000 */
[----:B------:R-:W-:Y:S01]  /*4eea0*/  ISETP.LT.AND P5, PT, R154, UR4, !P2 ;  /* 0x000000049a007c0c */ /* 0x000fe2000d7a1270 */
[----:B------:R2:W-:Y:S01]  /*4eeb0*/  @P1 STG.E desc[UR34][R12.64], R223 ;  /* 0x000000df0c001986 */ /* 0x0005e2000c101922 */
[----:B------:R-:W-:Y:S01]  /*4eec0*/  ISETP.LT.AND P1, PT, R156, UR4, !P2 ;  /* 0x000000049c007c0c */ /* 0x000fe2000d721270 */
[----:B-1----:R-:W-:-:S02]  /*4eed0*/  IMAD.WIDE R10, R148, 0x4, R8 ;  /* 0x00000004940a7825 */ /* 0x002fc400078e0208 */
[----:B------:R-:W4:Y:S01]  /*4eee0*/  LDL.LU R148, [R1+0x13e4] ;  /* 0x0013e40001947983 */ /* 0x000f220000300800 */
[----:B------:R-:W-:Y:S02]  /*4eef0*/  ISETP.GE.AND P3, PT, R0, UR5, PT ;  /* 0x0000000500007c0c */ /* 0x000fe4000bf66270 */
[----:B------:R-:W-:Y:S01]  /*4ef00*/  ISETP.LT.AND P2, PT, R155, UR4, !P2 ;  /* 0x000000049b007c0c */ /* 0x000fe2000d741270 */
[----:B------:R1:W-:Y:S01]  /*4ef10*/  @P0 STG.E desc[UR34][R10.64], R219 ;  /* 0x000000db0a000986 */ /* 0x0003e2000c101922 */
[----:B------:R-:W-:Y:S01]  /*4ef20*/  ISETP.LT.AND P0, PT, R152, UR4, !P3 ;  /* 0x0000000498007c0c */ /* 0x000fe2000df01270 */
[----:B--2---:R-:W-:Y:S01]  /*4ef30*/  IMAD.WIDE R12, R147, 0x4, R2 ;  /* 0x00000004930c7825 */ /* 0x004fe200078e0202 */
[----:B------:R-:W-:-:S04]  /*4ef40*/  ULDC UR5, c[0x0][0x22c] ;  /* 0x00008b0000057ab9 */ /* 0x000fc80000000800 */
[----:B------:R2:W-:Y:S01]  /*4ef50*/  @P4 STG.E desc[UR34][R12.64], R215 ;  /* 0x000000d70c004986 */ /* 0x0005e2000c101922 */
[----:B------:R-:W-:Y:S01]  /*4ef60*/  ISETP.LT.AND P4, PT, R154, UR4, !P3 ;  /* 0x000000049a007c0c */ /* 0x000fe2000df81270 */
[----:B------:R-:W-:-:S04]  /*4ef70*/  IMAD.WIDE R14, R147, 0x4, R4 ;  /* 0x00000004930e7825 */ /* 0x000fc800078e0204 */
[C---:B-1----:R-:W-:Y:S01]  /*4ef80*/  IMAD.WIDE R10, R147.reuse, 0x4, R6 ;  /* 0x00000004930a7825 */ /* 0x042fe200078e0206 */
[----:B------:R3:W-:Y:S03]  /*4ef90*/  @P5 STG.E desc[UR34][R14.64], R211 ;  /* 0x000000d30e005986 */ /* 0x0007e6000c101922 */
[----:B--2---:R-:W-:Y:S02]  /*4efa0*/  IMAD.WIDE R12, R147, 0x4, R8 ;  /* 0x00000004930c7825 */ /* 0x004fe400078e0208 */
[----:B------:R-:W2:Y:S04]  /*4efb0*/  LDL.LU R147, [R1+0x13f0] ;  /* 0x0013f00001937983 */ /* 0x000ea80000300800 */
[----:B------:R1:W-:Y:S01]  /*4efc0*/  @P1 STG.E desc[UR34][R10.64], R207 ;  /* 0x000000cf0a001986 */ /* 0x0003e2000c101922 */
[----:B---3--:R-:W-:-:S03]  /*4efd0*/  IMAD.WIDE R14, R146, 0x4, R2 ;  /* 0x00000004920e7825 */ /* 0x008fc600078e0202 */
        /* <DEDUP_REMOVED lines=13> */
[----:B------:R-:W-:Y:S01]  /*4f0b0*/  IMAD.WIDE R14, R150, 0x4, R4 ;  /* 0x00000004960e7825 */ /* 0x000fe200078e0204 */
[----:B------:R-:W-:Y:S01]  /*4f0c0*/  ISETP.LT.AND P0, PT, R154, UR4, !P6 ;  /* 0x000000049a007c0c */ /* 0x000fe2000f701270 */
[----:B------:R-:W-:Y:S01]  /*4f0d0*/  ULDC UR5, c[0x0][0x22c] ;  /* 0x00008b0000057ab9 */ /* 0x000fe20000000800 */
[----:B------:R-:W-:Y:S01]  /*4f0e0*/  ISETP.LT.AND P4, PT, R156, UR4, !P6 ;  /* 0x000000049c007c0c */ /* 0x000fe2000f781270 */
[----:B------:R1:W-:Y:S01]  /*4f0f0*/  @P5 STG.E desc[UR34][R12.64], R188 ;  /* 0x000000bc0c005986 */ /* 0x0003e2000c101922 */
[----:B------:R-:W-:Y:S01]  /*4f100*/  IMAD.WIDE R16, R150, 0x4, R6 ;  /* 0x0000000496107825 */ /* 0x000fe200078e0206 */
[----:B------:R-:W-:-:S02]  /*4f110*/  ISETP.LT.AND P6, PT, R155, UR4, !P6 ;  /* 0x000000049b007c0c */ /* 0x000fc4000f7c1270 */
[----:B------:R-:W-:Y:S02]  /*4f120*/  ISETP.GE.AND P1, PT, R0, UR5, PT ;  /* 0x0000000500007c0c */ /* 0x000fe4000bf26270 */
[----:B------:R4:W-:Y:S01]  /*4f130*/  @P3 STG.E desc[UR34][R10.64], R184 ;  /* 0x000000b80a003986 */ /* 0x0009e2000c101922 */
[----:B-1----:R-:W-:Y:S01]  /*4f140*/  IMAD.WIDE R12, R150, 0x4, R2 ;  /* 0x00000004960c7825 */ /* 0x002fe200078e0202 */
[----:B------:R-:W-:Y:S01]  /*4f150*/  ISETP.LT.AND P3, PT, R154, UR4, !P1 ;  /* 0x000000049a007c0c */ /* 0x000fe2000cf61270 */
[----:B------:R-:W-:-:S03]  /*4f160*/  ULDC UR5, c[0x0][0x22c] ;  /* 0x00008b0000057ab9 */ /* 0x000fc60000000800 */
[----:B------:R1:W-:Y:S04]  /*4f170*/  @P2 STG.E desc[UR34][R12.64], R180 ;  /* 0x000000b40c002986 */ /* 0x0003e8000c101922 */
[----:B------:R1:W-:Y:S01]  /*4f180*/  @P0 STG.E desc[UR34][R14.64], R176 ;  /* 0x000000b00e000986 */ /* 0x0003e2000c101922 */
[----:B------:R-:W-:-:S03]  /*4f190*/  ISETP.LT.AND P2, PT, R156, UR4, !P1 ;  /* 0x000000049c007c0c */ /* 0x000fc6000cf41270 */
[----:B------:R1:W-:Y:S01]  /*4f1a0*/  @P4 STG.E desc[UR34][R16.64], R172 ;  /* 0x000000ac10004986 */ /* 0x0003e2000c101922 */
[----:B------:R-:W-:Y:S01]  /*4f1b0*/  ISETP.LT.AND P4, PT, R152, UR4, !P1 ;  /* 0x0000000498007c0c */ /* 0x000fe2000cf81270 */
[----:B----4-:R-:W-:Y:S01]  /*4f1c0*/  IMAD.WIDE R10, R150, 0x4, R8 ;  /* 0x00000004960a7825 */ /* 0x010fe200078e0208 */
[----:B------:R-:W-:-:S03]  /*4f1d0*/  ISETP.LT.AND P1, PT, R155, UR4, !P1 ;  /* 0x000000049b007c0c */ /* 0x000fc6000cf21270 */
[----:B------:R-:W-:Y:S01]  /*4f1e0*/  VIADD R0, R23, 0xdb ;  /* 0x000000db17007836 */ /* 0x000fe20000000000 */
[----:B------:R4:W-:Y:S01]  /*4f1f0*/  @P6 STG.E desc[UR34][R10.64], R168 ;  /* 0x000000a80a006986 */ /* 0x0009e2000c101922 */
[----:B-1----:R-:W-:-:S04]  /*4f200*/  IMAD.WIDE R12, R148, 0x4, R2 ;  /* 0x00000004940c7825 */ /* 0x002fc800078e0202 */
[----:B------:R-:W-:Y:S01]  /*4f210*/  IMAD.WIDE R14, R148, 0x4, R4 ;  /* 0x00000004940e7825 */ /* 0x000fe200078e0204 */
[----:B------:R-:W-:-:S03]  /*4f220*/  ISETP.GE.AND P5, PT, R0, UR5, PT ;  /* 0x0000000500007c0c */ /* 0x000fc6000bfa6270 */
[----:B------:R-:W-:-:S04]  /*4f230*/  IMAD.WIDE R16, R148, 0x4, R6 ;  /* 0x0000000494107825 */ /* 0x000fc800078e0206 */
[----:B----4-:R-:W-:Y:S01]  /*4f240*/  IMAD.WIDE R10, R148, 0x4, R8 ;  /* 0x00000004940a7825 */ /* 0x010fe200078e0208 */
[----:B------:R-:W-:Y:S01]  /*4f250*/  @P4 STG.E desc[UR34][R12.64], R197 ;  /* 0x000000c50c004986 */ /* 0x000fe2000c101922 */
[----:B------:R-:W-:-:S03]  /*4f260*/  ULDC UR5, c[0x0][0x22c] ;  /* 0x00008b0000057ab9 */ /* 0x000fc60000000800 */
[----:B------:R-:W4:Y:S01]  /*4f270*/  LDL.LU R148, [R1+0x13e8] ;  /* 0x0013e80001947983 */ /* 0x000f220000300800 */
[----:B------:R-:W-:-:S03]  /*4f280*/  ISETP.LT.AND P4, PT, R154, UR4, !P5 ;  /* 0x000000049a007c0c */ /* 0x000fc6000ef81270 */
[----:B------:R1:W-:Y:S01]  /*4f290*/  @P3 STG.E desc[UR34][R14.64], R193 ;  /* 0x000000c10e003986 */ /* 0x0003e2000c101922 */
[----:B------:R-:W-:-:S03]  /*4f2a0*/  ISETP.LT.AND P3, PT, R156, UR4, !P5 ;  /* 0x000000049c007c0c */ /* 0x000fc6000ef61270 */
[----:B------:R-:W-:Y:S01]  /*4f2b0*/  @P2 STG.E desc[UR34][R16.64], R189 ;  /* 0x000000bd10002986 */ /* 0x000fe2000c101922 */
[----:B------:R-:W-:-:S03]  /*4f2c0*/  ISETP.LT.AND P2, PT, R152, UR4, !P5 ;  /* 0x0000000498007c0c */ /* 0x000fc6000ef41270 */
[----:B------:R1:W-:Y:S01]  /*4f2d0*/  @P1 STG.E desc[UR34][R10.64], R185 ;  /* 0x000000b90a001986 */ /* 0x0003e2000c101922 */
[----:B------:R-:W-:Y:S01]  /*4f2e0*/  ISETP.LT.AND P1, PT, R155, UR4, !P5 ;  /* 0x000000049b007c0c */ /* 0x000fe2000ef21270 */
[----:B--2---:R-:W-:-:S04]  /*4f2f0*/  IMAD.WIDE R18, R147, 0x4, R2 ;  /* 0x0000000493127825 */ /* 0x004fc800078e0202 */
[----:B-1----:R-:W-:-:S04]  /*4f300*/  IMAD.WIDE R14, R147, 0x4, R4 ;  /* 0x00000004930e7825 */ /* 0x002fc800078e0204 */
[----:B------:R-:W-:-:S04]  /*4f310*/  IMAD.WIDE R12, R147, 0x4, R6 ;  /* 0x00000004930c7825 */ /* 0x000fc800078e0206 */
[----:B------:R-:W-:Y:S02]  /*4f320*/  IMAD.WIDE R10, R147, 0x4, R8 ;  /* 0x00000004930a7825 */ /* 0x000fe400078e0208 */
[----:B------:R-:W2:Y:S04]  /*4f330*/  LDL.LU R147, [R1+0x13d8] ;  /* 0x0013d80001937983 */ /* 0x000ea80000300800 */
[----:B------:R-:W-:Y:S04]  /*4f340*/  @P2 STG.E desc[UR34][R18.64], R181 ;  /* 0x000000b512002986 */ /* 0x000fe8000c101922 */
[----:B------:R1:W-:Y:S04]  /*4f350*/  @P4 STG.E desc[UR34][R14.64], R177 ;  /* 0x000000b10e004986 */ /* 0x0003e8000c101922 */
[----:B------:R-:W-:Y:S04]  /*4f360*/  @P3 STG.E desc[UR34][R12.64], R173 ;  /* 0x000000ad0c003986 */ /* 0x000fe8000c101922 */
[----:B------:R1:W-:Y:S01]  /*4f370*/  @P1 STG.E desc[UR34][R10.64], R169 ;  /* 0x000000a90a001986 */ /* 0x0003e2000c101922 */
[----:B---3--:R-:W-:-:S04]  /*4f380*/  IMAD.WIDE R16, R146, 0x4, R2 ;  /* 0x0000000492107825 */ /* 0x008fc800078e0202 */
[----:B-1----:R-:W-:-:S04]  /*4f390*/  IMAD.WIDE R14, R146, 0x4, R4 ;  /* 0x00000004920e7825 */ /* 0x002fc800078e0204 */
[----:B------:R-:W-:-:S04]  /*4f3a0*/  IMAD.WIDE R10, R146, 0x4, R6 ;  /* 0x00000004920a7825 */ /* 0x000fc800078e0206 */
[----:B------:R-:W-:Y:S02]  /*4f3b0*/  IMAD.WIDE R12, R146, 0x4, R8 ;  /* 0x00000004920c7825 */ /* 0x000fe400078e0208 */
[----:B------:R-:W3:Y:S02]  /*4f3c0*/  LDL.LU R146, [R1+0x13d0] ;  /* 0x0013d00001927983 */ /* 0x000ee40000300800 */
[----:B------:R-:W-:-:S05]  /*4f3d0*/  VIADD R0, R23, 0xdc ;  /* 0x000000dc17007836 */ /* 0x000fca0000000000 */
[----:B------:R-:W-:Y:S01]  /*4f3e0*/  ISETP.GE.AND P0, PT, R0, UR5, PT ;  /* 0x0000000500007c0c */ /* 0x000fe2000bf06270 */
[C---:B------:R-:W-:Y:S01]  /*4f3f0*/  VIADD R0, R23.reuse, 0xdd ;  /* 0x000000dd17007836 */ /* 0x040fe20000000000 */
[----:B------:R-:W-:Y:S02]  /*4f400*/  ULDC UR5, c[0x0][0x22c] ;  /* 0x00008b0000057ab9 */ /* 0x000fe40000000800 */
[----:B------:R-:W-:Y:S02]  /*4f410*/  ISETP.LT.AND P6, PT, R152, UR4, !P0 ;  /* 0x0000000498007c0c */ /* 0x000fe4000c7c1270 */
[----:B------:R-:W-:Y:S02]  /*4f420*/  ISETP.GE.AND P5, PT, R0, UR5, PT ;  /* 0x0000000500007c0c */ /* 0x000fe4000bfa6270 */
[----:B------:R-:W-:Y:S02]  /*4f430*/  ISETP.LT.AND P1, PT, R154, UR4, !P0 ;  /* 0x000000049a007c0c */ /* 0x000fe4000c721270 */
[----:B------:R-:W-:Y:S01]  /*4f440*/  ISETP.LT.AND P3, PT, R156, UR4, !P0 ;  /* 0x000000049c007c0c */ /* 0x000fe2000c761270 */
[----:B------:R-:W-:Y:S01]  /*4f450*/  VIADD R0, R23, 0xde ;  /* 0x000000de17007836 */ /* 0x000fe20000000000 */
[----:B------:R-:W-:Y:S01]  /*4f460*/  ISETP.LT.AND P0, PT, R155, UR4, !P0 ;  /* 0x000000049b007c0c */ /* 0x000fe2000c701270 */
[----:B------:R-:W-:Y:S01]  /*4f470*/  ULDC UR5, c[0x0][0x22c] ;  /* 0x00008b0000057ab9 */ /* 0x000fe20000000800 */
[----:B------:R-:W-:-:S03]  /*4f480*/  ISETP.LT.AND P4, PT, R152, UR4, !P5 ;  /* 0x0000000498007c0c */ /* 0x000fc6000ef81270 */
[----:B------:R4:W-:Y:S01]  /*4f490*/  @P6 STG.E desc[UR34][R16.64], R198 ;  /* 0x000000c610006986 */ /* 0x0009e2000c101922 */
[----:B------:R-:W-:-:S03]  /*4f4a0*/  ISETP.LT.AND P6, PT, R154, UR4, !P5 ;  /* 0x000000049a007c0c */ /* 0x000fc6000efc1270 */
[----:B------:R1:W-:Y:S01]  /*4f4b0*/  @P1 STG.E desc[UR34][R14.64], R194 ;  /* 0x000000c20e001986 */ /* 0x0003e2000c101922 */
[----:B------:R-:W-:Y:S01]  /*4f4c0*/  ISETP.GE.AND P2, PT, R0, UR5, PT ;  /* 0x0000000500007c0c */ /* 0x000fe2000bf46270 */
[----:B------:R-:W-:Y:S01]  /*4f4d0*/  VIADD R22, R23, 0xdf ;  /* 0x000000df17167836 */ /* 0x000fe20000000000 */
[----:B------:R-:W-:Y:S01]  /*4f4e0*/  ULDC UR5, c[0x0][0x22c] ;  /* 0x00008b0000057ab9 */ /* 0x000fe20000000800 */
[----:B------:R2:W-:Y:S04]  /*4f4f0*/  @P3 STG.E desc[UR34][R10.64], R190 ;  /* 0x000000be0a003986 */ /* 0x0005e8000c101922 */
[----:B------:R2:W-:Y:S01]  /*4f500*/  @P0 STG.E desc[UR34][R12.64], R186 ;  /* 0x000000ba0c000986 */ /* 0x0005e2000c101922 */
[----:B------:R-:W-:Y:S02]  /*4f510*/  ISETP.LT.AND P0, PT, R152, UR4, !P2 ;  /* 0x0000000498007c0c */ /* 0x000fe4000d701270 */
[----:B------:R-:W-:Y:S01]  /*4f520*/  ISETP.LT.AND P1, PT, R154, UR4, !P2 ;  /* 0x000000049a007c0c */ /* 0x000fe2000d721270 */
[----:B----4-:R-:W-:-:S04]  /*4f530*/  IMAD.WIDE R16, R148, 0x4, R2 ;  /* 0x0000000494107825 */ /* 0x010fc800078e0202 */
[C---:B------:R-:W-:Y:S01]  /*4f540*/  IMAD.WIDE R18, R148.reuse, 0x4, R4 ;  /* 0x0000000494127825 */ /* 0x040fe200078e0204 */
[----:B------:R4:W-:Y:S03]  /*4f550*/  @P4 STG.E desc[UR34][R16.64], R182 ;  /* 0x000000b610004986 */ /* 0x0009e6000c101922 */
[----:B------:R-:W-:-:S04]  /*4f560*/  IMAD.WIDE R20, R148, 0x4, R6 ;  /* 0x0000000494147825 */ /* 0x000fc800078e0206 */
[----:B-1----:R-:W-:Y:S02]  /*4f570*/  IMAD.WIDE R14, R148, 0x4, R8 ;  /* 0x00000004940e7825 */ /* 0x002fe400078e0208 */
[----:B------:R-:W3:Y:S01]  /*4f580*/  LDL.LU R148, [R1+0x13cc] ;  /* 0x0013cc0001947983 */ /* 0x000ee20000300800 */
[C---:B------:R-:W-:Y:S02]  /*4f590*/  ISETP.LT.AND P4, PT, R156.reuse, UR4, !P5 ;  /* 0x000000049c007c0c */ /* 0x040fe4000ef81270 */
[----:B------:R-:W-:Y:S01]  /*4f5a0*/  ISETP.LT.AND P5, PT, R155, UR4, !P5 ;  /* 0x000000049b007c0c */ /* 0x000fe2000efa1270 */
[----:B------:R1:W-:Y:S01]  /*4f5b0*/  @P6 STG.E desc[UR34][R18.64], R178 ;  /* 0x000000b212006986 */ /* 0x0003e2000c101922 */
[----:B------:R-:W-:-:S09]  /*4f5c0*/  ISETP.LT.AND P6, PT, R156, UR4, !P2 ;  /* 0x000000049c007c0c */ /* 0x000fd2000d7c1270 */
[----:B------:R-:W-:Y:S04]  /*4f5d0*/  @P4 STG.E desc[UR34][R20.64], R174 ;  /* 0x000000ae14004986 */ /* 0x000fe8000c101922 */
[----:B------:R3:W-:Y:S01]  /*4f5e0*/  @P5 STG.E desc[UR34][R14.64], R170 ;  /* 0x000000aa0e005986 */ /* 0x0007e2000c101922 */
[----:B--2---:R-:W-:-:S04]  /*4f5f0*/  IMAD.WIDE R10, R147, 0x4, R2 ;  /* 0x00000004930a7825 */ /* 0x004fc800078e0202 */
[----:B------:R-:W-:-:S04]  /*4f600*/  IMAD.WIDE R12, R147, 0x4, R4 ;  /* 0x00000004930c7825 */ /* 0x000fc800078e0204 */
[----:B----4-:R-:W-:-:S04]  /*4f610*/  IMAD.WIDE R16, R147, 0x4, R6 ;  /* 0x0000000493107825 */ /* 0x010fc800078e0206 */
[----:B-1----:R-:W-:Y:S02]  /*4f620*/  IMAD.WIDE R18, R147, 0x4, R8 ;  /* 0x0000000493127825 */ /* 0x002fe400078e0208 */
[----:B------:R-:W2:Y:S04]  /*4f630*/  LDL.LU R147, [R1+0x13c8] ;  /* 0x0013c80001937983 */ /* 0x000ea80000300800 */
[----:B------:R1:W-:Y:S04]  /*4f640*/  @P0 STG.E desc[UR34][R10.64], R199 ;  /* 0x000000c70a000986 */ /* 0x0003e8000c101922 */
[----:B------:R4:W-:Y:S04]  /*4f650*/  @P1 STG.E desc[UR34][R12.64], R195 ;  /* 0x000000c30c001986 */ /* 0x0009e8000c101922 */
[----:B------:R4:W-:Y:S01]  /*4f660*/  @P6 STG.E desc[UR34][R16.64], R191 ;  /* 0x000000bf10006986 */ /* 0x0009e2000c101922 */
[----:B---3--:R-:W-:-:S04]  /*4f670*/  IMAD.WIDE R14, R146, 0x4, R2 ;  /* 0x00000004920e7825 */ /* 0x008fc800078e0202 */
[----:B-1----:R-:W-:-:S04]  /*4f680*/  IMAD.WIDE R10, R146, 0x4, R4 ;  /* 0x00000004920a7825 */ /* 0x002fc800078e0204 */
[----:B----4-:R-:W-:-:S04]  /*4f690*/  IMAD.WIDE R12, R146, 0x4, R6 ;  /* 0x00000004920c7825 */ /* 0x010fc800078e0206 */
[----:B------:R-:W-:Y:S02]  /*4f6a0*/  IMAD.WIDE R16, R146, 0x4, R8 ;  /* 0x0000000492107825 */ /* 0x000fe400078e0208 */
[----:B------:R-:W3:Y:S01]  /*4f6b0*/  LDL.LU R146, [R1+0x13c0] ;  /* 0x0013c00001927983 */ /* 0x000ee20000300800 */
[----:B------:R-:W-:Y:S01]  /*4f6c0*/  ISETP.GE.AND P3, PT, R22, UR5, PT ;  /* 0x0000000516007c0c */ /* 0x000fe2000bf66270 */
[----:B------:R-:W-:Y:S01]  /*4f6d0*/  VIADD R0, R23, 0xe0 ;  /* 0x000000e017007836 */ /* 0x000fe20000000000 */
[----:B------:R-:W-:Y:S01]  /*4f6e0*/  ISETP.LT.AND P2, PT, R155, UR4, !P2 ;  /* 0x000000049b007c0c */ /* 0x000fe2000d741270 */
[----:B------:R-:W-:Y:S01]  /*4f6f0*/  ULDC UR5, c[0x0][0x22c] ;  /* 0x00008b0000057ab9 */ /* 0x000fe20000000800 */
[----:B------:R-:W-:Y:S01]  /*4f700*/  ISETP.LT.AND P5, PT, R152, UR4, !P3 ;  /* 0x0000000498007c0c */ /* 0x000fe2000dfa1270 */
[----:B------:R-:W4:Y:S01]  /*4f710*/  LDL.LU R150, [R1+0x13bc] ;  /* 0x0013bc0001967983 */ /* 0x000f220000300800 */
[----:B------:R-:W-:Y:S02]  /*4f720*/  ISETP.LT.AND P1, PT, R154, UR4, !P3 ;  /* 0x000000049a007c0c */ /* 0x000fe4000df21270 */
[----:B------:R-:W-:-:S02]  /*4f730*/  ISETP.LT.AND P6, PT, R156, UR4, !P3 ;  /* 0x000000049c007c0c */ /* 0x000fc4000dfc1270 */
[----:B------:R-:W-:Y:S02]  /*4f740*/  ISETP.GE.AND P4, PT, R0, UR5, PT ;  /* 0x0000000500007c0c */ /* 0x000fe4000bf86270 */
[----:B------:R-:W-:-:S03]  /*4f750*/  ISETP.LT.AND P3, PT, R155, UR4, !P3 ;  /* 0x000000049b007c0c */ /* 0x000fc6000df61270 */
[----:B------:R-:W-:Y:S01]  /*4f760*/  @P2 STG.E desc[UR34][R18.64], R187 ;  /* 0x000000bb12002986 */ /* 0x000fe2000c101922 */
[----:B------:R-:W-:Y:S01]  /*4f770*/  VIADD R0, R23, 0xe1 ;  /* 0x000000e117007836 */ /* 0x000fe20000000000 */
[----:B------:R-:W-:Y:S02]  /*4f780*/  ULDC UR5, c[0x0][0x22c] ;  /* 0x00008b0000057ab9 */ /* 0x000fe40000000800 */
[----:B------:R1:W-:Y:S01]  /*4f790*/  @P5 STG.E desc[UR34][R14.64], R183 ;  /* 0x000000b70e005986 */ /* 0x0003e2000c101922 */
[----:B------:R-:W-:-:S03]  /*4f7a0*/  ISETP.LT.AND P5, PT, R152, UR4, !P4 ;  /* 0x0000000498007c0c */ /* 0x000fc6000e7a1270 */
[----:B------:R1:W-:Y:S01]  /*4f7b0*/  @P1 STG.E desc[UR34][R10.64], R179 ;  /* 0x000000b30a001986 */ /* 0x0003e2000c101922 */
[----:B------:R-:W-:-:S03]  /*4f7c0*/  ISETP.LT.AND P1, PT, R154, UR4, !P4 ;  /* 0x000000049a007c0c */ /* 0x000fc6000e721270 */
[----:B------:R1:W-:Y:S01]  /*4f7d0*/  @P6 STG.E desc[UR34][R12.64], R175 ;  /* 0x000000af0c006986 */ /* 0x0003e2000c101922 */
[----:B------:R-:W-:Y:S02]  /*4f7e0*/  ISETP.GE.AND P0, PT, R0, UR5, PT ;  /* 0x0000000500007c0c */ /* 0x000fe4000bf06270 */
[----:B------:R-:W-:Y:S01]  /*4f7f0*/  ISETP.LT.AND P6, PT, R156, UR4, !P4 ;  /* 0x000000049c007c0c */ /* 0x000fe2000e7c1270 */
[----:B------:R2:W-:Y:S01]  /*4f800*/  @P3 STG.E desc[UR34][R16.64], R171 ;  /* 0x000000ab10003986 */ /* 0x0005e2000c101922 */
[----:B------:R-:W-:Y:S01]  /*4f810*/  ISETP.LT.AND P4, PT, R155, UR4, !P4 ;  /* 0x000000049b007c0c */ /* 0x000fe2000e781270 */
[----:B-1----:R-:W-:-:S04]  /*4f820*/  IMAD.WIDE R14, R148, 0x4, R2 ;  /* 0x00000004940e7825 */ /* 0x002fc800078e0202 */
[----:B------:R-:W-:-:S04]  /*4f830*/  IMAD.WIDE R18, R148, 0x4, R4 ;  /* 0x0000000494127825 */ /* 0x000fc800078e0204 */
[----:B------:R-:W-:-:S04]  /*4f840*/  IMAD.WIDE R10, R148, 0x4, R6 ;  /* 0x00000004940a7825 */ /* 0x000fc800078e0206 */
[----:B------:R-:W-:Y:S01]  /*4f850*/  IMAD.WIDE R12, R148, 0x4, R8 ;  /* 0x00000004940c7825 */ /* 0x000fe200078e0208 */
[----:B------:R-:W-:Y:S01]  /*4f860*/  ULDC UR5, c[0x0][0x22c] ;  /* 0x00008b0000057ab9 */ /* 0x000fe20000000800 */
[----:B------:R-:W4:Y:S01]  /*4f870*/  LDL.LU R148, [R1+0x13b8] ;  /* 0x0013b80001947983 */ /* 0x000f220000300800 */
[----:B------:R-:W-:-:S03]  /*4f880*/  ISETP.LT.AND P3, PT, R152, UR4, !P0 ;  /* 0x0000000498007c0c */ /* 0x000fc6000c761270 */
[----:B------:R1:W-:Y:S04]  /*4f890*/  @P5 STG.E desc[UR34][R14.64], R164 ;  /* 0x000000a40e005986 */ /* 0x0003e8000c101922 */
[----:B------:R1:W-:Y:S01]  /*4f8a0*/  @P1 STG.E desc[UR34][R18.64], R160 ;  /* 0x000000a012001986 */ /* 0x0003e2000c101922 */
[----:B------:R-:W-:-:S03]  /*4f8b0*/  ISETP.LT.AND P1, PT, R154, UR4, !P0 ;  /* 0x000000049a007c0c */ /* 0x000fc6000c721270 */
[----:B------:R3:W-:Y:S04]  /*4f8c0*/  @P6 STG.E desc[UR34][R10.64], R128 ;  /* 0x000000800a006986 */ /* 0x0007e8000c101922 */
[----:B------:R3:W-:Y:S01]  /*4f8d0*/  @P4 STG.E desc[UR34][R12.64], R24 ;  /* 0x000000180c004986 */ /* 0x0007e2000c101922 */
[----:B--2---:R-:W-:-:S04]  /*4f8e0*/  IMAD.WIDE R16, R147, 0x4, R2 ;  /* 0x0000000493107825 */ /* 0x004fc800078e0202 */
[----:B-1----:R-:W-:-:S04]  /*4f8f0*/  IMAD.WIDE R14, R147, 0x4, R4 ;  /* 0x00000004930e7825 */ /* 0x002fc800078e0204 */
[----:B------:R-:W-:-:S04]  /*4f900*/  IMAD.WIDE R18, R147, 0x4, R6 ;  /* 0x0000000493127825 */ /* 0x000fc800078e0206 */
[----:B------:R-:W-:Y:S02]  /*4f910*/  IMAD.WIDE R20, R147, 0x4, R8 ;  /* 0x0000000493147825 */ /* 0x000fe400078e0208 */
[----:B------:R-:W2:Y:S04]  /*4f920*/  LDL.LU R147, [R1+0x13a4] ;  /* 0x0013a40001937983 */ /* 0x000ea80000300800 */
[----:B------:R-:W-:Y:S04]  /*4f930*/  @P3 STG.E desc[UR34][R16.64], R28 ;  /* 0x0000001c10003986 */ /* 0x000fe8000c101922 */
[----:B------:R1:W-:Y:S01]  /*4f940*/  @P1 STG.E desc[UR34][R14.64], R32 ;  /* 0x000000200e001986 */ /* 0x0003e2000c101922 */
[----:B---3--:R-:W-:-:S04]  /*4f950*/  IMAD.WIDE R10, R146, 0x4, R2 ;  /* 0x00000004920a7825 */ /* 0x008fc800078e0202 */
[----:B------:R-:W-:-:S04]  /*4f960*/  IMAD.WIDE R12, R146, 0x4, R4 ;  /* 0x00000004920c7825 */ /* 0x000fc800078e0204 */
[----:B-1----:R-:W-:-:S04]  /*4f970*/  IMAD.WIDE R14, R146, 0x4, R6 ;  /* 0x00000004920e7825 */ /* 0x002fc800078e0206 */
[----:B------:R-:W-:Y:S02]  /*4f980*/  IMAD.WIDE R16, R146, 0x4, R8 ;  /* 0x0000000492107825 */ /* 0x000fe400078e0208 */
[----:B------:R-:W3:Y:S02]  /*4f990*/  LDL.LU R146, [R1+0x13a0] ;  /* 0x0013a00001927983 */ /* 0x000ee40000300800 */
[----:B------:R-:W-:Y:S01]  /*4f9a0*/  VIADD R0, R23, 0xe2 ;  /* 0x000000e217007836 */ /* 0x000fe20000000000 */
[----:B------:R-:W-:Y:S02]  /*4f9b0*/  ISETP.LT.AND P4, PT, R156, UR4, !P0 ;  /* 0x000000049c007c0c */ /* 0x000fe4000c781270 */
[----:B------:R-:W-:Y:S02]  /*4f9c0*/  ISETP.LT.AND P0, PT, R155, UR4, !P0 ;  /* 0x000000049b007c0c */ /* 0x000fe4000c701270 */
[----:B------:R-:W-:Y:S01]  /*4f9d0*/  ISETP.GE.AND P2, PT, R0, UR5, PT ;  /* 0x0000000500007c0c */ /* 0x000fe2000bf46270 */
[----:B------:R-:W-:Y:S01]  /*4f9e0*/  VIADD R0, R23, 0xe3 ;  /* 0x000000e317007836 */ /* 0x000fe20000000000 */
[----:B------:R-:W-:-:S02]  /*4f9f0*/  ULDC UR5, c[0x0][0x22c] ;  /* 0x00008b0000057ab9 */ /* 0x000fc40000000800 */
[----:B------:R-:W-:Y:S02]  /*4fa00*/  ISETP.LT.AND P3, PT, R152, UR4, !P2 ;  /* 0x0000000498007c0c */ /* 0x000fe4000d761270 */
[----:B------:R-:W-:Y:S02]  /*4fa10*/  ISETP.LT.AND P6, PT, R154, UR4, !P2 ;  /* 0x000000049a007c0c */ /* 0x000fe4000d7c1270 */
[----:B------:R-:W-:Y:S01]  /*4fa20*/  ISETP.GE.AND P5, PT, R0, UR5, PT ;  /* 0x0000000500007c0c */ /* 0x000fe2000bfa6270 */
[----:B------:R4:W-:Y:S01]  /*4fa30*/  @P4 STG.E desc[UR34][R18.64], R52 ;  /* 0x0000003412004986 */ /* 0x0009e2000c101922 */
[----:B------:R-:W-:Y:S01]  /*4fa40*/  VIADD R0, R23, 0xe4 ;  /* 0x000000e417007836 */ /* 0x000fe20000000000 */
[----:B------:R-:W-:Y:S02]  /*4fa50*/  ULDC UR5, c[0x0][0x22c] ;  /* 0x00008b0000057ab9 */ /* 0x000fe40000000800 */
[----:B------:R1:W-:Y:S01]  /*4fa60*/  @P0 STG.E desc[UR34][R20.64], R48 ;  /* 0x0000003014000986 */ /* 0x0003e2000c101922 */
[----:B------:R-:W-:-:S02]  /*4fa70*/  ISETP.LT.AND P0, PT, R156, UR4, !P2 ;  /* 0x000000049c007c0c */ /* 0x000fc4000d701270 */
[C---:B------:R-:W-:Y:S01]  /*4fa80*/  ISETP.LT.AND P2, PT, R155.reuse, UR4, !P2 ;  /* 0x000000049b007c0c */ /* 0x040fe2000d741270 */
[----:B------:R1:W-:Y:S01]  /*4fa90*/  @P3 STG.E desc[UR34][R10.64], R165 ;  /* 0x000000a50a003986 */ /* 0x0003e2000c101922 */
[----:B------:R-:W-:Y:S02]  /*4faa0*/  ISETP.LT.AND P3, PT, R152, UR4, !P5 ;  /* 0x0000000498007c0c */ /* 0x000fe4000ef61270 */
[----:B------:R-:W-:Y:S01]  /*4fab0*/  ISETP.LT.AND P4, PT, R154, UR4, !P5 ;  /* 0x000000049a007c0c */ /* 0x000fe2000ef81270 */
[----:B------:R1:W-:Y:S01]  /*4fac0*/  @P6 STG.E desc[UR34][R12.64], R161 ;  /* 0x000000a10c006986 */ /* 0x0003e2000c101922 */
[----:B----4-:R-:W-:Y:S01]  /*4fad0*/  IMAD.WIDE R18, R150, 0x4, R2 ;  /* 0x0000000496127825 */ /* 0x010fe200078e0202 */
[----:B------:R-:W-:Y:S01]  /*4fae0*/  ISETP.GE.AND P1, PT, R0, UR5, PT ;  /* 0x0000000500007c0c */ /* 0x000fe2000bf26270 */
[----:B------:R-:W-:Y:S01]  /*4faf0*/  ULDC UR5, c[0x0][0x22c] ;  /* 0x00008b0000057ab9 */ /* 0x000fe20000000800 */
[----:B------:R-:W-:Y:S01]  /*4fb00*/  ISETP.LT.AND P6, PT, R156, UR4, !P5 ;  /* 0x000000049c007c0c */ /* 0x000fe2000efc1270 */
[----:B-1----:R-:W-:Y:S01]  /*4fb10*/  IMAD.WIDE R20, R150, 0x4, R4 ;  /* 0x0000000496147825 */ /* 0x002fe200078e0204 */
[----:B------:R1:W-:Y:S01]  /*4fb20*/  @P0 STG.E desc[UR34][R14.64], R129 ;  /* 0x000000810e000986 */ /* 0x0003e2000c101922 */
[----:B------:R-:W-:-:S03]  /*4fb30*/  ISETP.LT.AND P5, PT, R155, UR4, !P5 ;  /* 0x000000049b007c0c */ /* 0x000fc6000efa1270 */
[----:B------:R4:W-:Y:S01]  /*4fb40*/  @P2 STG.E desc[UR34][R16.64], R25 ;  /* 0x0000001910002986 */ /* 0x0009e2000c101922 */
[----:B------:R-:W-:-:S03]  /*4fb50*/  ISETP.LT.AND P2, PT, R152, UR4, !P1 ;  /* 0x0000000498007c0c */ /* 0x000fc6000cf41270 */
[----:B------:R4:W-:Y:S01]  /*4fb60*/  @P3 STG.E desc[UR34][R18.64], R29 ;  /* 0x0000001d12003986 */ /* 0x0009e2000c101922 */
[----:B------:R-:W-:-:S03]  /*4fb70*/  ISETP.LT.AND P3, PT, R154, UR4, !P1 ;  /* 0x000000049a007c0c */ /* 0x000fc6000cf61270 */
[----:B------:R-:W-:Y:S01]  /*4fb80*/  @P4 STG.E desc[UR34][R20.64], R33 ;  /* 0x0000002114004986 */ /* 0x000fe2000c101922 */
[----:B------:R-:W-:Y:S01]  /*4fb90*/  ISETP.LT.AND P4, PT, R156, UR4, !P1 ;  /* 0x000000049c007c0c */ /* 0x000fe2000cf81270 */
[----:B------:R-:W-:-:S04]  /*4fba0*/  IMAD.WIDE R10, R150, 0x4, R6 ;  /* 0x00000004960a7825 */ /* 0x000fc800078e0206 */
[----:B------:R-:W-:Y:S02]  /*4fbb0*/  VIADD R0, R23, 0xe5 ;  /* 0x000000e517007836 */ /* 0x000fe40000000000 */
[----:B------:R-:W-:Y:S01]  /*4fbc0*/  IMAD.WIDE R12, R150, 0x4, R8 ;  /* 0x00000004960c7825 */ /* 0x000fe200078e0208 */
[----:B------:R4:W-:Y:S03]  /*4fbd0*/  @P6 STG.E desc[UR34][R10.64], R53 ;  /* 0x000000350a006986 */ /* 0x0009e6000c101922 */
[----:B-1----:R-:W-:Y:S01]  /*4fbe0*/  IMAD.WIDE R14, R148, 0x4, R2 ;  /* 0x00000004940e7825 */ /* 0x002fe200078e0202 */
[----:B------:R-:W-:-:S03]  /*4fbf0*/  ISETP.GE.AND P0, PT, R0, UR5, PT ;  /* 0x0000000500007c0c */ /* 0x000fc6000bf06270 */
[C---:B----4-:R-:W-:Y:S01]  /*4fc00*/  IMAD.WIDE R16, R148.reuse, 0x4, R4 ;  /* 0x0000000494107825 */ /* 0x050fe200078e0204 */
[----:B------:R1:W-:Y:S03]  /*4fc10*/  @P5 STG.E desc[UR34][R12.64], R49 ;  /* 0x000000310c005986 */ /* 0x0003e6000c101922 */
[C---:B------:R-:W-:Y:S01]  /*4fc20*/  IMAD.WIDE R18, R148.reuse, 0x4, R6 ;  /* 0x0000000494127825 */ /* 0x040fe200078e0206 */
[----:B------:R4:W-:Y:S03]  /*4fc30*/  @P2 STG.E desc[UR34][R14.64], R166 ;  /* 0x000000a60e002986 */ /* 0x0009e6000c101922 */
[----:B------:R-:W-:Y:S01]  /*4fc40*/  IMAD.WIDE R10, R148, 0x4, R8 ;  /* 0x00000004940a7825 */ /* 0x000fe200078e0208 */
[----:B------:R-:W-:Y:S01]  /*4fc50*/  ISETP.LT.AND P1, PT, R155, UR4, !P1 ;  /* 0x000000049b007c0c */ /* 0x000fe2000cf21270 */
[----:B------:R-:W3:Y:S01]  /*4fc60*/  LDL.LU R148, [R1+0x1398] ;  /* 0x0013980001947983 */ /* 0x000ee20000300800 */
[----:B------:R-:W-:Y:S01]  /*4fc70*/  ISETP.LT.AND P2, PT, R152, UR4, !P0 ;  /* 0x0000000498007c0c */ /* 0x000fe2000c741270 */
[----:B--2---:R-:W-:-:S02]  /*4fc80*/  IMAD.WIDE R20, R147, 0x4, R2 ;  /* 0x0000000493147825 */ /* 0x004fc400078e0202 */
[----:B------:R2:W-:Y:S01]  /*4fc90*/  @P3 STG.E desc[UR34][R16.64], R162 ;  /* 0x000000a210003986 */ /* 0x0005e2000c101922 */
[----:B------:R-:W-:-:S03]  /*4fca0*/  ULDC UR5, c[0x0][0x22c] ;  /* 0x00008b0000057ab9 */ /* 0x000fc60000000800 */
[----:B------:R3:W-:Y:S01]  /*4fcb0*/  @P4 STG.E desc[UR34][R18.64], R130 ;  /* 0x0000008212004986 */ /* 0x0007e2000c101922 */
[----:B------:R-:W-:Y:S01]  /*4fcc0*/  ISETP.LT.AND P4, PT, R154, UR4, !P0 ;  /* 0x000000049a007c0c */ /* 0x000fe2000c781270 */
[----:B-1----:R-:W-:-:S04]  /*4fcd0*/  IMAD.WIDE R12, R147, 0x4, R4 ;  /* 0x00000004930c7825 */ /* 0x002fc800078e0204 */
[----:B----4-:R-:W-:-:S04]  /*4fce0*/  IMAD.WIDE R14, R147, 0x4, R6 ;  /* 0x00000004930e7825 */ /* 0x010fc800078e0206 */
[----:B--2---:R-:W-:Y:S02]  /*4fcf0*/  IMAD.WIDE R16, R147, 0x4, R8 ;  /* 0x0000000493107825 */ /* 0x004fe400078e0208 */
        /* <DEDUP_REMOVED lines=9> */
[----:B------:R-:W-:Y:S02]  /*4fd90*/  ISETP.LT.AND P5, PT, R156, UR4, !P0 ;  /* 0x000000049c007c0c */ /* 0x000fe4000c7a1270 */
[----:B------:R-:W-:Y:S01]  /*4fda0*/  ISETP.LT.AND P0, PT, R155, UR4, !P0 ;  /* 0x000000049b007c0c */ /* 0x000fe2000c701270 */
[C---:B------:R-:W-:Y:S01]  /*4fdb0*/  VIADD R0, R23.reuse, 0xe6 ;  /* 0x000000e617007836 */ /* 0x040fe20000000000 */
[----:B------:R-:W4:Y:S04]  /*4fdc0*/  LDL.LU R150, [R1+0x1388] ;  /* 0x0013880001967983 */ /* 0x000f280000300800 */
[----:B------:R-:W-:Y:S01]  /*4fdd0*/  ISETP.GE.AND P6, PT, R0, UR5, PT ;  /* 0x0000000500007c0c */ /* 0x000fe2000bfc6270 */
[----:B------:R-:W-:Y:S01]  /*4fde0*/  VIADD R0, R23, 0xe7 ;  /* 0x000000e717007836 */ /* 0x000fe20000000000 */
[----:B------:R-:W-:-:S02]  /*4fdf0*/  ULDC UR5, c[0x0][0x22c] ;  /* 0x00008b0000057ab9 */ /* 0x000fc40000000800 */
[----:B------:R-:W-:Y:S01]  /*4fe00*/  ISETP.LT.AND P3, PT, R152, UR4, !P6 ;  /* 0x0000000498007c0c */ /* 0x000fe2000f761270 */
[----:B------:R1:W-:Y:S01]  /*4fe10*/  @P5 STG.E desc[UR34][R14.64], R54 ;  /* 0x000000360e005986 */ /* 0x0003e2000c101922 */
[----:B------:R-:W-:Y:S02]  /*4fe20*/  ISETP.GE.AND P1, PT, R0, UR5, PT ;  /* 0x0000000500007c0c */ /* 0x000fe4000bf26270 */
[----:B------:R-:W-:Y:S01]  /*4fe30*/  ISETP.LT.AND P2, PT, R154, UR4, !P6 ;  /* 0x000000049a007c0c */ /* 0x000fe2000f741270 */
[----:B------:R1:W-:Y:S01]  /*4fe40*/  @P0 STG.E desc[UR34][R16.64], R50 ;  /* 0x0000003210000986 */ /* 0x0003e2000c101922 */
[----:B------:R-:W-:Y:S01]  /*4fe50*/  ISETP.LT.AND P0, PT, R156, UR4, !P6 ;  /* 0x000000049c007c0c */ /* 0x000fe2000f701270 */
[----:B------:R-:W-:Y:S01]  /*4fe60*/  VIADD R0, R23, 0xe8 ;  /* 0x000000e817007836 */ /* 0x000fe20000000000 */
[----:B------:R-:W-:Y:S01]  /*4fe70*/  ISETP.LT.AND P6, PT, R155, UR4, !P6 ;  /* 0x000000049b007c0c */ /* 0x000fe2000f7c1270 */
[----:B------:R-:W-:Y:S01]  /*4fe80*/  ULDC UR5, c[0x0][0x22c] ;  /* 0x00008b0000057ab9 */ /* 0x000fe20000000800 */
[----:B------:R-:W-:-:S02]  /*4fe90*/  ISETP.LT.AND P5, PT, R152, UR4, !P1 ;  /* 0x0000000498007c0c */ /* 0x000fc4000cfa1270 */
[----:B------:R-:W-:Y:S01]  /*4fea0*/  ISETP.LT.AND P4, PT, R154, UR4, !P1 ;  /* 0x000000049a007c0c */ /* 0x000fe2000cf81270 */
[----:B------:R-:W-:Y:S01]  /*4feb0*/  @P3 STG.E desc[UR34][R18.64], R167 ;  /* 0x000000a712003986 */ /* 0x000fe2000c101922 */
[----:B------:R-:W-:-:S03]  /*4fec0*/  ISETP.GE.AND P3, PT, R0, UR5, PT ;  /* 0x0000000500007c0c */ /* 0x000fc6000bf66270 */
[----:B------:R1:W-:Y:S04]  /*4fed0*/  @P2 STG.E desc[UR34][R10.64], R163 ;  /* 0x000000a30a002986 */ /* 0x0003e8000c101922 */
[----:B------:R-:W-:Y:S01]  /*4fee0*/  @P0 STG.E desc[UR34][R20.64], R131 ;  /* 0x0000008314000986 */ /* 0x000fe2000c101922 */
[----:B------:R-:W-:Y:S02]  /*4fef0*/  ISETP.LT.AND P0, PT, R156, UR4, !P1 ;  /* 0x000000049c007c0c */ /* 0x000fe4000cf01270 */
[----:B------:R-:W-:Y:S01]  /*4ff00*/  ISETP.LT.AND P1, PT, R155, UR4, !P1 ;  /* 0x000000049b007c0c */ /* 0x000fe2000cf21270 */
[----:B------:R2:W-:Y:S01]  /*4ff10*/  @P6 STG.E desc[UR34][R12.64], R27 ;  /* 0x0000001b0c006986 */ /* 0x0005e2000c101922 */
[----:B------:R-:W-:Y:S01]  /*4ff20*/  ISETP.LT.AND P6, PT, R152, UR4, !P3 ;  /* 0x0000000498007c0c */ /* 0x000fe2000dfc1270 */
[----:B-1----:R-:W-:-:S04]  /*4ff30*/  IMAD.WIDE R14, R148, 0x4, R2 ;  /* 0x00000004940e7825 */ /* 0x002fc800078e0202 */
[----:B------:R-:W-:Y:S01]  /*4ff40*/  IMAD.WIDE R16, R148, 0x4, R4 ;  /* 0x0000000494107825 */ /* 0x000fe200078e0204 */
[----:B------:R1:W-:Y:S01]  /*4ff50*/  @P5 STG.E desc[UR34][R14.64], R31 ;  /* 0x0000001f0e005986 */ /* 0x0003e2000c101922 */
[----:B------:R-:W-:-:S03]  /*4ff60*/  ISETP.LT.AND P5, PT, R154, UR4, !P3 ;  /* 0x000000049a007c0c */ /* 0x000fc6000dfa1270 */
[----:B------:R1:W-:Y:S01]  /*4ff70*/  @P4 STG.E desc[UR34][R16.64], R35 ;  /* 0x0000002310004986 */ /* 0x0003e2000c101922 */
[----:B------:R-:W-:-:S04]  /*4ff80*/  IMAD.WIDE R10, R148, 0x4, R6 ;  /* 0x00000004940a7825 */ /* 0x000fc800078e0206 */
[----:B------:R-:W-:Y:S01]  /*4ff90*/  IMAD.WIDE R18, R148, 0x4, R8 ;  /* 0x0000000494127825 */ /* 0x000fe200078e0208 */
[----:B------:R3:W-:Y:S04]  /*4ffa0*/  @P0 STG.E desc[UR34][R10.64], R55 ;  /* 0x000000370a000986 */ /* 0x0007e8000c101922 */
[----:B------:R3:W-:Y:S01]  /*4ffb0*/  @P1 STG.E desc[UR34][R18.64], R51 ;  /* 0x0000003312001986 */ /* 0x0007e2000c101922 */
[----:B--2---:R-:W-:-:S04]  /*4ffc0*/  IMAD.WIDE R12, R147, 0x4, R2 ;  /* 0x00000004930c7825 */ /* 0x004fc800078e0202 */
[----:B-1----:R-:W-:-:S04]  /*4ffd0*/  IMAD.WIDE R14, R147, 0x4, R4 ;  /* 0x00000004930e7825 */ /* 0x002fc800078e0204 */
[----:B------:R-:W-:-:S04]  /*4ffe0*/  IMAD.WIDE R16, R147, 0x4, R6 ;  /* 0x0000000493107825 */ /* 0x000fc800078e0206 */
[----:B------:R-:W-:Y:S02]  /*4fff0*/  IMAD.WIDE R20, R147, 0x4, R8 ;  /* 0x0000000493147825 */ /* 0x000fe400078e0208 */
[----:B------:R-:W2:Y:S04]  /*50000*/  LDL.LU R147, [R1+0x1384] ;  /* 0x0013840001937983 */ /* 0x000ea80000300800 */
[----:B------:R1:W-:Y:S04]  /*50010*/  @P6 STG.E desc[UR34][R12.64], R44 ;  /* 0x0000002c0c006986 */ /* 0x0003e8000c101922 */
[----:B------:R4:W-:Y:S01]  /*50020*/  @P5 STG.E desc[UR34][R14.64], R40 ;  /* 0x000000280e005986 */ /* 0x0009e2000c101922 */
[----:B---3--:R-:W-:-:S04]  /*50030*/  IMAD.WIDE R10, R146, 0x4, R2 ;  /* 0x00000004920a7825 */ /* 0x008fc800078e0202 */
[----:B------:R-:W-:-:S04]  /*50040*/  IMAD.WIDE R18, R146, 0x4, R4 ;  /* 0x0000000492127825 */ /* 0x000fc800078e0204 */
[----:B-1----:R-:W-:-:S04]  /*50050*/  IMAD.WIDE R12, R146, 0x4, R6 ;  /* 0x00000004920c7825 */ /* 0x002fc800078e0206 */
[----:B----4-:R-:W-:Y:S02]  /*50060*/  IMAD.WIDE R14, R146, 0x4, R8 ;  /* 0x00000004920e7825 */ /* 0x010fe400078e0208 */
[----:B------:R-:W3:Y:S02]  /*50070*/  LDL.LU R146, [R1+0x1380] ;  /* 0x0013800001927983 */ /* 0x000ee40000300800 */
[C---:B------:R-:W-:Y:S01]  /*50080*/  VIADD R22, R23.reuse, 0xe9 ;  /* 0x000000e917167836 */ /* 0x040fe20000000000 */
[----:B------:R-:W-:Y:S01]  /*50090*/  ISETP.LT.AND P4, PT, R156, UR4, !P3 ;  /* 0x000000049c007c0c */ /* 0x000fe2000df81270 */
[----:B------:R-:W-:Y:S01]  /*500a0*/  VIADD R0, R23, 0xea ;  /* 0x000000ea17007836 */ /* 0x000fe20000000000 */
[----:B------:R-:W-:Y:S01]  /*500b0*/  ISETP.LT.AND P3, PT, R155, UR4, !P3 ;  /* 0x000000049b007c0c */ /* 0x000fe2000df61270 */
[----:B------:R-:W4:Y:S01]  /*500c0*/  LDL.LU R148, [R1+0x1374] ;  /* 0x0013740001947983 */ /* 0x000f220000300800 */
[----:B------:R-:W-:-:S04]  /*500d0*/  ISETP.GE.AND P2, PT, R22, UR5, PT ;  /* 0x0000000516007c0c */ /* 0x000fc8000bf46270 */
[----:B------:R-:W-:Y:S02]  /*500e0*/  ISETP.LT.AND P1, PT, R152, UR4, !P2 ;  /* 0x0000000498007c0c */ /* 0x000fe4000d721270 */
[----:B------:R-:W-:Y:S02]  /*500f0*/  ISETP.LT.AND P6, PT, R154, UR4, !P2 ;  /* 0x000000049a007c0c */ /* 0x000fe4000d7c1270 */
[----:B------:R-:W-:Y:S01]  /*50100*/  ISETP.GE.AND P0, PT, R0, UR5, PT ;  /* 0x0000000500007c0c */ /* 0x000fe2000bf06270 */
[----:B------:R1:W-:Y:S04]  /*50110*/  @P4 STG.E desc[UR34][R16.64], R56 ;  /* 0x0000003810004986 */ /* 0x0003e8000c101922 */
[----:B------:R1:W-:Y:S01]  /*50120*/  @P3 STG.E desc[UR34][R20.64], R36 ;  /* 0x0000002414003986 */ /* 0x0003e2000c101922 */
[----:B------:R-:W-:-:S02]  /*50130*/  ISETP.LT.AND P3, PT, R156, UR4, !P2 ;  /* 0x000000049c007c0c */ /* 0x000fc4000d761270 */
[----:B------:R-:W-:Y:S02]  /*50140*/  ISETP.LT.AND P2, PT, R155, UR4, !P2 ;  /* 0x000000049b007c0c */ /* 0x000fe4000d741270 */
[----:B------:R-:W-:Y:S01]  /*50150*/  ISETP.LT.AND P4, PT, R152, UR4, !P0 ;  /* 0x0000000498007c0c */ /* 0x000fe2000c781270 */
[----:B------:R1:W-:Y:S01]  /*50160*/  @P1 STG.E desc[UR34][R10.64], R60 ;  /* 0x0000003c0a001986 */ /* 0x0003e2000c101922 */
[----:B------:R-:W-:-:S03]  /*50170*/  ISETP.LT.AND P5, PT, R154, UR4, !P0 ;  /* 0x000000049a007c0c */ /* 0x000fc6000c7a1270 */
[----:B------:R-:W-:Y:S01]  /*50180*/  @P6 STG.E desc[UR34][R18.64], R64 ;  /* 0x0000004012006986 */ /* 0x000fe2000c101922 */
[----:B------:R-:W-:Y:S01]  /*50190*/  ISETP.LT.AND P6, PT, R156, UR4, !P0 ;  /* 0x000000049c007c0c */ /* 0x000fe2000c7c1270 */
[----:B------:R-:W-:Y:S02]  /*501a0*/  VIADD R0, R23, 0xeb ;  /* 0x000000eb17007836 */ /* 0x000fe40000000000 */
[C---:B-1----:R-:W-:Y:S01]  /*501b0*/  IMAD.WIDE R16, R150.reuse, 0x4, R2 ;  /* 0x0000000496107825 */ /* 0x042fe200078e0202 */
[----:B------:R1:W-:Y:S03]  /*501c0*/  @P3 STG.E desc[UR34][R12.64], R80 ;  /* 0x000000500c003986 */ /* 0x0003e6000c101922 */
[----:B------:R-:W-:Y:S01]  /*501d0*/  IMAD.WIDE R20, R150, 0x4, R4 ;  /* 0x0000000496147825 */ /* 0x000fe200078e0204 */
[----:B------:R-:W-:Y:S01]  /*501e0*/  ISETP.GE.AND P1, PT, R0, UR5, PT ;  /* 0x0000000500007c0c */ /* 0x000fe2000bf26270 */
[----:B------:R2:W-:Y:S02]  /*501f0*/  @P2 STG.E desc[UR34][R14.64], R84 ;  /* 0x000000540e002986 */ /* 0x0005e4000c101922 */
[----:B------:R-:W-:Y:S01]  /*50200*/  IMAD.WIDE R10, R150, 0x4, R6 ;  /* 0x00000004960a7825 */ /* 0x000fe200078e0206 */
[----:B------:R-:W-:Y:S01]  /*50210*/  ISETP.LT.AND P0, PT, R155, UR4, !P0 ;  /* 0x000000049b007c0c */ /* 0x000fe2000c701270 */
[----:B------:R2:W-:Y:S01]  /*50220*/  @P4 STG.E desc[UR34][R16.64], R45 ;  /* 0x0000002d10004986 */ /* 0x0005e2000c101922 */
[----:B------:R-:W-:-:S03]  /*50230*/  ISETP.LT.AND P3, PT, R154, UR4, !P1 ;  /* 0x000000049a007c0c */ /* 0x000fc6000cf61270 */
[----:B------:R-:W-:Y:S01]  /*50240*/  @P5 STG.E desc[UR34][R20.64], R41 ;  /* 0x0000002914005986 */ /* 0x000fe2000c101922 */
[----:B------:R-:W-:-:S03]  /*50250*/  ISETP.LT.AND P5, PT, R152, UR4, !P1 ;  /* 0x0000000498007c0c */ /* 0x000fc6000cfa1270 */
[----:B------:R2:W-:Y:S01]  /*50260*/  @P6 STG.E desc[UR34][R10.64], R57 ;  /* 0x000000390a006986 */ /* 0x0005e2000c101922 */
[----:B-1----:R-:W-:-:S05]  /*50270*/  IMAD.WIDE R12, R150, 0x4, R8 ;  /* 0x00000004960c7825 */ /* 0x002fca00078e0208 */
[----:B------:R1:W-:Y:S01]  /*50280*/  @P0 STG.E desc[UR34][R12.64], R37 ;  /* 0x000000250c000986 */ /* 0x0003e2000c101922 */
[----:B--2---:R-:W-:-:S04]  /*50290*/  IMAD.WIDE R14, R147, 0x4, R2 ;  /* 0x00000004930e7825 */ /* 0x004fc800078e0202 */
[----:B------:R-:W-:-:S04]  /*502a0*/  IMAD.WIDE R16, R147, 0x4, R4 ;  /* 0x0000000493107825 */ /* 0x000fc800078e0204 */
[----:B------:R-:W-:-:S04]  /*502b0*/  IMAD.WIDE R18, R147, 0x4, R6 ;  /* 0x0000000493127825 */ /* 0x000fc800078e0206 */
[----:B------:R-:W-:Y:S02]  /*502c0*/  IMAD.WIDE R10, R147, 0x4, R8 ;  /* 0x00000004930a7825 */ /* 0x000fe400078e0208 */
[----:B------:R-:W2:Y:S04]  /*502d0*/  LDL.LU R147, [R1+0x1370] ;  /* 0x0013700001937983 */ /* 0x000ea80000300800 */
[----:B------:R1:W-:Y:S04]  /*502e0*/  @P5 STG.E desc[UR34][R14.64], R61 ;  /* 0x0000003d0e005986 */ /* 0x0003e8000c101922 */
[----:B------:R4:W-:Y:S01]  /*502f0*/  @P3 STG.E desc[UR34][R16.64], R65 ;  /* 0x0000004110003986 */ /* 0x0009e2000c101922 */
[----:B---3--:R-:W-:-:S04]  /*50300*/  IMAD.WIDE R20, R146, 0x4, R2 ;  /* 0x0000000492147825 */ /* 0x008fc800078e0202 */
[----:B-1----:R-:W-:-:S04]  /*50310*/  IMAD.WIDE R12, R146, 0x4, R4 ;  /* 0x00000004920c7825 */ /* 0x002fc800078e0204 */
[----:B------:R-:W-:-:S04]  /*50320*/  IMAD.WIDE R14, R146, 0x4, R6 ;  /* 0x00000004920e7825 */ /* 0x000fc800078e0206 */
[----:B----4-:R-:W-:Y:S02]  /*50330*/  IMAD.WIDE R16, R146, 0x4, R8 ;  /* 0x0000000492107825 */ /* 0x010fe400078e0208 */
[----:B------:R-:W3:Y:S01]  /*50340*/  LDL.LU R146, [R1+0x1368] ;  /* 0x0013680001927983 */ /* 0x000ee20000300800 */
[----:B------:R-:W-:Y:S01]  /*50350*/  ISETP.LT.AND P4, PT, R156, UR4, !P1 ;  /* 0x000000049c007c0c */ /* 0x000fe2000cf81270 */
[----:B------:R-:W-:Y:S01]  /*50360*/  VIADD R22, R23, 0xec ;  /* 0x000000ec17167836 */ /* 0x000fe20000000000 */
[----:B------:R-:W-:-:S04]  /*50370*/  ISETP.LT.AND P1, PT, R155, UR4, !P1 ;  /* 0x000000049b007c0c */ /* 0x000fc8000cf21270 */
[----:B------:R-:W-:-:S04]  /*50380*/  ISETP.GE.AND P2, PT, R22, UR5, PT ;  /* 0x0000000516007c0c */ /* 0x000fc8000bf46270 */
[----:B------:R-:W-:Y:S02]  /*50390*/  ISETP.LT.AND P0, PT, R152, UR4, !P2 ;  /* 0x0000000498007c0c */ /* 0x000fe4000d701270 */
[----:B------:R-:W-:Y:S01]  /*503a0*/  ISETP.LT.AND P5, PT, R154, UR4, !P2 ;  /* 0x000000049a007c0c */ /* 0x000fe2000d7a1270 */
[----:B------:R1:W-:Y:S01]  /*503b0*/  @P4 STG.E desc[UR34][R18.64], R81 ;  /* 0x0000005112004986 */ /* 0x0003e2000c101922 */
[----:B------:R-:W-:Y:S02]  /*503c0*/  ISETP.LT.AND P4, PT, R156, UR4, !P2 ;  /* 0x000000049c007c0c */ /* 0x000fe4000d781270 */
[----:B------:R-:W-:Y:S01]  /*503d0*/  ISETP.LT.AND P2, PT, R155, UR4, !P2 ;  /* 0x000000049b007c0c */ /* 0x000fe2000d741270 */
[----:B------:R-:W-:Y:S01]  /*503e0*/  VIADD R0, R23, 0xed ;  /* 0x000000ed17007836 */ /* 0x000fe20000000000 */
[----:B------:R4:W-:Y:S04]  /*503f0*/  @P1 STG.E desc[UR34][R10.64], R85 ;  /* 0x000000550a001986 */ /* 0x0009e8000c101922 */
[----:B------:R-:W-:Y:S01]  /*50400*/  ISETP.GE.AND P6, PT, R0, UR5, PT ;  /* 0x0000000500007c0c */ /* 0x000fe2000bfc6270 */
[----:B------:R-:W-:Y:S03]  /*50410*/  @P0 STG.E desc[UR34][R20.64], R46 ;  /* 0x0000002e14000986 */ /* 0x000fe6000c101922 */
[----:B------:R-:W-:Y:S01]  /*50420*/  ISETP.LT.AND P3, PT, R152, UR4, !P6 ;  /* 0x0000000498007c0c */ /* 0x000fe2000f761270 */
[----:B------:R4:W-:Y:S01]  /*50430*/  @P5 STG.E desc[UR34][R12.64], R42 ;  /* 0x0000002a0c005986 */ /* 0x0009e2000c101922 */
[----:B------:R-:W-:-:S03]  /*50440*/  ISETP.LT.AND P0, PT, R154, UR4, !P6 ;  /* 0x000000049a007c0c */ /* 0x000fc6000f701270 */
[----:B------:R4:W-:Y:S01]  /*50450*/  @P4 STG.E desc[UR34][R14.64], R58 ;  /* 0x0000003a0e004986 */ /* 0x0009e2000c101922 */
[----:B-1----:R-:W-:-:S03]  /*50460*/  IMAD.WIDE R18, R148, 0x4, R2 ;  /* 0x0000000494127825 */ /* 0x002fc600078e0202 */
[----:B------:R2:W-:Y:S01]  /*50470*/  @P2 STG.E desc[UR34][R16.64], R38 ;  /* 0x0000002610002986 */ /* 0x0005e2000c101922 */
[----:B------:R-:W-:Y:S01]  /*50480*/  ISETP.LT.AND P2, PT, R156, UR4, !P6 ;  /* 0x000000049c007c0c */ /* 0x000fe2000f741270 */
[----:B----4-:R-:W-:-:S04]  /*50490*/  IMAD.WIDE R10, R148, 0x4, R4 ;  /* 0x00000004940a7825 */ /* 0x010fc800078e0204 */
[----:B------:R-:W-:-:S04]  /*504a0*/  IMAD.WIDE R12, R148, 0x4, R6 ;  /* 0x00000004940c7825 */ /* 0x000fc800078e0206 */
[----:B------:R-:W-:Y:S02]  /*504b0*/  IMAD.WIDE R14, R148, 0x4, R8 ;  /* 0x00000004940e7825 */ /* 0x000fe400078e0208 */
[----:B------:R-:W4:Y:S02]  /*504c0*/  LDL.LU R148, [R1+0x1364] ;  /* 0x0013640001947983 */ /* 0x000f240000300800 */
[----:B------:R-:W-:Y:S01]  /*504d0*/  VIADD R0, R23, 0xee ;  /* 0x000000ee17007836 */ /* 0x000fe20000000000 */
[----:B------:R-:W-:-:S04]  /*504e0*/  ISETP.LT.AND P6, PT, R155, UR4, !P6 ;  /* 0x000000049b007c0c */ /* 0x000fc8000f7c1270 */
[----:B------:R-:W-:Y:S01]  /*504f0*/  ISETP.GE.AND P1, PT, R0, UR5, PT ;  /* 0x0000000500007c0c */ /* 0x000fe2000bf26270 */
[----:B------:R1:W-:Y:S03]  /*50500*/  @P3 STG.E desc[UR34][R18.64], R62 ;  /* 0x0000003e12003986 */ /* 0x0003e6000c101922 */
[----:B------:R-:W-:Y:S01]  /*50510*/  ISETP.LT.AND P5, PT, R152, UR4, !P1 ;  /* 0x0000000498007c0c */ /* 0x000fe2000cfa1270 */
[----:B------:R1:W-:Y:S01]  /*50520*/  @P0 STG.E desc[UR34][R10.64], R66 ;  /* 0x000000420a000986 */ /* 0x0003e2000c101922 */
[----:B------:R-:W-:-:S03]  /*50530*/  ISETP.LT.AND P4, PT, R154, UR4, !P1 ;  /* 0x000000049a007c0c */ /* 0x000fc6000cf81270 */
[----:B------:R1:W-:Y:S01]  /*50540*/  @P2 STG.E desc[UR34][R12.64], R82 ;  /* 0x000000520c002986 */ /* 0x0003e2000c101922 */
[----:B------:R-:W-:-:S03]  /*50550*/  VIADD R20, R23, 0xef ;  /* 0x000000ef17147836 */ /* 0x000fc60000000000 */
[----:B------:R3:W-:Y:S02]  /*50560*/  @P6 STG.E desc[UR34][R14.64], R86 ;  /* 0x000000560e006986 */ /* 0x0007e4000c101922 */
[----:B------:R-:W-:Y:S01]  /*50570*/  ISETP.GE.AND P3, PT, R20, UR5, PT ;  /* 0x0000000514007c0c */ /* 0x000fe2000bf66270 */
        /* <DEDUP_REMOVED lines=10> */
[----:B------:R-:W-:Y:S02]  /*50620*/  IMAD.WIDE R18, R146, 0x4, R8 ;  /* 0x0000000492127825 */ /* 0x000fe400078e0208 */
[----:B------:R-:W3:Y:S01]  /*50630*/  LDL.LU R146, [R1+0x1358] ;  /* 0x0013580001927983 */ /* 0x000ee20000300800 */
[----:B------:R-:W-:Y:S02]  /*50640*/  ISETP.LT.AND P2, PT, R156, UR4, !P1 ;  /* 0x000000049c007c0c */ /* 0x000fe4000cf41270 */
[----:B------:R-:W-:Y:S02]  /*50650*/  ISETP.LT.AND P1, PT, R155, UR4, !P1 ;  /* 0x000000049b007c0c */ /* 0x000fe4000cf21270 */
[----:B------:R-:W-:Y:S02]  /*50660*/  ISETP.LT.AND P6, PT, R152, UR4, !P3 ;  /* 0x0000000498007c0c */ /* 0x000fe4000dfc1270 */
[----:B------:R-:W-:Y:S01]  /*50670*/  ISETP.LT.AND P5, PT, R154, UR4, !P3 ;  /* 0x000000049a007c0c */ /* 0x000fe2000dfa1270 */
[----:B------:R-:W-:Y:S01]  /*50680*/  VIADD R0, R23, 0xf0 ;  /* 0x000000f017007836 */ /* 0x000fe20000000000 */
[----:B------:R-:W-:-:S04]  /*50690*/  ISETP.LT.AND P4, PT, R156, UR4, !P3 ;  /* 0x000000049c007c0c */ /* 0x000fc8000df81270 */
[----:B------:R-:W-:Y:S01]  /*506a0*/  ISETP.GE.AND P0, PT, R0, UR5, PT ;  /* 0x0000000500007c0c */ /* 0x000fe2000bf06270 */
[----:B------:R4:W-:Y:S01]  /*506b0*/  @P2 STG.E desc[UR34][R10.64], R59 ;  /* 0x0000003b0a002986 */ /* 0x0009e2000c101922 */
[----:B------:R-:W-:-:S03]  /*506c0*/  ISETP.LT.AND P3, PT, R155, UR4, !P3 ;  /* 0x000000049b007c0c */ /* 0x000fc6000df61270 */
[----:B------:R1:W-:Y:S01]  /*506d0*/  @P1 STG.E desc[UR34][R12.64], R39 ;  /* 0x000000270c001986 */ /* 0x0003e2000c101922 */
[----:B------:R-:W-:-:S03]  /*506e0*/  ISETP.LT.AND P1, PT, R152, UR4, !P0 ;  /* 0x0000000498007c0c */ /* 0x000fc6000c721270 */
[----:B------:R1:W-:Y:S04]  /*506f0*/  @P6 STG.E desc[UR34][R20.64], R63 ;  /* 0x0000003f14006986 */ /* 0x0003e8000c101922 */
[----:B------:R1:W-:Y:S01]  /*50700*/  @P5 STG.E desc[UR34][R14.64], R67 ;  /* 0x000000430e005986 */ /* 0x0003e2000c101922 */
[----:B------:R-:W-:Y:S01]  /*50710*/  ISETP.LT.AND P5, PT, R154, UR4, !P0 ;  /* 0x000000049a007c0c */ /* 0x000fe2000c7a1270 */
[----:B------:R-:W-:Y:S02]  /*50720*/  VIADD R0, R23, 0xf1 ;  /* 0x000000f117007836 */ /* 0x000fe40000000000 */
[----:B----4-:R-:W-:-:S04]  /*50730*/  IMAD.WIDE R10, R148, 0x4, R2 ;  /* 0x00000004940a7825 */ /* 0x010fc800078e0202 */
[----:B-1----:R-:W-:-:S04]  /*50740*/  IMAD.WIDE R12, R148, 0x4, R4 ;  /* 0x00000004940c7825 */ /* 0x002fc800078e0204 */
[----:B------:R-:W-:-:S04]  /*50750*/  IMAD.WIDE R20, R148, 0x4, R6 ;  /* 0x0000000494147825 */ /* 0x000fc800078e0206 */
[----:B------:R-:W-:Y:S02]  /*50760*/  IMAD.WIDE R14, R148, 0x4, R8 ;  /* 0x00000004940e7825 */ /* 0x000fe400078e0208 */
[----:B------:R-:W4:Y:S01]  /*50770*/  LDL.LU R148, [R1+0x1354] ;  /* 0x0013540001947983 */ /* 0x000f220000300800 */
[----:B------:R-:W-:Y:S02]  /*50780*/  ISETP.GE.AND P2, PT, R0, UR5, PT ;  /* 0x0000000500007c0c */ /* 0x000fe4000bf46270 */
[----:B------:R-:W-:Y:S01]  /*50790*/  ISETP.LT.AND P6, PT, R156, UR4, !P0 ;  /* 0x000000049c007c0c */ /* 0x000fe2000c7c1270 */
[----:B------:R2:W-:Y:S01]  /*507a0*/  @P4 STG.E desc[UR34][R16.64], R83 ;  /* 0x0000005310004986 */ /* 0x0005e2000c101922 */
[----:B------:R-:W-:-:S03]  /*507b0*/  ISETP.LT.AND P0, PT, R155, UR4, !P0 ;  /* 0x000000049b007c0c */ /* 0x000fc6000c701270 */
[----:B------:R1:W-:Y:S01]  /*507c0*/  @P3 STG.E desc[UR34][R18.64], R87 ;  /* 0x0000005712003986 */ /* 0x0003e2000c101922 */
[----:B------:R-:W-:Y:S02]  /*507d0*/  ISETP.LT.AND P3, PT, R152, UR4, !P2 ;  /* 0x0000000498007c0c */ /* 0x000fe4000d761270 */
[----:B------:R-:W-:Y:S01]  /*507e0*/  ISETP.LT.AND P4, PT, R154, UR4, !P2 ;  /* 0x000000049a007c0c */ /* 0x000fe2000d781270 */
        /* <DEDUP_REMOVED lines=19> */
[----:B------:R-:W-:-:S04]  /*50920*/  ISETP.LT.AND P2, PT, R155, UR4, !P2 ;  /* 0x000000049b007c0c */ /* 0x000fc8000d741270 */
[----:B------:R-:W-:-:S04]  /*50930*/  ISETP.GE.AND P1, PT, R0, UR5, PT ;  /* 0x0000000500007c0c */ /* 0x000fc8000bf26270 */
[----:B------:R-:W-:Y:S01]  /*50940*/  ISETP.LT.AND P6, PT, R152, UR4, !P1 ;  /* 0x0000000498007c0c */ /* 0x000fe2000cfc1270 */
[----:B------:R-:W-:Y:S01]  /*50950*/  VIADD R0, R23, 0xf3 ;  /* 0x000000f317007836 */ /* 0x000fe20000000000 */
[----:B------:R-:W-:Y:S02]  /*50960*/  ISETP.LT.AND P4, PT, R154, UR4, !P1 ;  /* 0x000000049a007c0c */ /* 0x000fe4000cf81270 */
[----:B------:R-:W-:Y:S02]  /*50970*/  ISETP.LT.AND P3, PT, R156, UR4, !P1 ;  /* 0x000000049c007c0c */ /* 0x000fe4000cf61270 */
[----:B------:R-:W-:Y:S01]  /*50980*/  ISETP.GE.AND P0, PT, R0, UR5, PT ;  /* 0x0000000500007c0c */ /* 0x000fe2000bf06270 */
[----:B------:R4:W-:Y:S01]  /*50990*/  @P2 STG.E desc[UR34][R12.64], R104 ;  /* 0x000000680c002986 */ /* 0x0009e2000c101922 */
[----:B------:R-:W-:Y:S02]  /*509a0*/  ISETP.LT.AND P2, PT, R155, UR4, !P1 ;  /* 0x000000049b007c0c */ /* 0x000fe4000cf41270 */
[----:B------:R-:W-:-:S03]  /*509b0*/  ISETP.LT.AND P5, PT, R152, UR4, !P0 ;  /* 0x0000000498007c0c */ /* 0x000fc6000c7a1270 */
[----:B------:R-:W-:Y:S01]  /*509c0*/  @P6 STG.E desc[UR34][R20.64], R73 ;  /* 0x0000004914006986 */ /* 0x000fe2000c101922 */
[----:B------:R-:W-:Y:S01]  /*509d0*/  ISETP.LT.AND P6, PT, R154, UR4, !P0 ;  /* 0x000000049a007c0c */ /* 0x000fe2000c7c1270 */
[----:B------:R-:W-:Y:S02]  /*509e0*/  VIADD R0, R23, 0xf4 ;  /* 0x000000f417007836 */ /* 0x000fe40000000000 */
[----:B------:R1:W-:Y:S01]  /*509f0*/  @P4 STG.E desc[UR34][R14.64], R77 ;  /* 0x0000004d0e004986 */ /* 0x0003e2000c101922 */
[----:B------:R-:W-:Y:S02]  /*50a00*/  ISETP.LT.AND P4, PT, R156, UR4, !P0 ;  /* 0x000000049c007c0c */ /* 0x000fe4000c781270 */
[----:B------:R-:W-:Y:S01]  /*50a10*/  ISETP.GE.AND P1, PT, R0, UR5, PT ;  /* 0x0000000500007c0c */ /* 0x000fe2000bf26270 */
[----:B------:R1:W-:Y:S01]  /*50a20*/  @P3 STG.E desc[UR34][R16.64], R89 ;  /* 0x0000005910003986 */ /* 0x0003e2000c101922 */
[----:B----4-:R-:W-:-:S04]  /*50a30*/  IMAD.WIDE R12, R148, 0x4, R2 ;  /* 0x00000004940c7825 */ /* 0x010fc800078e0202 */
[C---:B------:R-:W-:Y:S01]  /*50a40*/  IMAD.WIDE R18, R148.reuse, 0x4, R4 ;  /* 0x0000000494127825 */ /* 0x040fe200078e0204 */
[----:B------:R-:W-:Y:S01]  /*50a50*/  @P2 STG.E desc[UR34][R10.64], R69 ;  /* 0x000000450a002986 */ /* 0x000fe2000c101922 */
[----:B------:R-:W-:Y:S02]  /*50a60*/  ISETP.LT.AND P0, PT, R155, UR4, !P0 ;  /* 0x000000049b007c0c */ /* 0x000fe4000c701270 */
[C---:B-1----:R-:W-:Y:S01]  /*50a70*/  IMAD.WIDE R14, R148.reuse, 0x4, R6 ;  /* 0x00000004940e7825 */ /* 0x042fe200078e0206 */
[----:B------:R-:W-:Y:S03]  /*50a80*/  @P5 STG.E desc[UR34][R12.64], R93 ;  /* 0x0000005d0c005986 */ /* 0x000fe6000c101922 */
[----:B------:R-:W-:Y:S02]  /*50a90*/  IMAD.WIDE R16, R148, 0x4, R8 ;  /* 0x0000000494107825 */ /* 0x000fe400078e0208 */
[----:B------:R-:W4:Y:S01]  /*50aa0*/  LDL.LU R148, [R1+0x1340] ;  /* 0x0013400001947983 */ /* 0x000f220000300800 */
[----:B------:R-:W-:-:S03]  /*50ab0*/  ISETP.LT.AND P2, PT, R154, UR4, !P1 ;  /* 0x000000049a007c0c */ /* 0x000fc6000cf41270 */
[----:B------:R-:W-:Y:S01]  /*50ac0*/  @P6 STG.E desc[UR34][R18.64], R97 ;  /* 0x0000006112006986 */ /* 0x000fe2000c101922 */
[----:B------:R-:W-:Y:S02]  /*50ad0*/  ISETP.LT.AND P6, PT, R152, UR4, !P1 ;  /* 0x0000000498007c0c */ /* 0x000fe4000cfc1270 */
[----:B------:R-:W-:Y:S02]  /*50ae0*/  ISETP.LT.AND P5, PT, R156, UR4, !P1 ;  /* 0x000000049c007c0c */ /* 0x000fe4000cfa1270 */
[----:B------:R-:W-:Y:S01]  /*50af0*/  ISETP.LT.AND P1, PT, R155, UR4, !P1 ;  /* 0x000000049b007c0c */ /* 0x000fe2000cf21270 */
[----:B------:R-:W-:Y:S04]  /*50b00*/  @P4 STG.E desc[UR34][R14.64], R101 ;  /* 0x000000650e004986 */ /* 0x000fe8000c101922 */
[----:B------:R1:W-:Y:S02]  /*50b10*/  @P0 STG.E desc[UR34][R16.64], R105 ;  /* 0x0000006910000986 */ /* 0x0003e4000c101922 */
[----:B-1----:R-:W-:-:S02]  /*50b20*/  VIADD R16, R23, 0xf7 ;  /* 0x000000f717107836 */ /* 0x002fc40000000000 */
[----:B--2---:R-:W-:-:S04]  /*50b30*/  IMAD.WIDE R10, R147, 0x4, R2 ;  /* 0x00000004930a7825 */ /* 0x004fc800078e0202 */
[----:B------:R-:W-:-:S04]  /*50b40*/  IMAD.WIDE R12, R147, 0x4, R4 ;  /* 0x00000004930c7825 */ /* 0x000fc800078e0204 */
[----:B------:R-:W-:-:S04]  /*50b50*/  IMAD.WIDE R18, R147, 0x4, R6 ;  /* 0x0000000493127825 */ /* 0x000fc800078e0206 */
[----:B------:R-:W-:Y:S02]  /*50b60*/  IMAD.WIDE R20, R147, 0x4, R8 ;  /* 0x0000000493147825 */ /* 0x000fe400078e0208 */
[----:B------:R-:W2:Y:S04]  /*50b70*/  LDL.LU R147, [R1+0x1338] ;  /* 0x0013380001937983 */ /* 0x000ea80000300800 */
[----:B------:R1:W-:Y:S04]  /*50b80*/  @P6 STG.E desc[UR34][R10.64], R74 ;  /* 0x0000004a0a006986 */ /* 0x0003e8000c101922 */
[----:B------:R1:W-:Y:S04]  /*50b90*/  @P2 STG.E desc[UR34][R12.64], R78 ;  /* 0x0000004e0c002986 */ /* 0x0003e8000c101922 */
[----:B------:R4:W-:Y:S04]  /*50ba0*/  @P5 STG.E desc[UR34][R18.64], R90 ;  /* 0x0000005a12005986 */ /* 0x0009e8000c101922 */
[----:B------:R4:W-:Y:S01]  /*50bb0*/  @P1 STG.E desc[UR34][R20.64], R70 ;  /* 0x0000004614001986 */ /* 0x0009e2000c101922 */
[----:B------:R-:W-:Y:S01]  /*50bc0*/  ISETP.GE.AND P1, PT, R16, UR5, PT ;  /* 0x0000000510007c0c */ /* 0x000fe2000bf26270 */
[----:B---3--:R-:W-:-:S04]  /*50bd0*/  IMAD.WIDE R14, R146, 0x4, R2 ;  /* 0x00000004920e7825 */ /* 0x008fc800078e0202 */
[----:B-1----:R-:W-:-:S04]  /*50be0*/  IMAD.WIDE R10, R146, 0x4, R4 ;  /* 0x00000004920a7825 */ /* 0x002fc800078e0204 */
[----:B------:R-:W-:-:S04]  /*50bf0*/  IMAD.WIDE R12, R146, 0x4, R6 ;  /* 0x00000004920c7825 */ /* 0x000fc800078e0206 */
[----:B------:R-:W-:Y:S02]  /*50c00*/  IMAD.WIDE R16, R146, 0x4, R8 ;  /* 0x0000000492107825 */ /* 0x000fe400078e0208 */
[----:B------:R-:W3:Y:S02]  /*50c10*/  LDL.LU R146, [R1+0x1334] ;  /* 0x0013340001927983 */ /* 0x000ee40000300800 */
[----:B------:R-:W-:-:S05]  /*50c20*/  VIADD R0, R23, 0xf5 ;  /* 0x000000f517007836 */ /* 0x000fca0000000000 */
[----:B------:R-:W-:-:S04]  /*50c30*/  ISETP.GE.AND P3, PT, R0, UR5, PT ;  /* 0x0000000500007c0c */ /* 0x000fc8000bf66270 */
[----:B------:R-:W-:Y:S02]  /*50c40*/  ISETP.LT.AND P0, PT, R152, UR4, !P3 ;  /* 0x0000000498007c0c */ /* 0x000fe4000df01270 */
[----:B------:R-:W-:Y:S02]  /*50c50*/  ISETP.LT.AND P2, PT, R154, UR4, !P3 ;  /* 0x000000049a007c0c */ /* 0x000fe4000df41270 */
[----:B------:R-:W-:Y:S01]  /*50c60*/  ISETP.LT.AND P5, PT, R156, UR4, !P3 ;  /* 0x000000049c007c0c */ /* 0x000fe2000dfa1270 */
[----:B------:R-:W-:Y:S01]  /*50c70*/  VIADD R0, R23, 0xf6 ;  /* 0x000000f617007836 */ /* 0x000fe20000000000 */
[----:B------:R-:W-:-:S04]  /*50c80*/  ISETP.LT.AND P3, PT, R155, UR4, !P3 ;  /* 0x000000049b007c0c */ /* 0x000fc8000df61270 */
[----:B------:R-:W-:-:S03]  /*50c90*/  ISETP.GE.AND P4, PT, R0, UR5, PT ;  /* 0x0000000500007c0c */ /* 0x000fc6000bf86270 */
[----:B------:R-:W-:Y:S01]  /*50ca0*/  @P0 STG.E desc[UR34][R14.64], R94 ;  /* 0x0000005e0e000986 */ /* 0x000fe2000c101922 */
[----:B------:R-:W-:-:S03]  /*50cb0*/  ISETP.LT.AND P6, PT, R152, UR4, !P4 ;  /* 0x0000000498007c0c */ /* 0x000fc6000e7c1270 */
[----:B------:R1:W-:Y:S01]  /*50cc0*/  @P2 STG.E desc[UR34][R10.64], R98 ;  /* 0x000000620a002986 */ /* 0x0003e2000c101922 */
[----:B------:R-:W-:-:S03]  /*50cd0*/  ISETP.LT.AND P2, PT, R154, UR4, !P4 ;  /* 0x000000049a007c0c */ /* 0x000fc6000e741270 */
[----:B------:R-:W-:Y:S01]  /*50ce0*/  @P5 STG.E desc[UR34][R12.64], R102 ;  /* 0x000000660c005986 */ /* 0x000fe2000c101922 */
[----:B------:R-:W-:Y:S01]  /*50cf0*/  ISETP.LT.AND P5, PT, R156, UR4, !P4 ;  /* 0x000000049c007c0c */ /* 0x000fe2000e7a1270 */
[----:B----4-:R-:W-:-:S04]  /*50d00*/  IMAD.WIDE R18, R148, 0x4, R2 ;  /* 0x0000000494127825 */ /* 0x010fc800078e0202 */
[----:B------:R-:W-:-:S04]  /*50d10*/  IMAD.WIDE R20, R148, 0x4, R4 ;  /* 0x0000000494147825 */ /* 0x000fc800078e0204 */
[----:B-1----:R-:W-:-:S04]  /*50d20*/  IMAD.WIDE R10, R148, 0x4, R6 ;  /* 0x00000004940a7825 */ /* 0x002fc800078e0206 */
[----:B------:R-:W-:Y:S01]  /*50d30*/  IMAD.WIDE R24, R148, 0x4, R8 ;  /* 0x0000000494187825 */ /* 0x000fe200078e0208 */
[----:B------:R-:W1:Y:S04]  /*50d40*/  LDS.128 R12, [R157] ;  /* 0x000000009d0c7984 */ /* 0x000e680000000c00 */
[----:B------:R-:W4:Y:S01]  /*50d50*/  LDL.LU R148, [R1+0x1330] ;  /* 0x0013300001947983 */ /* 0x000f220000300800 */
[----:B------:R-:W-:-:S03]  /*50d60*/  ISETP.LT.AND P4, PT, R155, UR4, !P4 ;  /* 0x000000049b007c0c */ /* 0x000fc6000e781270 */
[----:B------:R2:W-:Y:S01]  /*50d70*/  @P3 STG.E desc[UR34][R16.64], R106 ;  /* 0x0000006a10003986 */ /* 0x0005e2000c101922 */
[----:B------:R-:W-:-:S03]  /*50d80*/  ISETP.LT.AND P3, PT, R154, UR4, !P1 ;  /* 0x000000049a007c0c */ /* 0x000fc6000cf61270 */
[----:B------:R2:W-:Y:S01]  /*50d90*/  @P6 STG.E desc[UR34][R18.64], R75 ;  /* 0x0000004b12006986 */ /* 0x0005e2000c101922 */
[----:B------:R-:W-:-:S03]  /*50da0*/  ISETP.LT.AND P6, PT, R152, UR4, !P1 ;  /* 0x0000000498007c0c */ /* 0x000fc6000cfc1270 */
[----:B------:R-:W-:Y:S04]  /*50db0*/  @P2 STG.E desc[UR34][R20.64], R79 ;  /* 0x0000004f14002986 */ /* 0x000fe8000c101922 */
[----:B------:R1:W-:Y:S04]  /*50dc0*/  @P5 STG.E desc[UR34][R10.64], R91 ;  /* 0x0000005b0a005986 */ /* 0x0003e8000c101922 */
[----:B------:R-:W-:Y:S01]  /*50dd0*/  @P4 STG.E desc[UR34][R24.64], R71 ;  /* 0x0000004718004986 */ /* 0x000fe2000c101922 */
[----:B--2---:R-:W-:-:S04]  /*50de0*/  IMAD.WIDE R26, R147, 0x4, R2 ;  /* 0x00000004931a7825 */ /* 0x004fc800078e0202 */
[----:B------:R-:W-:-:S04]  /*50df0*/  IMAD.WIDE R16, R147, 0x4, R4 ;  /* 0x0000000493107825 */ /* 0x000fc800078e0204 */
[----:B------:R-:W-:-:S04]  /*50e00*/  IMAD.WIDE R18, R147, 0x4, R6 ;  /* 0x0000000493127825 */ /* 0x000fc800078e0206 */
[----:B-1----:R-:W-:Y:S02]  /*50e10*/  IMAD.WIDE R10, R147, 0x4, R8 ;  /* 0x00000004930a7825 */ /* 0x002fe400078e0208 */
[----:B------:R-:W2:Y:S04]  /*50e20*/  LDL.LU R147, [R1+0x1328] ;  /* 0x0013280001937983 */ /* 0x000ea80000300800 */
[----:B------:R-:W-:Y:S04]  /*50e30*/  @P6 STG.E desc[UR34][R26.64], R95 ;  /* 0x0000005f1a006986 */ /* 0x000fe8000c101922 */
[----:B------:R1:W-:Y:S01]  /*50e40*/  @P3 STG.E desc[UR34][R16.64], R99 ;  /* 0x0000006310003986 */ /* 0x0003e2000c101922 */
[----:B---3--:R-:W-:-:S04]  /*50e50*/  IMAD.WIDE R20, R146, 0x4, R2 ;  /* 0x0000000492147825 */ /* 0x008fc800078e0202 */
[----:B-1----:R-:W-:-:S04]  /*50e60*/  IMAD.WIDE R16, R146, 0x4, R4 ;  /* 0x0000000492107825 */ /* 0x002fc800078e0204 */
[----:B------:R-:W-:-:S04]  /*50e70*/  IMAD.WIDE R24, R146, 0x4, R6 ;  /* 0x0000000492187825 */ /* 0x000fc800078e0206 */
[----:B------:R-:W-:Y:S02]  /*50e80*/  IMAD.WIDE R26, R146, 0x4, R8 ;  /* 0x00000004921a7825 */ /* 0x000fe400078e0208 */
[----:B------:R-:W3:Y:S02]  /*50e90*/  LDL.LU R146, [R1+0x1324] ;  /* 0x0013240001927983 */ /* 0x000ee40000300800 */
[----:B------:R-:W-:Y:S01]  /*50ea0*/  VIADD R0, R23, 0xf8 ;  /* 0x000000f817007836 */ /* 0x000fe20000000000 */
[----:B------:R-:W-:Y:S01]  /*50eb0*/  ISETP.LT.AND P4, PT, R156, UR4, !P1 ;  /* 0x000000049c007c0c */ /* 0x000fe2000cf81270 */
[----:B------:R-:W3:Y:S03]  /*50ec0*/  LDL.LU R150, [R1+0x1320] ;  /* 0x0013200001967983 */ /* 0x000ee60000300800 */
[----:B------:R-:W-:Y:S02]  /*50ed0*/  ISETP.GE.AND P0, PT, R0, UR5, PT ;  /* 0x0000000500007c0c */ /* 0x000fe4000bf06270 */
[----:B------:R-:W-:-:S02]  /*50ee0*/  ISETP.LT.AND P1, PT, R155, UR4, !P1 ;  /* 0x000000049b007c0c */ /* 0x000fc4000cf21270 */
[----:B------:R-:W-:Y:S02]  /*50ef0*/  ISETP.LT.AND P5, PT, R152, UR4, !P0 ;  /* 0x0000000498007c0c */ /* 0x000fe4000c7a1270 */
[----:B------:R-:W-:Y:S01]  /*50f00*/  ISETP.LT.AND P6, PT, R154, UR4, !P0 ;  /* 0x000000049a007c0c */ /* 0x000fe2000c7c1270 */
[----:B------:R-:W-:Y:S01]  /*50f10*/  VIADD R0, R23, 0xf9 ;  /* 0x000000f917007836 */ /* 0x000fe20000000000 */
[----:B------:R-:W-:Y:S01]  /*50f20*/  ISETP.LT.AND P3, PT, R156, UR4, !P0 ;  /* 0x000000049c007c0c */ /* 0x000fe2000c761270 */
[----:B------:R-:W-:Y:S03]  /*50f30*/  @P4 STG.E desc[UR34][R18.64], R103 ;  /* 0x0000006712004986 */ /* 0x000fe6000c101922 */
[----:B------:R-:W-:Y:S02]  /*50f40*/  ISETP.GE.AND P2, PT, R0, UR5, PT ;  /* 0x0000000500007c0c */ /* 0x000fe4000bf46270 */
[----:B------:R-:W-:Y:S01]  /*50f50*/  ISETP.LT.AND P0, PT, R155, UR4, !P0 ;  /* 0x000000049b007c0c */ /* 0x000fe2000c701270 */
[----:B------:R4:W-:Y:S01]  /*50f60*/  @P1 STG.E desc[UR34][R10.64], R107 ;  /* 0x0000006b0a001986 */ /* 0x0009e2000c101922 */
[----:B------:R-:W-:-:S03]  /*50f70*/  ISETP.LT.AND P1, PT, R152, UR4, !P2 ;  /* 0x0000000498007c0c */ /* 0x000fc6000d721270 */
[----:B------:R1:W-:Y:S01]  /*50f80*/  @P5 STG.E desc[UR34][R20.64], R108 ;  /* 0x0000006c14005986 */ /* 0x0003e2000c101922 */
[----:B------:R-:W-:-:S03]  /*50f90*/  ISETP.LT.AND P5, PT, R156, UR4, !P2 ;  /* 0x000000049c007c0c */ /* 0x000fc6000d7a1270 */
[----:B------:R1:W-:Y:S01]  /*50fa0*/  @P6 STG.E desc[UR34][R16.64], R116 ;  /* 0x0000007410006986 */ /* 0x0003e2000c101922 */
[----:B------:R-:W-:Y:S01]  /*50fb0*/  ISETP.LT.AND P6, PT, R154, UR4, !P2 ;  /* 0x000000049a007c0c */ /* 0x000fe2000d7c1270 */
[----:B------:R-:W-:Y:S02]  /*50fc0*/  VIADD R0, R23, 0xfa ;  /* 0x000000fa17007836 */ /* 0x000fe40000000000 */
[----:B------:R2:W-:Y:S01]  /*50fd0*/  @P3 STG.E desc[UR34][R24.64], R120 ;  /* 0x0000007818003986 */ /* 0x0005e2000c101922 */
[----:B----4-:R-:W-:Y:S02]  /*50fe0*/  IMAD.WIDE R10, R148, 0x4, R2 ;  /* 0x00000004940a7825 */ /* 0x010fe400078e0202 */
[----:B------:R-:W-:Y:S02]  /*50ff0*/  ISETP.GE.AND P4, PT, R0, UR5, PT ;  /* 0x0000000500007c0c */ /* 0x000fe4000bf86270 */
[C---:B------:R-:W-:Y:S01]  /*51000*/  IMAD.WIDE R18, R148.reuse, 0x4, R4 ;  /* 0x0000000494127825 */ /* 0x040fe200078e0204 */
[----:B------:R4:W-:Y:S03]  /*51010*/  @P0 STG.E desc[UR34][R26.64], R112 ;  /* 0x000000701a000986 */ /* 0x0009e6000c101922 */
[C---:B-1----:R-:W-:Y:S01]  /*51020*/  IMAD.WIDE R20, R148.reuse, 0x4, R6 ;  /* 0x0000000494147825 */ /* 0x042fe200078e0206 */
[----:B------:R-:W-:Y:S01]  /*51030*/  ISETP.LT.AND P2, PT, R155, UR4, !P2 ;  /* 0x000000049b007c0c */ /* 0x000fe2000d741270 */
[----:B------:R1:W-:Y:S02]  /*51040*/  @P1 STG.E desc[UR34][R10.64], R124 ;  /* 0x0000007c0a001986 */ /* 0x0003e4000c101922 */
[----:B------:R-:W-:-:S02]  /*51050*/  IMAD.WIDE R16, R148, 0x4, R8 ;  /* 0x0000000494107825 */ /* 0x000fc400078e0208 */
[----:B------:R-:W3:Y:S01]  /*51060*/  LDL.LU R148, [R1+0x1314] ;  /* 0x0013140001947983 */ /* 0x000ee20000300800 */
[----:B------:R-:W-:Y:S02]  /*51070*/  ISETP.LT.AND P0, PT, R152, UR4, !P4 ;  /* 0x0000000498007c0c */ /* 0x000fe4000e701270 */
[----:B------:R-:W-:Y:S01]  /*51080*/  ISETP.LT.AND P3, PT, R154, UR4, !P4 ;  /* 0x000000049a007c0c */ /* 0x000fe2000e761270 */
[----:B------:R1:W-:Y:S04]  /*51090*/  @P6 STG.E desc[UR34][R18.64], R132 ;  /* 0x0000008412006986 */ /* 0x0003e8000c101922 */
[----:B------:R3:W-:Y:S01]  /*510a0*/  @P5 STG.E desc[UR34][R20.64], R140 ;  /* 0x0000008c14005986 */ /* 0x0007e2000c101922 */
[----:B------:R-:W-:-:S03]  /*510b0*/  ISETP.LT.AND P5, PT, R156, UR4, !P4 ;  /* 0x000000049c007c0c */ /* 0x000fc6000e7a1270 */
[----:B------:R3:W-:Y:S01]  /*510c0*/  @P2 STG.E desc[UR34][R16.64], R12 ;  /* 0x0000000c10002986 */ /* 0x0007e2000c101922 */
[----:B--2---:R-:W-:-:S04]  /*510d0*/  IMAD.WIDE R24, R147, 0x4, R2 ;  /* 0x0000000493187825 */ /* 0x004fc800078e0202 */
[----:B----4-:R-:W-:-:S04]  /*510e0*/  IMAD.WIDE R26, R147, 0x4, R4 ;  /* 0x00000004931a7825 */ /* 0x010fc800078e0204 */
[----:B-1----:R-:W-:-:S04]  /*510f0*/  IMAD.WIDE R10, R147, 0x4, R6 ;  /* 0x00000004930a7825 */ /* 0x002fc800078e0206 */
        /* <DEDUP_REMOVED lines=8> */
[----:B----4-:R-:W-:Y:S02]  /*51180*/  IMAD.WIDE R10, R146, 0x4, R8 ;  /* 0x00000004920a7825 */ /* 0x010fe400078e0208 */
[----:B------:R-:W3:Y:S02]  /*51190*/  LDL.LU R146, [R1+0x13f8] ;  /* 0x0013f80001927983 */ /* 0x000ee40000300800 */
[----:B------:R-:W-:Y:S01]  /*511a0*/  VIADD R0, R23, 0xfb ;  /* 0x000000fb17007836 */ /* 0x000fe20000000000 */
[----:B------:R-:W-:-:S04]  /*511b0*/  ISETP.LT.AND P4, PT, R155, UR4, !P4 ;  /* 0x000000049b007c0c */ /* 0x000fc8000e781270 */
[----:B------:R-:W-:Y:S01]  /*511c0*/  ISETP.GE.AND P1, PT, R0, UR5, PT ;  /* 0x0000000500007c0c */ /* 0x000fe2000bf26270 */
[----:B------:R-:W-:-:S03]  /*511d0*/  VIADD R0, R23, 0xfc ;  /* 0x000000fc17007836 */ /* 0x000fc60000000000 */
[----:B------:R-:W-:Y:S02]  /*511e0*/  ISETP.LT.AND P6, PT, R152, UR4, !P1 ;  /* 0x0000000498007c0c */ /* 0x000fe4000cfc1270 */
[----:B------:R-:W-:Y:S02]  /*511f0*/  ISETP.LT.AND P3, PT, R154, UR4, !P1 ;  /* 0x000000049a007c0c */ /* 0x000fe4000cf61270 */
[----:B------:R-:W-:Y:S01]  /*51200*/  ISETP.GE.AND P0, PT, R0, UR5, PT ;  /* 0x0000000500007c0c */ /* 0x000fe2000bf06270 */
[----:B------:R1:W-:Y:S01]  /*51210*/  @P4 STG.E desc[UR34][R18.64], R113 ;  /* 0x0000007112004986 */ /* 0x0003e2000c101922 */
[----:B------:R-:W-:Y:S02]  /*51220*/  ISETP.LT.AND P2, PT, R156, UR4, !P1 ;  /* 0x000000049c007c0c */ /* 0x000fe4000cf41270 */
[----:B------:R-:W-:Y:S02]  /*51230*/  ISETP.LT.AND P4, PT, R155, UR4, !P1 ;  /* 0x000000049b007c0c */ /* 0x000fe4000cf81270 */
[----:B------:R-:W-:Y:S01]  /*51240*/  ISETP.LT.AND P5, PT, R152, UR4, !P0 ;  /* 0x0000000498007c0c */ /* 0x000fe2000c7a1270 */
[----:B------:R-:W-:-:S02]  /*51250*/  VIADD R0, R23, 0xfd ;  /* 0x000000fd17007836 */ /* 0x000fc40000000000 */
[----:B------:R4:W-:Y:S01]  /*51260*/  @P6 STG.E desc[UR34][R20.64], R125 ;  /* 0x0000007d14006986 */ /* 0x0009e2000c101922 */
[----:B------:R-:W-:-:S03]  /*51270*/  ISETP.LT.AND P6, PT, R154, UR4, !P0 ;  /* 0x000000049a007c0c */ /* 0x000fc6000c7c1270 */
[----:B------:R4:W-:Y:S01]  /*51280*/  @P3 STG.E desc[UR34][R16.64], R133 ;  /* 0x0000008510003986 */ /* 0x0009e2000c101922 */
[----:B------:R-:W-:Y:S01]  /*51290*/  ISETP.LT.AND P3, PT, R156, UR4, !P0 ;  /* 0x000000049c007c0c */ /* 0x000fe2000c761270 */
[----:B-1----:R-:W-:Y:S01]  /*512a0*/  IMAD.WIDE R18, R150, 0x4, R2 ;  /* 0x0000000496127825 */ /* 0x002fe200078e0202 */
[----:B------:R-:W-:Y:S02]  /*512b0*/  ISETP.GE.AND P1, PT, R0, UR5, PT ;  /* 0x0000000500007c0c */ /* 0x000fe4000bf26270 */
[----:B------:R-:W-:Y:S01]  /*512c0*/  ISETP.LT.AND P0, PT, R155, UR4, !P0 ;  /* 0x000000049b007c0c */ /* 0x000fe2000c701270 */
[----:B------:R-:W-:Y:S01]  /*512d0*/  VIADD R0, R23, 0xfe ;  /* 0x000000fe17007836 */ /* 0x000fe20000000000 */
[----:B------:R-:W-:Y:S01]  /*512e0*/  @P2 STG.E desc[UR34][R24.64], R141 ;  /* 0x0000008d18002986 */ /* 0x000fe2000c101922 */
[----:B----4-:R-:W-:-:S03]  /*512f0*/  IMAD.WIDE R20, R150, 0x4, R4 ;  /* 0x0000000496147825 */ /* 0x010fc600078e0204 */
[----:B------:R1:W-:Y:S01]  /*51300*/  @P4 STG.E desc[UR34][R10.64], R13 ;  /* 0x0000000d0a004986 */ /* 0x0003e2000c101922 */
[----:B------:R-:W-:Y:S01]  /*51310*/  ISETP.GE.AND P2, PT, R0, UR5, PT ;  /* 0x0000000500007c0c */ /* 0x000fe2000bf46270 */
[----:B------:R-:W-:Y:S02]  /*51320*/  IMAD.WIDE R16, R150, 0x4, R6 ;  /* 0x0000000496107825 */ /* 0x000fe400078e0206 */
[----:B------:R4:W-:Y:S01]  /*51330*/  @P5 STG.E desc[UR34][R18.64], R110 ;  /* 0x0000006e12005986 */ /* 0x0009e2000c101922 */
[----:B------:R-:W-:Y:S01]  /*51340*/  ISETP.LT.AND P5, PT, R152, UR4, !P1 ;  /* 0x0000000498007c0c */ /* 0x000fe2000cfa1270 */
[----:B------:R-:W-:Y:S01]  /*51350*/  VIADD R0, R23, 0xff ;  /* 0x000000ff17007836 */ /* 0x000fe20000000000 */
[----:B------:R-:W-:Y:S01]  /*51360*/  ISETP.LT.AND P4, PT, R154, UR4, !P1 ;  /* 0x000000049a007c0c */ /* 0x000fe2000cf81270 */
[----:B------:R-:W-:Y:S01]  /*51370*/  @P6 STG.E desc[UR34][R20.64], R118 ;  /* 0x0000007614006986 */ /* 0x000fe2000c101922 */
[----:B------:R-:W-:Y:S01]  /*51380*/  IMAD.WIDE R22, R150, 0x4, R8 ;  /* 0x0000000496167825 */ /* 0x000fe200078e0208 */
[----:B------:R-:W-:-:S02]  /*51390*/  ISETP.LT.AND P6, PT, R156, UR4, !P1 ;  /* 0x000000049c007c0c */ /* 0x000fc4000cfc1270 */
[----:B------:R-:W-:Y:S01]  /*513a0*/  ISETP.LT.AND P1, PT, R155, UR4, !P1 ;  /* 0x000000049b007c0c */ /* 0x000fe2000cf21270 */
[----:B------:R4:W-:Y:S01]  /*513b0*/  @P3 STG.E desc[UR34][R16.64], R122 ;  /* 0x0000007a10003986 */ /* 0x0009e2000c101922 */
[----:B-1----:R-:W-:-:S03]  /*513c0*/  IMAD.WIDE R10, R148, 0x4, R2 ;  /* 0x00000004940a7825 */ /* 0x002fc600078e0202 */
[----:B------:R-:W-:Y:S01]  /*513d0*/  @P0 STG.E desc[UR34][R22.64], R114 ;  /* 0x0000007216000986 */ /* 0x000fe2000c101922 */
[----:B------:R-:W-:Y:S01]  /*513e0*/  ISETP.LT.AND P0, PT, R152, UR4, !P2 ;  /* 0x0000000498007c0c */ /* 0x000fe2000d701270 */
[----:B------:R-:W-:-:S04]  /*513f0*/  IMAD.WIDE R12, R148, 0x4, R4 ;  /* 0x00000004940c7825 */ /* 0x000fc800078e0204 */
[C---:B----4-:R-:W-:Y:S01]  /*51400*/  IMAD.WIDE R18, R148.reuse, 0x4, R6 ;  /* 0x0000000494127825 */ /* 0x050fe200078e0206 */
[----:B------:R1:W-:Y:S03]  /*51410*/  @P5 STG.E desc[UR34][R10.64], R126 ;  /* 0x0000007e0a005986 */ /* 0x0003e6000c101922 */
[----:B------:R-:W-:Y:S01]  /*51420*/  IMAD.WIDE R16, R148, 0x4, R8 ;  /* 0x0000000494107825 */ /* 0x000fe200078e0208 */
[----:B------:R4:W-:Y:S01]  /*51430*/  @P4 STG.E desc[UR34][R12.64], R134 ;  /* 0x000000860c004986 */ /* 0x0009e2000c101922 */
[----:B------:R-:W-:Y:S02]  /*51440*/  ISETP.GE.AND P3, PT, R0, UR5, PT ;  /* 0x0000000500007c0c */ /* 0x000fe4000bf66270 */
[----:B------:R-:W-:Y:S01]  /*51450*/  ISETP.LT.AND P4, PT, R154, UR4, !P2 ;  /* 0x000000049a007c0c */ /* 0x000fe2000d781270 */
[----:B------:R4:W-:Y:S01]  /*51460*/  @P6 STG.E desc[UR34][R18.64], R142 ;  /* 0x0000008e12006986 */ /* 0x0009e2000c101922 */
[----:B------:R-:W-:-:S03]  /*51470*/  ISETP.LT.AND P5, PT, R152, UR4, !P3 ;  /* 0x0000000498007c0c */ /* 0x000fc6000dfa1270 */
[----:B------:R1:W-:Y:S01]  /*51480*/  @P1 STG.E desc[UR34][R16.64], R14 ;  /* 0x0000000e10001986 */ /* 0x0003e2000c101922 */
[----:B------:R-:W-:Y:S02]  /*51490*/  ISETP.LT.AND P1, PT, R156, UR4, !P2 ;  /* 0x000000049c007c0c */ /* 0x000fe4000d721270 */
[----:B------:R-:W-:Y:S02]  /*514a0*/  ISETP.LT.AND P2, PT, R155, UR4, !P2 ;  /* 0x000000049b007c0c */ /* 0x000fe4000d741270 */
[----:B------:R-:W-:Y:S01]  /*514b0*/  ISETP.LT.AND P6, PT, R154, UR4, !P3 ;  /* 0x000000049a007c0c */ /* 0x000fe2000dfc1270 */
[----:B--2---:R-:W-:-:S05]  /*514c0*/  IMAD.WIDE R20, R147, 0x4, R2 ;  /* 0x0000000493147825 */ /* 0x004fca00078e0202 */
[----:B------:R2:W-:Y:S01]  /*514d0*/  @P0 STG.E desc[UR34][R20.64], R111 ;  /* 0x0000006f14000986 */ /* 0x0005e2000c101922 */
[----:B------:R-:W-:Y:S02]  /*514e0*/  ISETP.LT.AND P0, PT, R156, UR4, !P3 ;  /* 0x000000049c007c0c */ /* 0x000fe4000df01270 */
[----:B------:R-:W-:Y:S01]  /*514f0*/  ISETP.LT.AND P3, PT, R155, UR4, !P3 ;  /* 0x000000049b007c0c */ /* 0x000fe2000df61270 */
[----:B-1----:R-:W-:-:S04]  /*51500*/  IMAD.WIDE R10, R147, 0x4, R4 ;  /* 0x00000004930a7825 */ /* 0x002fc800078e0204 */
[C---:B----4-:R-:W-:Y:S01]  /*51510*/  IMAD.WIDE R12, R147.reuse, 0x4, R6 ;  /* 0x00000004930c7825 */ /* 0x050fe200078e0206 */
[----:B------:R2:W-:Y:S03]  /*51520*/  @P4 STG.E desc[UR34][R10.64], R119 ;  /* 0x000000770a004986 */ /* 0x0005e6000c101922 */
[----:B------:R-:W-:Y:S01]  /*51530*/  IMAD.WIDE R18, R147, 0x4, R8 ;  /* 0x0000000493127825 */ /* 0x000fe200078e0208 */
[----:B------:R2:W-:Y:S04]  /*51540*/  @P1 STG.E desc[UR34][R12.64], R123 ;  /* 0x0000007b0c001986 */ /* 0x0005e8000c101922 */
[----:B------:R2:W-:Y:S01]  /*51550*/  @P2 STG.E desc[UR34][R18.64], R115 ;  /* 0x0000007312002986 */ /* 0x0005e2000c101922 */
[----:B---3--:R-:W-:-:S04]  /*51560*/  IMAD.WIDE R2, R146, 0x4, R2 ;  /* 0x0000000492027825 */ /* 0x008fc800078e0202 */
[C---:B------:R-:W-:Y:S01]  /*51570*/  IMAD.WIDE R4, R146.reuse, 0x4, R4 ;  /* 0x0000000492047825 */ /* 0x040fe200078e0204 */
[----:B------:R2:W-:Y:S03]  /*51580*/  @P5 STG.E desc[UR34][R2.64], R127 ;  /* 0x0000007f02005986 */ /* 0x0005e6000c101922 */
[C---:B------:R-:W-:Y:S01]  /*51590*/  IMAD.WIDE R6, R146.reuse, 0x4, R6 ;  /* 0x0000000492067825 */ /* 0x040fe200078e0206 */
[----:B------:R2:W-:Y:S04]  /*515a0*/  @P6 STG.E desc[UR34][R4.64], R135 ;  /* 0x0000008704006986 */ /* 0x0005e8000c101922 */
[----:B------:R2:W-:Y:S01]  /*515b0*/  @P0 STG.E desc[UR34][R6.64], R143 ;  /* 0x0000008f06000986 */ /* 0x0005e2000c101922 */
[----:B------:R-:W-:Y:S01]  /*515c0*/  IMAD.WIDE R8, R146, 0x4, R8 ;  /* 0x0000000492087825 */ /* 0x000fe200078e0208 */
[----:B------:R-:W-:Y:S06]  /*515d0*/  @!P3 EXIT ;  /* 0x000000000000b94d */ /* 0x000fec0003800000 */
[----:B------:R-:W-:Y:S01]  /*515e0*/  STG.E desc[UR34][R8.64], R15 ;  /* 0x0000000f08007986 */ /* 0x000fe2000c101922 */
[----:B------:R-:W-:Y:S05]  /*515f0*/  EXIT ;  /* 0x000000000000794d */ /* 0x000fea0003800000 */
.L_x_2:
[----:B------:R-:W-:-:S00]  /*51600*/  BRA `(.L_x_2) ;  /* 0xfffffffc00fc7947 */ /* 0x000fc0000383ffff */
[----:B------:R-:W-:-:S00]  /*51610*/  NOP ;  /* 0x0000000000007918 */ /* 0x000fc00000000000 */
        /* <DEDUP_REMOVED lines=14> */
.L_x_3:


//--------------------- .nv.shared.matmul_kernel  --------------------------
	.section	.nv.shared.matmul_kernel,"aw",@nobits
	.sectionflags	@""
	.align	16
	.zero		1024


//--------------------- .nv.shared.reserved.0     --------------------------
	.section	.nv.shared.reserved.0,"aw",@nobits
	.weak		__nv_reservedSMEM_offset_0_alias
	.size		__nv_reservedSMEM_offset_0_alias, 0, 0
	.other		__nv_reservedSMEM_offset_0_alias,@"STO_CUDA_RESERVED_SHARED STV_DEFAULT"
__nv_reservedSMEM_offset_0_alias:
	.zero		0


//--------------------- .nv.constant0.matmul_kernel --------------------------
	.section	.nv.constant0.matmul_kernel,"a",@progbits
	.sectionflags	@""
	.align	4
.nv.constant0.matmul_kernel:
	.zero		608


//--------------------- SYMBOLS --------------------------

	.type		.nv.reservedSmem.offset0,@object
	.size		.nv.reservedSmem.offset0,0x4
